def matmul_kernel(
    a_ptr,
    b_ptr,
    c_ptr,
    M,
    N,
    K,
    stride_am,
    stride_ak,
    stride_bk,
    stride_bn,
    stride_cm,
    stride_cn,
    BLOCK_M: tl.constexpr,
    BLOCK_N: tl.constexpr,
    BLOCK_K: tl.constexpr,
    GROUP_M: tl.constexpr,
):
    pid = tl.program_id(axis=0)
    num_pid_m = tl.cdiv(M, BLOCK_M)
    num_pid_n = tl.cdiv(N, BLOCK_N)
    num_pid_in_group = GROUP_M * num_pid_n
    group_id = pid // num_pid_in_group
    first_pid_m = group_id * GROUP_M
    group_size_m = min(num_pid_m - first_pid_m, GROUP_M)
    pid_m = first_pid_m + ((pid % num_pid_in_group) % group_size_m)
    pid_n = (pid % num_pid_in_group) // group_size_m

    offs_am = (pid_m * BLOCK_M + tl.arange(0, BLOCK_M)) % M
    offs_bn = (pid_n * BLOCK_N + tl.arange(0, BLOCK_N)) % N
    offs_k = tl.arange(0, BLOCK_K)
    a_ptrs = a_ptr + offs_am[:, None] * stride_am + offs_k[None, :] * stride_ak
    b_ptrs = b_ptr + offs_k[:, None] * stride_bk + offs_bn[None, :] * stride_bn

    acc = tl.zeros((BLOCK_M, BLOCK_N), dtype=tl.float32)
    for kk in range(0, tl.cdiv(K, BLOCK_K)):
        a = tl.load(a_ptrs, mask=offs_k[None, :] < K - kk * BLOCK_K, other=0.0)
        b = tl.load(b_ptrs, mask=offs_k[:, None] < K - kk * BLOCK_K, other=0.0)
        acc = tl.dot(a, b, acc)
        a_ptrs += BLOCK_K * stride_ak
        b_ptrs += BLOCK_K * stride_bk

    c = acc.to(c_ptr.dtype.element_ty)
    offs_cm = pid_m * BLOCK_M + tl.arange(0, BLOCK_M)
    offs_cn = pid_n * BLOCK_N + tl.arange(0, BLOCK_N)
    c_ptrs = c_ptr + offs_cm[:, None] * stride_cm + offs_cn[None, :] * stride_cn
    mask = (offs_cm[:, None] < M) & (offs_cn[None, :] < N)
    tl.store(c_ptrs, c, mask=mask)

# config = {"BLOCK_K": 64, "BLOCK_M": 256, "BLOCK_N": 32, "GROUP_M": 8, "arch": "sm_100", "dtype": "fp16", "num_ctas": 1, "num_stages": 2, "num_warps": 2}
# arch = sm_100


// ===== COMPILED SASS (sm_100a) =====

	.target	sm_100a

	.elftype	@"ET_EXEC"


//--------------------- .note.nv.tkinfo           --------------------------
	.section	.note.nv.tkinfo,"",@"SHT_NOTE"
	.sectionflags	@"SHF_NOTE_NV_TKINFO"
	.tkinfo
        /*0018*/ 	.word	0x00000081
        /*0030*/ 	.string	""
        /*0030*/ 	.string	"ptxas-blackwell"
        /*0030*/ 	.string	"Cuda compilation tools, release 12.9, V12.9.86"
        /*0030*/ 	.string	"Build cuda_12.9.r12.9/compiler.36037853_0"
        /*0030*/ 	.string	"-v  -suppress-debug-info  -lineinfo  -arch sm_100a "



//--------------------- .note.nv.cuver            --------------------------
	.section	.note.nv.cuver,"",@"SHT_NOTE"
	.sectionflags	@"SHF_NOTE_NV_CUVER"
        /*0018*/ 	.short	0x0001
        /*001a*/ 	.short	0x0064
        /*001c*/ 	.short	0x0001
        /*001e*/ 	.short	0x0000
        /*0020*/ 	.short	0x0001
        /*0022*/ 	.short	0x0000


//--------------------- .nv.info                  --------------------------
	.section	.nv.info,"",@"SHT_CUDA_INFO"
	.align	4


	//----- nvinfo : EIATTR_REGCOUNT
	.align		4
        /*0000*/ 	.byte	0x04, 0x2f
        /*0002*/ 	.short	(.L_1 - .L_0)
	.align		4
.L_0:
        /*0004*/ 	.word	index@(matmul_kernel)
        /*0008*/ 	.word	0x00000020


	//----- nvinfo : EIATTR_FRAME_SIZE
	.align		4
.L_1:
        /*000c*/ 	.byte	0x04, 0x11
        /*000e*/ 	.short	(.L_3 - .L_2)
	.align		4
.L_2:
        /*0010*/ 	.word	index@(matmul_kernel)
        /*0014*/ 	.word	0x00001d50


	//----- nvinfo : EIATTR_MIN_STACK_SIZE
	.align		4
.L_3:
        /*0018*/ 	.byte	0x04, 0x12
        /*001a*/ 	.short	(.L_5 - .L_4)
	.align		4
.L_4:
        /*001c*/ 	.word	index@(matmul_kernel)
        /*0020*/ 	.word	0x00001d50
.L_5:


//--------------------- .nv.info.matmul_kernel    --------------------------
	.section	.nv.info.matmul_kernel,"",@"SHT_CUDA_INFO"
	.sectionflags	@""
	.align	4


	//----- nvinfo : EIATTR_CUDA_API_VERSION
	.align		4
        /*0000*/ 	.byte	0x04, 0x37
        /*0002*/ 	.short	(.L_7 - .L_6)
.L_6:
        /*0004*/ 	.word	0x00000081


	//----- nvinfo : EIATTR_KPARAM_INFO
	.align		4
.L_7:
        /*0008*/ 	.byte	0x04, 0x17
        /*000a*/ 	.short	(.L_9 - .L_8)
.L_8:
        /*000c*/ 	.word	0x00000000
        /*0010*/ 	.short	0x000d
        /*0012*/ 	.short	0x0048
        /*0014*/ 	.byte	0x00, 0xf4, 0x21, 0x00


	//----- nvinfo : EIATTR_KPARAM_INFO
	.align		4
.L_9:
        /*0018*/ 	.byte	0x04, 0x17
        /*001a*/ 	.short	(.L_11 - .L_10)
.L_10:
        /*001c*/ 	.word	0x00000000
        /*0020*/ 	.short	0x000c
        /*0022*/ 	.short	0x0040
        /*0024*/ 	.byte	0x00, 0xf4, 0x21, 0x00


	//----- nvinfo : EIATTR_KPARAM_INFO
	.align		4
.L_11:
        /*0028*/ 	.byte	0x04, 0x17
        /*002a*/ 	.short	(.L_13 - .L_12)
.L_12:
        /*002c*/ 	.word	0x00000000
        /*0030*/ 	.short	0x000b
        /*0032*/ 	.short	0x0038
        /*0034*/ 	.byte	0x00, 0xf0, 0x11, 0x00


	//----- nvinfo : EIATTR_KPARAM_INFO
	.align		4
.L_13:
        /*0038*/ 	.byte	0x04, 0x17
        /*003a*/ 	.short	(.L_15 - .L_14)
.L_14:
        /*003c*/ 	.word	0x00000000
        /*0040*/ 	.short	0x000a
        /*0042*/ 	.short	0x0034
        /*0044*/ 	.byte	0x00, 0xf0, 0x11, 0x00


	//----- nvinfo : EIATTR_KPARAM_INFO
	.align		4
.L_15:
        /*0048*/ 	.byte	0x04, 0x17
        /*004a*/ 	.short	(.L_17 - .L_16)
.L_16:
        /*004c*/ 	.word	0x00000000
        /*0050*/ 	.short	0x0009
        /*0052*/ 	.short	0x0030
        /*0054*/ 	.byte	0x00, 0xf0, 0x11, 0x00


	//----- nvinfo : EIATTR_KPARAM_INFO
	.align		4
.L_17:
        /*0058*/ 	.byte	0x04, 0x17
        /*005a*/ 	.short	(.L_19 - .L_18)
.L_18:
        /*005c*/ 	.word	0x00000000
        /*0060*/ 	.short	0x0008
        /*0062*/ 	.short	0x002c
        /*0064*/ 	.byte	0x00, 0xf0, 0x11, 0x00


	//----- nvinfo : EIATTR_KPARAM_INFO
	.align		4
.L_19:
        /*0068*/ 	.byte	0x04, 0x17
        /*006a*/ 	.short	(.L_21 - .L_20)
.L_20:
        /*006c*/ 	.word	0x00000000
        /*0070*/ 	.short	0x0007
        /*0072*/ 	.short	0x0028
        /*0074*/ 	.byte	0x00, 0xf0, 0x11, 0x00


	//----- nvinfo : EIATTR_KPARAM_INFO
	.align		4
.L_21:
        /*0078*/ 	.byte	0x04, 0x17
        /*007a*/ 	.short	(.L_23 - .L_22)
.L_22:
        /*007c*/ 	.word	0x00000000
        /*0080*/ 	.short	0x0006
        /*0082*/ 	.short	0x0024
        /*0084*/ 	.byte	0x00, 0xf0, 0x11, 0x00


	//----- nvinfo : EIATTR_KPARAM_INFO
	.align		4
.L_23:
        /*0088*/ 	.byte	0x04, 0x17
        /*008a*/ 	.short	(.L_25 - .L_24)
.L_24:
        /*008c*/ 	.word	0x00000000
        /*0090*/ 	.short	0x0005
        /*0092*/ 	.short	0x0020
        /*0094*/ 	.byte	0x00, 0xf0, 0x11, 0x00


	//----- nvinfo : EIATTR_KPARAM_INFO
	.align		4
.L_25:
        /*0098*/ 	.byte	0x04, 0x17
        /*009a*/ 	.short	(.L_27 - .L_26)
.L_26:
        /*009c*/ 	.word	0x00000000
        /*00a0*/ 	.short	0x0004
        /*00a2*/ 	.short	0x001c
        /*00a4*/ 	.byte	0x00, 0xf0, 0x11, 0x00


	//----- nvinfo : EIATTR_KPARAM_INFO
	.align		4
.L_27:
        /*00a8*/ 	.byte	0x04, 0x17
        /*00aa*/ 	.short	(.L_29 - .L_28)
.L_28:
        /*00ac*/ 	.word	0x00000000
        /*00b0*/ 	.short	0x0003
        /*00b2*/ 	.short	0x0018
        /*00b4*/ 	.byte	0x00, 0xf0, 0x11, 0x00


	//----- nvinfo : EIATTR_KPARAM_INFO
	.align		4
.L_29:
        /*00b8*/ 	.byte	0x04, 0x17
        /*00ba*/ 	.short	(.L_31 - .L_30)
.L_30:
        /*00bc*/ 	.word	0x00000000
        /*00c0*/ 	.short	0x0002
        /*00c2*/ 	.short	0x0010
        /*00c4*/ 	.byte	0x00, 0xf4, 0x21, 0x00


	//----- nvinfo : EIATTR_KPARAM_INFO
	.align		4
.L_31:
        /*00c8*/ 	.byte	0x04, 0x17
        /*00ca*/ 	.short	(.L_33 - .L_32)
.L_32:
        /*00cc*/ 	.word	0x00000000
        /*00d0*/ 	.short	0x0001
        /*00d2*/ 	.short	0x0008
        /*00d4*/ 	.byte	0x00, 0xf4, 0x21, 0x00


	//----- nvinfo : EIATTR_KPARAM_INFO
	.align		4
.L_33:
        /*00d8*/ 	.byte	0x04, 0x17
        /*00da*/ 	.short	(.L_35 - .L_34)
.L_34:
        /*00dc*/ 	.word	0x00000000
        /*00e0*/ 	.short	0x0000
        /*00e2*/ 	.short	0x0000
        /*00e4*/ 	.byte	0x00, 0xf4, 0x21, 0x00


	//----- nvinfo : EIATTR_SPARSE_MMA_MASK
	.align		4
.L_35:
        /*00e8*/ 	.byte	0x03, 0x50
        /*00ea*/ 	.short	0x0000


	//----- nvinfo : EIATTR_MAXREG_COUNT
	.align		4
        /*00ec*/ 	.byte	0x03, 0x1b
        /*00ee*/ 	.short	0x00ff


	//----- nvinfo : EIATTR_NUM_BARRIERS
	.align		4
        /*00f0*/ 	.byte	0x02, 0x4c
        /*00f2*/ 	.byte	0x01
	.zero		1


	//----- nvinfo : EIATTR_ANNOTATIONS
	.align		4
        /*00f4*/ 	.byte	0x04, 0x55
        /*00f6*/ 	.short	(.L_37 - .L_36)


	//   ....[0]....
.L_36:
        /*00f8*/ 	.word	0x00000001
        /*00fc*/ 	.byte	0x10, 0x01, 0x00, 0x00, 0x01, 0x00, 0x00, 0x00, 0x40, 0x01, 0x00, 0x00, 0x01, 0x00, 0x00, 0x00
        /* <DEDUP_REMOVED lines=2824> */
        /*b18c*/ 	.byte	0x80, 0x86, 0x02, 0x00, 0x01, 0x00, 0x00, 0x00, 0xc0, 0x87, 0x02, 0x00


	//----- nvinfo : EIATTR_VRC_CTA_INIT_COUNT
	.align		4
.L_37:
        /*b198*/ 	.byte	0x02, 0x4a
	.zero		1
	.zero		1


	//----- nvinfo : EIATTR_EXIT_INSTR_OFFSETS
	.align		4
        /*b19c*/ 	.byte	0x04, 0x1c
        /*b19e*/ 	.short	(.L_39 - .L_38)


	//   ....[0]....
.L_38:
        /*b1a0*/ 	.word	0x000288e0


	//   ....[1]....
        /*b1a4*/ 	.word	0x00028910


	//----- nvinfo : EIATTR_REQNTID
	.align		4
.L_39:
        /*b1a8*/ 	.byte	0x04, 0x10
        /*b1aa*/ 	.short	(.L_41 - .L_40)
.L_40:
        /*b1ac*/ 	.word	0x00000040
        /*b1b0*/ 	.word	0x00000001
        /*b1b4*/ 	.word	0x00000001


	//----- nvinfo : EIATTR_CBANK_PARAM_SIZE
	.align		4
.L_41:
        /*b1b8*/ 	.byte	0x03, 0x19
        /*b1ba*/ 	.short	0x0050


	//----- nvinfo : EIATTR_PARAM_CBANK
	.align		4
        /*b1bc*/ 	.byte	0x04, 0x0a
        /*b1be*/ 	.short	(.L_43 - .L_42)
	.align		4
.L_42:
        /*b1c0*/ 	.word	index@(.nv.constant0.matmul_kernel)
        /*b1c4*/ 	.short	0x0380
        /*b1c6*/ 	.short	0x0050


	//----- nvinfo : EIATTR_SW_WAR
	.align		4
.L_43:
        /*b1c8*/ 	.byte	0x04, 0x36
        /*b1ca*/ 	.short	(.L_45 - .L_44)
.L_44:
        /*b1cc*/ 	.word	0x00000008
.L_45:


//--------------------- .nv.compat                --------------------------
	.section	.nv.compat,"",@"SHT_CUDA_COMPAT_INFO"
	.align	4
        /*0000*/ 	.byte	0x02, 0x02, 0x01, 0x00, 0x02, 0x05, 0x05, 0x00, 0x02, 0x03, 0x00, 0x00, 0x02, 0x06, 0x01, 0x00


//--------------------- .nv.callgraph             --------------------------
	.section	.nv.callgraph,"",@"SHT_CUDA_CALLGRAPH"
	.align	4
	.sectionentsize	8
	.align		4
        /*0000*/ 	.word	0x00000000
	.align		4
        /*0004*/ 	.word	0xffffffff
	.align		4
        /*0008*/ 	.word	0x00000000
	.align		4
        /*000c*/ 	.word	0xfffffffe
	.align		4
        /*0010*/ 	.word	0x00000000
	.align		4
        /*0014*/ 	.word	0xfffffffd
	.align		4
        /*0018*/ 	.word	0x00000000
	.align		4
        /*001c*/ 	.word	0xfffffffc


//--------------------- .text.matmul_kernel       --------------------------
	.section	.text.matmul_kernel,"ax",@progbits
	.align	128
        .global         matmul_kernel
        .type           matmul_kernel,@function
        .size           matmul_kernel,(.L_x_3 - matmul_kernel)
        .other          matmul_kernel,@"STO_CUDA_ENTRY STV_DEFAULT"
matmul_kernel:
.text.matmul_kernel:
[----:B------:R-:W0:Y:S08]  /*0000*/  LDC R1, c[0x0][0x37c] ;  /* 0x0000df00ff017b82 */ /* 0x000e300000000800 */
[----:B------:R-:W1:Y:S01]  /*0010*/  LDC.64 R2, c[0x0][0x398] ;  /* 0x0000e600ff027b82 */ /* 0x000e620000000a00 */
[----:B0-----:R-:W-:Y:S01]  /*0020*/  VIADD R1, R1, 0xffffe2b0 ;  /* 0xffffe2b001017836 */ /* 0x001fe20000000000 */
[----:B------:R-:W0:Y:S01]  /*0030*/  S2R R29, SR_TID.X ;  /* 0x00000000001d7919 */ /* 0x000e220000002100 */
[----:B------:R-:W2:Y:S01]  /*0040*/  LDCU UR4, c[0x0][0x3a0] ;  /* 0x00007400ff0477ac */ /* 0x000ea20008000800 */
[----:B------:R-:W-:-:S02]  /*0050*/  CS2R R14, SRZ ;  /* 0x00000000000e7805 */ /* 0x000fc4000001ff00 */
[----:B------:R-:W-:Y:S02]  /*0060*/  CS2R R16, SRZ ;  /* 0x0000000000107805 */ /* 0x000fe4000001ff00 */
[----:B------:R-:W-:Y:S02]  /*0070*/  CS2R R18, SRZ ;  /* 0x0000000000127805 */ /* 0x000fe4000001ff00 */
[----:B------:R-:W-:Y:S01]  /*0080*/  CS2R R20, SRZ ;  /* 0x0000000000147805 */ /* 0x000fe2000001ff00 */
[----:B------:R-:W3:Y:S01]  /*0090*/  S2UR UR6, SR_CgaCtaId ;  /* 0x00000000000679c3 */ /* 0x000ee20000008800 */
[----:B------:R-:W-:Y:S02]  /*00a0*/  CS2R R22, SRZ ;  /* 0x0000000000167805 */ /* 0x000fe4000001ff00 */
[----:B------:R-:W-:Y:S02]  /*00b0*/  CS2R R24, SRZ ;  /* 0x0000000000187805 */ /* 0x000fe4000001ff00 */
[----:B------:R-:W-:Y:S01]  /*00c0*/  CS2R R26, SRZ ;  /* 0x00000000001a7805 */ /* 0x000fe2000001ff00 */
[----:B------:R-:W-:Y:S01]  /*00d0*/  UMOV UR5, 0x400 ;  /* 0x0000040000057882 */ /* 0x000fe20000000000 */
[----:B------:R-:W4:Y:S01]  /*00e0*/  LDCU.64 UR12, c[0x0][0x358] ;  /* 0x00006b00ff0c77ac */ /* 0x000f220008000a00 */
[----:B--2---:R-:W-:Y:S01]  /*00f0*/  UIADD3 UR4, UPT, UPT, UR4, 0x3f, URZ ;  /* 0x0000003f04047890 */ /* 0x004fe2000fffe0ff */
[----:B-1----:R-:W-:Y:S01]  /*0100*/  VIADD R0, R3, 0x1f ;  /* 0x0000001f03007836 */ /* 0x002fe20000000000 */
[----:B------:R0:W-:Y:S02]  /*0110*/  STL [R1+0xee8], R3 ;  /* 0x000ee80301007387 */ /* 0x0001e40000100800 */
[----:B------:R-:W-:-:S02]  /*0120*/  UISETP.GE.AND UP0, UPT, UR4, 0x40, UPT ;  /* 0x000000400400788c */ /* 0x000fc4000bf06270 */
[----:B------:R-:W-:Y:S01]  /*0130*/  SHF.R.S32.HI R5, RZ, 0x1f, R0 ;  /* 0x0000001fff057819 */ /* 0x000fe20000011400 */
[----:B------:R1:W-:Y:S01]  /*0140*/  STL [R1+0xeec], R2 ;  /* 0x000eec0201007387 */ /* 0x0003e20000100800 */
[----:B---3--:R-:W-:Y:S02]  /*0150*/  ULEA UR5, UR6, UR5, 0x18 ;  /* 0x0000000506057291 */ /* 0x008fe4000f8ec0ff */
[----:B------:R-:W-:Y:S01]  /*0160*/  LEA.HI R5, R5, R0, RZ, 0x5 ;  /* 0x0000000005057211 */ /* 0x000fe200078f28ff */
[----:B------:R-:W-:Y:S01]  /*0170*/  STL [R1+0x90], RZ ;  /* 0x000090ff01007387 */ /* 0x000fe20000100800 */
[----:B0-----:R-:W-:Y:S02]  /*0180*/  LOP3.LUT R3, R29, 0x3f, RZ, 0xc0, !PT ;  /* 0x0000003f1d037812 */ /* 0x001fe400078ec0ff */
[----:B------:R-:W-:Y:S01]  /*0190*/  SHF.R.S32.HI R0, RZ, 0x5, R5 ;  /* 0x00000005ff007819 */ /* 0x000fe20000011405 */
[----:B------:R-:W-:Y:S04]  /*01a0*/  STL [R1+0x94], RZ ;  /* 0x000094ff01007387 */ /* 0x000fe80000100800 */
[----:B------:R-:W-:Y:S01]  /*01b0*/  IMAD.SHL.U32 R0, R0, 0x8, RZ ;  /* 0x0000000800007824 */ /* 0x000fe200078e00ff */
[----:B------:R-:W0:Y:S04]  /*01c0*/  S2R R5, SR_CTAID.X ;  /* 0x0000000000057919 */ /* 0x000e280000002500 */
[-C--:B------:R-:W-:Y:S01]  /*01d0*/  IABS R9, R0.reuse ;  /* 0x0000000000097213 */ /* 0x080fe20000000000 */
[----:B------:R-:W-:Y:S01]  /*01e0*/  STL [R1+0x98], RZ ;  /* 0x000098ff01007387 */ /* 0x000fe20000100800 */
[----:B------:R-:W-:-:S02]  /*01f0*/  IABS R12, R0 ;  /* 0x00000000000c7213 */ /* 0x000fc40000000000 */
[----:B------:R-:W2:Y:S01]  /*0200*/  I2F.RP R4, R9 ;  /* 0x0000000900047306 */ /* 0x000ea20000209400 */
[----:B------:R-:W-:Y:S04]  /*0210*/  STL [R1+0x9c], RZ ;  /* 0x00009cff01007387 */ /* 0x000fe80000100800 */
[----:B------:R-:W-:Y:S04]  /*0220*/  STL [R1+0x80], RZ ;  /* 0x000080ff01007387 */ /* 0x000fe80000100800 */
[----:B------:R-:W-:Y:S04]  /*0230*/  STL [R1+0x84], RZ ;  /* 0x000084ff01007387 */ /* 0x000fe80000100800 */
[----:B------:R-:W-:Y:S01]  /*0240*/  STL [R1+0x88], RZ ;  /* 0x000088ff01007387 */ /* 0x000fe20000100800 */
[----:B--2---:R-:W2:Y:S03]  /*0250*/  MUFU.RCP R4, R4 ;  /* 0x0000000400047308 */ /* 0x004ea60000001000 */
[----:B------:R-:W-:Y:S04]  /*0260*/  STL [R1+0x8c], RZ ;  /* 0x00008cff01007387 */ /* 0x000fe80000100800 */
[----:B------:R-:W-:Y:S01]  /*0270*/  STL [R1+0x70], RZ ;  /* 0x000070ff01007387 */ /* 0x000fe20000100800 */
[----:B0-----:R-:W-:-:S03]  /*0280*/  IABS R10, R5 ;  /* 0x00000005000a7213 */ /* 0x001fc60000000000 */
[----:B------:R-:W-:Y:S04]  /*0290*/  STL [R1+0x74], RZ ;  /* 0x000074ff01007387 */ /* 0x000fe80000100800 */
[----:B------:R-:W-:Y:S01]  /*02a0*/  STL [R1+0x78], RZ ;  /* 0x000078ff01007387 */ /* 0x000fe20000100800 */
[----:B--2---:R-:W-:-:S03]  /*02b0*/  VIADD R6, R4, 0xffffffe ;  /* 0x0ffffffe04067836 */ /* 0x004fc60000000000 */
[----:B------:R-:W-:Y:S01]  /*02c0*/  STL [R1+0x7c], RZ ;  /* 0x00007cff01007387 */ /* 0x000fe20000100800 */
[----:B------:R-:W-:Y:S01]  /*02d0*/  IMAD.MOV R4, RZ, RZ, -R12 ;  /* 0x000000ffff047224 */ /* 0x000fe200078e0a0c */
[----:B------:R-:W-:Y:S01]  /*02e0*/  CS2R R12, SRZ ;  /* 0x00000000000c7805 */ /* 0x000fe2000001ff00 */
[----:B------:R0:W2:Y:S01]  /*02f0*/  F2I.FTZ.U32.TRUNC.NTZ R7, R6 ;  /* 0x0000000600077305 */ /* 0x0000a2000021f000 */
[----:B------:R-:W-:Y:S04]  /*0300*/  STL [R1+0x60], RZ ;  /* 0x000060ff01007387 */ /* 0x000fe80000100800 */
[----:B------:R-:W-:Y:S01]  /*0310*/  STL [R1+0x64], RZ ;  /* 0x000064ff01007387 */ /* 0x000fe20000100800 */
[----:B0-----:R-:W-:-:S03]  /*0320*/  IMAD.MOV.U32 R6, RZ, RZ, RZ ;  /* 0x000000ffff067224 */ /* 0x001fc600078e00ff */
[----:B------:R-:W-:Y:S04]  /*0330*/  STL [R1+0x68], RZ ;  /* 0x000068ff01007387 */ /* 0x000fe80000100800 */
[----:B------:R-:W-:Y:S01]  /*0340*/  STL [R1+0x6c], RZ ;  /* 0x00006cff01007387 */ /* 0x000fe20000100800 */
[----:B--2---:R-:W-:-:S03]  /*0350*/  IMAD.MOV R8, RZ, RZ, -R7 ;  /* 0x000000ffff087224 */ /* 0x004fc600078e0a07 */
[----:B------:R-:W-:Y:S01]  /*0360*/  STL [R1+0x50], RZ ;  /* 0x000050ff01007387 */ /* 0x000fe20000100800 */
[----:B------:R-:W-:Y:S02]  /*0370*/  IMAD R11, R8, R9, RZ ;  /* 0x00000009080b7224 */ /* 0x000fe400078e02ff */
[----:B------:R-:W-:Y:S01]  /*0380*/  IMAD.MOV.U32 R8, RZ, RZ, R10 ;  /* 0x000000ffff087224 */ /* 0x000fe200078e000a */
[----:B------:R-:W-:Y:S01]  /*0390*/  STL [R1+0x54], RZ ;  /* 0x000054ff01007387 */ /* 0x000fe20000100800 */
[----:B------:R-:W-:-:S03]  /*03a0*/  IMAD.HI.U32 R7, R7, R11, R6 ;  /* 0x0000000b07077227 */ /* 0x000fc600078e0006 */
[----:B------:R-:W-:Y:S03]  /*03b0*/  STL [R1+0x58], RZ ;  /* 0x000058ff01007387 */ /* 0x000fe60000100800 */
[----:B------:R-:W-:Y:S01]  /*03c0*/  IMAD.HI.U32 R7, R7, R8, RZ ;  /* 0x0000000807077227 */ /* 0x000fe200078e00ff */
[----:B------:R-:W-:Y:S03]  /*03d0*/  STL [R1+0x5c], RZ ;  /* 0x00005cff01007387 */ /* 0x000fe60000100800 */
[----:B------:R-:W-:Y:S01]  /*03e0*/  IMAD R4, R7, R4, R8 ;  /* 0x0000000407047224 */ /* 0x000fe200078e0208 */
[----:B------:R-:W-:Y:S04]  /*03f0*/  STL [R1+0x40], RZ ;  /* 0x000040ff01007387 */ /* 0x000fe80000100800 */
[----:B------:R-:W-:Y:S01]  /*0400*/  ISETP.GT.U32.AND P1, PT, R9, R4, PT ;  /* 0x000000040900720c */ /* 0x000fe20003f24070 */
[----:B------:R-:W-:Y:S04]  /*0410*/  STL [R1+0x44], RZ ;  /* 0x000044ff01007387 */ /* 0x000fe80000100800 */
[----:B------:R-:W-:Y:S04]  /*0420*/  STL [R1+0x48], RZ ;  /* 0x000048ff01007387 */ /* 0x000fe80000100800 */
[----:B------:R-:W-:Y:S04]  /*0430*/  STL [R1+0x4c], RZ ;  /* 0x00004cff01007387 */ /* 0x000fe80000100800 */
[----:B------:R-:W-:Y:S01]  /*0440*/  @!P1 IMAD.IADD R4, R4, 0x1, -R9 ;  /* 0x0000000104049824 */ /* 0x000fe200078e0a09 */
[----:B------:R-:W-:Y:S01]  /*0450*/  STL [R1+0x30], RZ ;  /* 0x000030ff01007387 */ /* 0x000fe20000100800 */
[----:B------:R-:W-:Y:S01]  /*0460*/  @!P1 VIADD R7, R7, 0x1 ;  /* 0x0000000107079836 */ /* 0x000fe20000000000 */
[----:B------:R-:W-:-:S02]  /*0470*/  ISETP.NE.AND P1, PT, R0, RZ, PT ;  /* 0x000000ff0000720c */ /* 0x000fc40003f25270 */
[----:B------:R-:W-:Y:S01]  /*0480*/  ISETP.GE.U32.AND P0, PT, R4, R9, PT ;  /* 0x000000090400720c */ /* 0x000fe20003f06070 */
[----:B------:R-:W-:Y:S01]  /*0490*/  STL [R1+0x34], RZ ;  /* 0x000034ff01007387 */ /* 0x000fe20000100800 */
[----:B------:R-:W-:-:S03]  /*04a0*/  LOP3.LUT R4, R5, R0, RZ, 0x3c, !PT ;  /* 0x0000000005047212 */ /* 0x000fc600078e3cff */
[----:B------:R-:W-:Y:S01]  /*04b0*/  STL [R1+0x38], RZ ;  /* 0x000038ff01007387 */ /* 0x000fe20000100800 */
[----:B------:R-:W-:Y:S01]  /*04c0*/  ISETP.GE.AND P2, PT, R4, RZ, PT ;  /* 0x000000ff0400720c */ /* 0x000fe20003f46270 */
[----:B------:R-:W-:Y:S02]  /*04d0*/  VIADD R4, R2, 0xff ;  /* 0x000000ff02047836 */ /* 0x000fe40000000000 */
[----:B------:R-:W-:Y:S04]  /*04e0*/  STL [R1+0x3c], RZ ;  /* 0x00003cff01007387 */ /* 0x000fe80000100800 */
[----:B------:R-:W-:Y:S01]  /*04f0*/  @P0 VIADD R7, R7, 0x1 ;  /* 0x0000000107070836 */ /* 0x000fe20000000000 */
[----:B------:R-:W-:Y:S03]  /*0500*/  STL [R1+0x20], RZ ;  /* 0x000020ff01007387 */ /* 0x000fe60000100800 */
[----:B------:R-:W-:Y:S01]  /*0510*/  IMAD.MOV.U32 R6, RZ, RZ, R7 ;  /* 0x000000ffff067224 */ /* 0x000fe200078e0007 */
[----:B------:R-:W-:Y:S01]  /*0520*/  SHF.R.S32.HI R7, RZ, 0x1f, R4 ;  /* 0x0000001fff077819 */ /* 0x000fe20000011404 */
[----:B------:R-:W-:Y:S02]  /*0530*/  STL [R1+0x24], RZ ;  /* 0x000024ff01007387 */ /* 0x000fe40000100800 */
[----:B------:R-:W-:Y:S01]  /*0540*/  @!P2 IMAD.MOV R6, RZ, RZ, -R6 ;  /* 0x000000ffff06a224 */ /* 0x000fe200078e0a06 */
[----:B------:R-:W-:Y:S01]  /*0550*/  @!P1 LOP3.LUT R6, RZ, R0, RZ, 0x33, !PT ;  /* 0x00000000ff069212 */ /* 0x000fe200078e33ff */
[----:B------:R-:W-:Y:S01]  /*0560*/  STL [R1+0x28], RZ ;  /* 0x000028ff01007387 */ /* 0x000fe20000100800 */
[----:B------:R-:W-:-:S03]  /*0570*/  LEA.HI R7, R7, R4, RZ, 0x8 ;  /* 0x0000000407077211 */ /* 0x000fc600078f40ff */
[----:B------:R-:W-:Y:S01]  /*0580*/  IMAD.SHL.U32 R28, R6, 0x8, RZ ;  /* 0x00000008061c7824 */ /* 0x000fe200078e00ff */
[----:B------:R-:W-:Y:S01]  /*0590*/  STL [R1+0x2c], RZ ;  /* 0x00002cff01007387 */ /* 0x000fe20000100800 */
[----:B------:R-:W-:-:S03]  /*05a0*/  IMAD.MOV R6, RZ, RZ, -R6 ;  /* 0x000000ffff067224 */ /* 0x000fc600078e0a06 */
[----:B------:R-:W-:Y:S01]  /*05b0*/  LEA.HI.SX32 R4, R7, -R28, 0x18 ;  /* 0x8000001c07047211 */ /* 0x000fe200078fc2ff */
[----:B------:R-:W-:Y:S01]  /*05c0*/  IMAD R11, R0, R6, R5 ;  /* 0x00000006000b7224 */ /* 0x000fe200078e0205 */
[----:B------:R-:W-:Y:S01]  /*05d0*/  STL [R1+0x10], RZ ;  /* 0x000010ff01007387 */ /* 0x000fe20000100800 */
[----:B------:R-:W-:Y:S01]  /*05e0*/  IMAD.MOV.U32 R6, RZ, RZ, RZ ;  /* 0x000000ffff067224 */ /* 0x000fe200078e00ff */
[----:B------:R-:W-:Y:S02]  /*05f0*/  VIMNMX R4, PT, PT, R4, 0x8, PT ;  /* 0x0000000804047848 */ /* 0x000fe40003fe0100 */
[----:B------:R-:W-:Y:S02]  /*0600*/  STL [R1+0x14], RZ ;  /* 0x000014ff01007387 */ /* 0x000fe40000100800 */
[-C--:B------:R-:W-:Y:S02]  /*0610*/  IABS R10, R4.reuse ;  /* 0x00000004000a7213 */ /* 0x080fe40000000000 */
[----:B------:R-:W-:Y:S01]  /*0620*/  IABS R0, R4 ;  /* 0x0000000400007213 */ /* 0x000fe20000000000 */
[----:B------:R-:W-:Y:S01]  /*0630*/  STL [R1+0x18], RZ ;  /* 0x000018ff01007387 */ /* 0x000fe20000100800 */
[----:B------:R-:W0:Y:S03]  /*0640*/  I2F.RP R8, R10 ;  /* 0x0000000a00087306 */ /* 0x000e260000209400 */
[----:B------:R-:W-:Y:S04]  /*0650*/  STL [R1+0x1c], RZ ;  /* 0x00001cff01007387 */ /* 0x000fe80000100800 */
[----:B------:R-:W-:Y:S04]  /*0660*/  STL [R1], RZ ;  /* 0x000000ff01007387 */ /* 0x000fe80000100800 */
[----:B------:R-:W-:Y:S01]  /*0670*/  STL [R1+0x4], RZ ;  /* 0x000004ff01007387 */ /* 0x000fe20000100800 */
[----:B0-----:R-:W0:Y:S03]  /*0680*/  MUFU.RCP R8, R8 ;  /* 0x0000000800087308 */ /* 0x001e260000001000 */
[----:B------:R-:W-:Y:S04]  /*0690*/  STL [R1+0x8], RZ ;  /* 0x000008ff01007387 */ /* 0x000fe80000100800 */
[----:B------:R-:W-:Y:S01]  /*06a0*/  STL [R1+0xc], RZ ;  /* 0x00000cff01007387 */ /* 0x000fe20000100800 */
[----:B0-----:R-:W-:-:S06]  /*06b0*/  VIADD R7, R8, 0xffffffe ;  /* 0x0ffffffe08077836 */ /* 0x001fcc0000000000 */
[----:B------:R-:W0:Y:S02]  /*06c0*/  F2I.FTZ.U32.TRUNC.NTZ R7, R7 ;  /* 0x0000000700077305 */ /* 0x000e24000021f000 */
[----:B0-----:R-:W-:-:S04]  /*06d0*/  IMAD.MOV R9, RZ, RZ, -R7 ;  /* 0x000000ffff097224 */ /* 0x001fc800078e0a07 */
[----:B------:R-:W-:Y:S01]  /*06e0*/  IMAD.MOV.U32 R5, RZ, RZ, R9 ;  /* 0x000000ffff057224 */ /* 0x000fe200078e0009 */
[----:B------:R-:W-:-:S03]  /*06f0*/  IABS R9, R11 ;  /* 0x0000000b00097213 */ /* 0x000fc60000000000 */
[----:B------:R-:W-:-:S04]  /*0700*/  IMAD R5, R5, R10, RZ ;  /* 0x0000000a05057224 */ /* 0x000fc800078e02ff */
[----:B------:R-:W-:-:S04]  /*0710*/  IMAD.HI.U32 R6, R7, R5, R6 ;  /* 0x0000000507067227 */ /* 0x000fc800078e0006 */
[----:B------:R-:W-:Y:S02]  /*0720*/  IMAD.MOV R5, RZ, RZ, -R0 ;  /* 0x000000ffff057224 */ /* 0x000fe400078e0a00 */
[----:B------:R-:W-:Y:S01]  /*0730*/  IMAD.HI.U32 R0, R6, R9, RZ ;  /* 0x0000000906007227 */ /* 0x000fe200078e00ff */
[----:B------:R-:W-:-:S03]  /*0740*/  CS2R R6, SRZ ;  /* 0x0000000000067805 */ /* 0x000fc6000001ff00 */
[----:B------:R-:W-:Y:S01]  /*0750*/  IMAD R5, R0, R5, R9 ;  /* 0x0000000500057224 */ /* 0x000fe200078e0209 */
[----:B------:R-:W-:-:S04]  /*0760*/  CS2R R8, SRZ ;  /* 0x0000000000087805 */ /* 0x000fc8000001ff00 */
[----:B------:R-:W-:-:S13]  /*0770*/  ISETP.GT.U32.AND P1, PT, R10, R5, PT ;  /* 0x000000050a00720c */ /* 0x000fda0003f24070 */
[----:B------:R-:W-:Y:S02]  /*0780*/  @!P1 IMAD.IADD R5, R5, 0x1, -R10 ;  /* 0x0000000105059824 */ /* 0x000fe400078e0a0a */
[----:B------:R-:W-:Y:S01]  /*0790*/  @!P1 VIADD R0, R0, 0x1 ;  /* 0x0000000100009836 */ /* 0x000fe20000000000 */
[----:B------:R-:W-:Y:S02]  /*07a0*/  ISETP.NE.AND P1, PT, R4, RZ, PT ;  /* 0x000000ff0400720c */ /* 0x000fe40003f25270 */
[----:B------:R-:W-:Y:S02]  /*07b0*/  ISETP.GE.U32.AND P0, PT, R5, R10, PT ;  /* 0x0000000a0500720c */ /* 0x000fe40003f06070 */
[----:B------:R-:W-:-:S04]  /*07c0*/  LOP3.LUT R5, R11, R4, RZ, 0x3c, !PT ;  /* 0x000000040b057212 */ /* 0x000fc800078e3cff */
[----:B------:R-:W-:-:S07]  /*07d0*/  ISETP.GE.AND P2, PT, R5, RZ, PT ;  /* 0x000000ff0500720c */ /* 0x000fce0003f46270 */
[----:B------:R-:W-:-:S06]  /*07e0*/  @P0 VIADD R0, R0, 0x1 ;  /* 0x0000000100000836 */ /* 0x000fcc0000000000 */
[----:B------:R-:W-:Y:S01]  /*07f0*/  @!P2 IMAD.MOV R0, RZ, RZ, -R0 ;  /* 0x000000ffff00a224 */ /* 0x000fe200078e0a00 */
[----:B------:R-:W-:-:S05]  /*0800*/  @!P1 LOP3.LUT R0, RZ, R4, RZ, 0x33, !PT ;  /* 0x00000004ff009212 */ /* 0x000fca00078e33ff */
[----:B-1----:R-:W-:Y:S02]  /*0810*/  IMAD.SHL.U32 R2, R0, 0x20, RZ ;  /* 0x0000002000027824 */ /* 0x002fe400078e00ff */
[----:B------:R-:W-:Y:S02]  /*0820*/  IMAD.MOV R5, RZ, RZ, -R0 ;  /* 0x000000ffff057224 */ /* 0x000fe400078e0a00 */
[C---:B------:R-:W-:Y:S01]  /*0830*/  VIADD R0, R2.reuse, 0x1 ;  /* 0x0000000102007836 */ /* 0x040fe20000000000 */
[----:B------:R-:W-:Y:S01]  /*0840*/  STL [R1+0x5d0], R2 ;  /* 0x0005d00201007387 */ /* 0x000fe20000100800 */
[----:B------:R-:W-:Y:S02]  /*0850*/  VIADD R29, R2, 0x2 ;  /* 0x00000002021d7836 */ /* 0x000fe40000000000 */
[----:B------:R-:W-:Y:S01]  /*0860*/  IMAD R5, R4, R5, R11 ;  /* 0x0000000504057224 */ /* 0x000fe200078e020b */
[----:B------:R0:W-:Y:S01]  /*0870*/  STL [R1+0x110], R0 ;  /* 0x0001100001007387 */ /* 0x0001e20000100800 */
[----:B------:R-:W-:-:S02]  /*0880*/  CS2R R10, SRZ ;  /* 0x00000000000a7805 */ /* 0x000fc4000001ff00 */
[----:B------:R-:W-:Y:S01]  /*0890*/  IMAD.IADD R28, R28, 0x1, R5 ;  /* 0x000000011c1c7824 */ /* 0x000fe200078e0205 */
[----:B------:R1:W-:Y:S01]  /*08a0*/  STL [R1+0x10c], R29 ;  /* 0x00010c1d01007387 */ /* 0x0003e20000100800 */
[----:B------:R-:W-:Y:S02]  /*08b0*/  CS2R R4, SRZ ;  /* 0x0000000000047805 */ /* 0x000fe4000001ff00 */
[----:B------:R-:W-:Y:S02]  /*08c0*/  IMAD R3, R28, 0x100, R3 ;  /* 0x000001001c037824 */ /* 0x000fe400078e0203 */
[C---:B------:R-:W-:Y:S02]  /*08d0*/  VIADD R28, R2.reuse, 0x1d ;  /* 0x0000001d021c7836 */ /* 0x040fe40000000000 */
[C---:B0-----:R-:W-:Y:S02]  /*08e0*/  VIADD R0, R2.reuse, 0x3 ;  /* 0x0000000302007836 */ /* 0x041fe40000000000 */
[----:B-1----:R-:W-:-:S03]  /*08f0*/  VIADD R29, R2, 0x4 ;  /* 0x00000004021d7836 */ /* 0x002fc60000000000 */
[----:B------:R0:W-:Y:S04]  /*0900*/  STL [R1+0x108], R0 ;  /* 0x0001080001007387 */ /* 0x0001e80000100800 */
[----:B------:R1:W-:Y:S01]  /*0910*/  STL [R1+0x104], R29 ;  /* 0x0001041d01007387 */ /* 0x0003e20000100800 */
        /* <DEDUP_REMOVED lines=41> */
[----:B-1----:R-:W-:-:S05]  /*0bb0*/  VIADD R29, R2, 0x1a ;  /* 0x0000001a021d7836 */ /* 0x002fca0000000000 */
[----:B------:R0:W-:Y:S02]  /*0bc0*/  STL [R1+0xac], R29 ;  /* 0x0000ac1d01007387 */ /* 0x0001e40000100800 */
[----:B0-----:R-:W-:-:S05]  /*0bd0*/  VIADD R29, R2, 0x1b ;  /* 0x0000001b021d7836 */ /* 0x001fca0000000000 */
[----:B------:R0:W-:Y:S02]  /*0be0*/  STL [R1+0xa8], R29 ;  /* 0x0000a81d01007387 */ /* 0x0001e40000100800 */
[----:B0-----:R-:W-:-:S05]  /*0bf0*/  VIADD R29, R2, 0x1c ;  /* 0x0000001c021d7836 */ /* 0x001fca0000000000 */
[----:B------:R0:W-:Y:S04]  /*0c00*/  STL [R1+0xa4], R29 ;  /* 0x0000a41d01007387 */ /* 0x0001e80000100800 */
[----:B------:R1:W-:Y:S04]  /*0c10*/  STL [R1+0xa0], R28 ;  /* 0x0000a01c01007387 */ /* 0x0003e80000100800 */
[----:B------:R-:W-:Y:S01]  /*0c20*/  STL [R1+0xeb4], R3 ;  /* 0x000eb40301007387 */ /* 0x000fe20000100800 */
[C---:B0-----:R-:W-:Y:S02]  /*0c30*/  VIADD R29, R2.reuse, 0x1e ;  /* 0x0000001e021d7836 */ /* 0x041fe40000000000 */
[----:B-1----:R-:W-:-:S02]  /*0c40*/  VIADD R28, R2, 0x1f ;  /* 0x0000001f021c7836 */ /* 0x002fc40000000000 */
[----:B------:R-:W-:-:S05]  /*0c50*/  VIADD R2, R3, 0x40 ;  /* 0x0000004003027836 */ /* 0x000fca0000000000 */
[----:B------:R0:W-:Y:S02]  /*0c60*/  STL [R1+0xeb8], R2 ;  /* 0x000eb80201007387 */ /* 0x0001e40000100800 */
[C---:B0-----:R-:W-:Y:S02]  /*0c70*/  VIADD R2, R3.reuse, 0x80 ;  /* 0x0000008003027836 */ /* 0x041fe40000000000 */
[----:B------:R-:W-:-:S03]  /*0c80*/  VIADD R3, R3, 0xc0 ;  /* 0x000000c003037836 */ /* 0x000fc60000000000 */
[----:B------:R0:W-:Y:S04]  /*0c90*/  STL [R1+0xebc], R2 ;  /* 0x000ebc0201007387 */ /* 0x0001e80000100800 */
[----:B0-----:R0:W5:Y:S04]  /*0ca0*/  LDL.LU R2, [R1+0xeec] ;  /* 0x000eec0001027983 */ /* 0x0011680000300800 */
[----:B------:R1:W-:Y:S04]  /*0cb0*/  STL [R1+0xec0], R3 ;  /* 0x000ec00301007387 */ /* 0x0003e80000100800 */
[----:B-1----:R0:W5:Y:S01]  /*0cc0*/  LDL.LU R3, [R1+0xee8] ;  /* 0x000ee80001037983 */ /* 0x0021620000300800 */
[----:B----4-:R-:W-:Y:S05]  /*0cd0*/  BRA.U !UP0, `(.L_x_0) ;  /* 0x0000024508407547 */ /* 0x010fea000b800000 */
[----:B------:R-:W2:Y:S04]  /*0ce0*/  LDL R23, [R1+0xebc] ;  /* 0x000ebc0001177983 */ /* 0x000ea80000100800 */
[----:B------:R-:W3:Y:S04]  /*0cf0*/  LDL R21, [R1+0xeb8] ;  /* 0x000eb80001157983 */ /* 0x000ee80000100800 */
[----:B------:R-:W4:Y:S04]  /*0d00*/  LDL R20, [R1+0xeb4] ;  /* 0x000eb40001147983 */ /* 0x000f280000100800 */
[----:B------:R-:W4:Y:S01]  /*0d10*/  LDL R26, [R1+0xec0] ;  /* 0x000ec000011a7983 */ /* 0x000f220000100800 */
[----:B-----5:R-:W-:Y:S01]  /*0d20*/  IABS R8, R2 ;  /* 0x0000000200087213 */ /* 0x020fe20000000000 */
[----:B------:R-:W-:Y:S01]  /*0d30*/  IMAD.MOV.U32 R27, RZ, RZ, R0 ;  /* 0x000000ffff1b7224 */ /* 0x000fe200078e0000 */
[----:B------:R-:W-:Y:S01]  /*0d40*/  ISETP.GE.AND P5, PT, R28, RZ, PT ;  /* 0x000000ff1c00720c */ /* 0x000fe20003fa6270 */
[----:B------:R-:W4:Y:S01]  /*0d50*/  LDL.LU R25, [R1+0xac] ;  /* 0x0000ac0001197983 */ /* 0x000f220000300800 */
[----:B------:R-:W1:Y:S03]  /*0d60*/  LDCU UR6, c[0x0][0x3ac] ;  /* 0x00007580ff0677ac */ /* 0x000e660008000800 */
[----:B------:R-:W4:Y:S01]  /*0d70*/  LDL.LU R24, [R1+0xa0] ;  /* 0x0000a00001187983 */ /* 0x000f220000300800 */
[----:B------:R-:W0:Y:S03]  /*0d80*/  LDCU.128 UR8, c[0x0][0x380] ;  /* 0x00007000ff0877ac */ /* 0x000e260008000c00 */
[----:B------:R-:W4:Y:S01]  /*0d90*/  LDL.LU R18, [R1+0xa4] ;  /* 0x0000a40001127983 */ /* 0x000f220000300800 */
[----:B------:R-:W0:Y:S03]  /*0da0*/  LDCU UR7, c[0x0][0x3a4] ;  /* 0x00007480ff0777ac */ /* 0x000e260008000800 */
[----:B------:R-:W4:Y:S01]  /*0db0*/  LDL.LU R22, [R1+0xa8] ;  /* 0x0000a80001167983 */ /* 0x000f220000300800 */
[----:B------:R-:W0:Y:S01]  /*0dc0*/  I2F.RP R4, R8 ;  /* 0x0000000800047306 */ /* 0x000e220000209400 */
[----:B------:R-:W-:Y:S01]  /*0dd0*/  IABS R0, R3 ;  /* 0x0000000300007213 */ /* 0x000fe20000000000 */
[----:B------:R-:W1:Y:S06]  /*0de0*/  LDCU UR14, c[0x0][0x3b0] ;  /* 0x00007600ff0e77ac */ /* 0x000e6c0008000800 */
[----:B------:R-:W1:Y:S08]  /*0df0*/  I2F.RP R6, R0 ;  /* 0x0000000000067306 */ /* 0x000e700000209400 */
[----:B0-----:R-:W0:Y:S08]  /*0e00*/  MUFU.RCP R4, R4 ;  /* 0x0000000400047308 */ /* 0x001e300000001000 */
[----:B-1----:R-:W1:Y:S01]  /*0e10*/  MUFU.RCP R6, R6 ;  /* 0x0000000600067308 */ /* 0x002e620000001000 */
[----:B0-----:R-:W-:-:S07]  /*0e20*/  VIADD R4, R4, 0xffffffe ;  /* 0x0ffffffe04047836 */ /* 0x001fce0000000000 */
[----:B------:R-:W0:Y:S01]  /*0e30*/  F2I.FTZ.U32.TRUNC.NTZ R5, R4 ;  /* 0x0000000400057305 */ /* 0x000e22000021f000 */
[----:B-1----:R-:W-:-:S07]  /*0e40*/  VIADD R6, R6, 0xffffffe ;  /* 0x0ffffffe06067836 */ /* 0x002fce0000000000 */
[----:B------:R-:W1:Y:S01]  /*0e50*/  F2I.FTZ.U32.TRUNC.NTZ R7, R6 ;  /* 0x0000000600077305 */ /* 0x000e62000021f000 */
[----:B0-----:R-:W-:-:S04]  /*0e60*/  IMAD.MOV R4, RZ, RZ, -R5 ;  /* 0x000000ffff047224 */ /* 0x001fc800078e0a05 */
[----:B------:R-:W-:Y:S02]  /*0e70*/  IMAD R10, R4, R8, RZ ;  /* 0x00000008040a7224 */ /* 0x000fe400078e02ff */
[----:B------:R-:W-:-:S04]  /*0e80*/  IMAD.MOV.U32 R4, RZ, RZ, RZ ;  /* 0x000000ffff047224 */ /* 0x000fc800078e00ff */
[----:B------:R-:W-:-:S04]  /*0e90*/  IMAD.HI.U32 R10, R5, R10, R4 ;  /* 0x0000000a050a7227 */ /* 0x000fc800078e0004 */
[----:B-1----:R-:W-:Y:S02]  /*0ea0*/  IMAD.MOV R5, RZ, RZ, -R7 ;  /* 0x000000ffff057224 */ /* 0x002fe400078e0a07 */
[----:B------:R-:W-:Y:S02]  /*0eb0*/  IMAD.MOV.U32 R6, RZ, RZ, RZ ;  /* 0x000000ffff067224 */ /* 0x000fe400078e00ff */
[----:B------:R-:W-:-:S04]  /*0ec0*/  IMAD R5, R5, R0, RZ ;  /* 0x0000000005057224 */ /* 0x000fc800078e02ff */
[----:B------:R-:W-:Y:S01]  /*0ed0*/  IMAD.HI.U32 R5, R7, R5, R6 ;  /* 0x0000000507057227 */ /* 0x000fe200078e0006 */
[----:B------:R0:W-:Y:S01]  /*0ee0*/  STL [R1+0xf58], R3 ;  /* 0x000f580301007387 */ /* 0x0001e20000100800 */
[----:B--2---:R-:W-:Y:S02]  /*0ef0*/  IABS R11, R23 ;  /* 0x00000017000b7213 */ /* 0x004fe40000000000 */
[----:B---3--:R-:W-:-:S03]  /*0f00*/  IABS R13, R21 ;  /* 0x00000015000d7213 */ /* 0x008fc60000000000 */
[----:B------:R-:W-:Y:S01]  /*0f10*/  IMAD.HI.U32 R12, R10, R11, RZ ;  /* 0x0000000b0a0c7227 */ /* 0x000fe200078e00ff */
[----:B----4-:R-:W-:-:S03]  /*0f20*/  IABS R9, R20 ;  /* 0x0000001400097213 */ /* 0x010fc60000000000 */
[----:B------:R-:W-:Y:S01]  /*0f30*/  IMAD.HI.U32 R14, R10, R13, RZ ;  /* 0x0000000d0a0e7227 */ /* 0x000fe200078e00ff */
[----:B------:R-:W-:-:S03]  /*0f40*/  IABS R4, R26 ;  /* 0x0000001a00047213 */ /* 0x000fc60000000000 */
[----:B------:R-:W-:-:S04]  /*0f50*/  IMAD.HI.U32 R15, R10, R9, RZ ;  /* 0x000000090a0f7227 */ /* 0x000fc800078e00ff */
[----:B------:R-:W-:Y:S02]  /*0f60*/  IMAD.MOV R12, RZ, RZ, -R12 ;  /* 0x000000ffff0c7224 */ /* 0x000fe400078e0a0c */
[----:B------:R-:W-:-:S04]  /*0f70*/  IMAD.HI.U32 R10, R10, R4, RZ ;  /* 0x000000040a0a7227 */ /* 0x000fc800078e00ff */
[----:B------:R-:W-:Y:S02]  /*0f80*/  IMAD.MOV R14, RZ, RZ, -R14 ;  /* 0x000000ffff0e7224 */ /* 0x000fe400078e0a0e */
[C---:B------:R-:W-:Y:S02]  /*0f90*/  IMAD R6, R8.reuse, R12, R11 ;  /* 0x0000000c08067224 */ /* 0x040fe400078e020b */
[----:B------:R-:W-:Y:S02]  /*0fa0*/  IMAD.MOV R10, RZ, RZ, -R10 ;  /* 0x000000ffff0a7224 */ /* 0x000fe400078e0a0a */
[C---:B------:R-:W-:Y:S01]  /*0fb0*/  IMAD R7, R8.reuse, R14, R13 ;  /* 0x0000000e08077224 */ /* 0x040fe200078e020d */
[C---:B------:R-:W-:Y:S01]  /*0fc0*/  ISETP.GT.U32.AND P2, PT, R8.reuse, R6, PT ;  /* 0x000000060800720c */ /* 0x040fe20003f44070 */
[----:B------:R-:W-:Y:S02]  /*0fd0*/  IMAD.MOV R15, RZ, RZ, -R15 ;  /* 0x000000ffff0f7224 */ /* 0x000fe400078e0a0f */
[C---:B------:R-:W-:Y:S01]  /*0fe0*/  IMAD R4, R8.reuse, R10, R4 ;  /* 0x0000000a08047224 */ /* 0x040fe200078e0204 */
[C---:B------:R-:W-:Y:S01]  /*0ff0*/  ISETP.GT.U32.AND P1, PT, R8.reuse, R7, PT ;  /* 0x000000070800720c */ /* 0x040fe20003f24070 */
[----:B------:R-:W-:-:S03]  /*1000*/  IMAD R9, R8, R15, R9 ;  /* 0x0000000f08097224 */ /* 0x000fc600078e0209 */
[C---:B------:R-:W-:Y:S02]  /*1010*/  ISETP.GT.U32.AND P3, PT, R8.reuse, R4, PT ;  /* 0x000000040800720c */ /* 0x040fe40003f64070 */
[----:B------:R-:W-:-:S03]  /*1020*/  ISETP.GT.U32.AND P0, PT, R8, R9, PT ;  /* 0x000000090800720c */ /* 0x000fc60003f04070 */
[----:B------:R-:W-:-:S04]  /*1030*/  @!P2 IMAD.IADD R6, R6, 0x1, -R8 ;  /* 0x000000010606a824 */ /* 0x000fc800078e0a08 */
[----:B------:R-:W-:Y:S01]  /*1040*/  @!P1 IMAD.IADD R7, R7, 0x1, -R8 ;  /* 0x0000000107079824 */ /* 0x000fe200078e0a08 */
[----:B------:R-:W-:-:S03]  /*1050*/  ISETP.GT.U32.AND P4, PT, R8, R6, PT ;  /* 0x000000060800720c */ /* 0x000fc60003f84070 */
[--C-:B------:R-:W-:Y:S01]  /*1060*/  @!P3 IMAD.IADD R4, R4, 0x1, -R8.reuse ;  /* 0x000000010404b824 */ /* 0x100fe200078e0a08 */
[----:B------:R-:W-:Y:S01]  /*1070*/  ISETP.GT.U32.AND P3, PT, R8, R7, PT ;  /* 0x000000070800720c */ /* 0x000fe20003f64070 */
[----:B------:R-:W-:Y:S01]  /*1080*/  @!P0 IMAD.IADD R9, R9, 0x1, -R8 ;  /* 0x0000000109098824 */ /* 0x000fe200078e0a08 */
[----:B------:R-:W-:-:S04]  /*1090*/  ISETP.GE.AND P1, PT, R20, RZ, PT ;  /* 0x000000ff1400720c */ /* 0x000fc80003f26270 */
[----:B------:R-:W-:-:S03]  /*10a0*/  ISETP.GT.U32.AND P2, PT, R8, R9, PT ;  /* 0x000000090800720c */ /* 0x000fc60003f44070 */
[----:B------:R-:W-:Y:S01]  /*10b0*/  @!P4 IMAD.IADD R6, R6, 0x1, -R8 ;  /* 0x000000010606c824 */ /* 0x000fe200078e0a08 */
[----:B------:R-:W-:-:S03]  /*10c0*/  ISETP.GE.AND P4, PT, R21, RZ, PT ;  /* 0x000000ff1500720c */ /* 0x000fc60003f86270 */
[----:B------:R-:W-:Y:S01]  /*10d0*/  @!P3 IMAD.IADD R7, R7, 0x1, -R8 ;  /* 0x000000010707b824 */ /* 0x000fe200078e0a08 */
[----:B------:R-:W-:-:S05]  /*10e0*/  ISETP.GE.AND P3, PT, R23, RZ, PT ;  /* 0x000000ff1700720c */ /* 0x000fca0003f66270 */
[----:B------:R-:W-:-:S04]  /*10f0*/  @!P2 IMAD.IADD R9, R9, 0x1, -R8 ;  /* 0x000000010909a824 */ /* 0x000fc800078e0a08 */
[----:B------:R-:W-:Y:S01]  /*1100*/  @!P1 IMAD.MOV R9, RZ, RZ, -R9 ;  /* 0x000000ffff099224 */ /* 0x000fe200078e0a09 */
[----:B------:R-:W-:Y:S01]  /*1110*/  ISETP.NE.AND P1, PT, R2, RZ, PT ;  /* 0x000000ff0200720c */ /* 0x000fe20003f25270 */
[----:B------:R-:W-:Y:S01]  /*1120*/  @!P4 IMAD.MOV R7, RZ, RZ, -R7 ;  /* 0x000000ffff07c224 */ /* 0x000fe200078e0a07 */
[----:B------:R-:W-:Y:S01]  /*1130*/  LOP3.LUT R2, RZ, R2, RZ, 0x33, !PT ;  /* 0x00000002ff027212 */ /* 0x000fe200078e33ff */
[----:B------:R-:W-:-:S03]  /*1140*/  @!P3 IMAD.MOV R6, RZ, RZ, -R6 ;  /* 0x000000ffff06b224 */ /* 0x000fc600078e0a06 */
[C---:B------:R-:W-:Y:S02]  /*1150*/  SEL R9, R2.reuse, R9, !P1 ;  /* 0x0000000902097207 */ /* 0x040fe40004800000 */
[C---:B------:R-:W-:Y:S02]  /*1160*/  SEL R7, R2.reuse, R7, !P1 ;  /* 0x0000000702077207 */ /* 0x040fe40004800000 */
[----:B0-----:R-:W-:Y:S02]  /*1170*/  SEL R3, R2, R6, !P1 ;  /* 0x0000000602037207 */ /* 0x001fe40004800000 */
[----:B------:R-:W-:Y:S02]  /*1180*/  ISETP.GE.AND P2, PT, R26, RZ, PT ;  /* 0x000000ff1a00720c */ /* 0x000fe40003f46270 */
[----:B------:R-:W2:Y:S04]  /*1190*/  LDL.LU R26, [R1+0xb4] ;  /* 0x0000b400011a7983 */ /* 0x000ea80000300800 */
[----:B------:R-:W-:Y:S01]  /*11a0*/  STL [R1+0x34], R9 ;  /* 0x0000340901007387 */ /* 0x000fe20000100800 */
[----:B------:R-:W-:-:S03]  /*11b0*/  ISETP.GT.U32.AND P6, PT, R8, R4, PT ;  /* 0x000000040800720c */ /* 0x000fc60003fc4070 */
[----:B------:R-:W-:Y:S04]  /*11c0*/  STL [R1+0x30], R7 ;  /* 0x0000300701007387 */ /* 0x000fe80000100800 */
[----:B------:R-:W-:Y:S04]  /*11d0*/  STL [R1+0x3c], R3 ;  /* 0x00003c0301007387 */ /* 0x000fe80000100800 */
[----:B------:R-:W3:Y:S02]  /*11e0*/  LDL.LU R19, [R1+0xb8] ;  /* 0x0000b80001137983 */ /* 0x000ee40000300800 */
[----:B------:R-:W-:Y:S01]  /*11f0*/  @!P6 IMAD.IADD R4, R4, 0x1, -R8 ;  /* 0x000000010404e824 */ /* 0x000fe200078e0a08 */
[----:B------:R-:W-:-:S03]  /*1200*/  IABS R14, R28 ;  /* 0x0000001c000e7213 */ /* 0x000fc60000000000 */
[----:B------:R-:W-:Y:S02]  /*1210*/  @!P2 IMAD.MOV R4, RZ, RZ, -R4 ;  /* 0x000000ffff04a224 */ /* 0x000fe400078e0a04 */
[----:B------:R-:W-:-:S03]  /*1220*/  IMAD.HI.U32 R13, R5, R14, RZ ;  /* 0x0000000e050d7227 */ /* 0x000fc600078e00ff */
[----:B------:R-:W-:Y:S01]  /*1230*/  SEL R2, R2, R4, !P1 ;  /* 0x0000000402027207 */ /* 0x000fe20004800000 */
[----:B------:R-:W-:Y:S01]  /*1240*/  IMAD.MOV R13, RZ, RZ, -R13 ;  /* 0x000000ffff0d7224 */ /* 0x000fe200078e0a0d */
[----:B------:R-:W-:-:S03]  /*1250*/  IABS R11, R24 ;  /* 0x00000018000b7213 */ /* 0x000fc60000000000 */
[----:B------:R0:W-:Y:S01]  /*1260*/  STL [R1+0x38], R2 ;  /* 0x0000380201007387 */ /* 0x0001e20000100800 */
[----:B------:R-:W-:Y:S01]  /*1270*/  IMAD R13, R0, R13, R14 ;  /* 0x0000000d000d7224 */ /* 0x000fe200078e020e */
[----:B------:R-:W-:Y:S02]  /*1280*/  ISETP.GE.AND P1, PT, R24, RZ, PT ;  /* 0x000000ff1800720c */ /* 0x000fe40003f26270 */
[----:B------:R-:W4:Y:S04]  /*1290*/  LDL.LU R20, [R1+0xbc] ;  /* 0x0000bc0001147983 */ /* 0x000f280000300800 */
[----:B------:R-:W4:Y:S04]  /*12a0*/  LDL.LU R21, [R1+0xc0] ;  /* 0x0000c00001157983 */ /* 0x000f280000300800 */
[----:B------:R-:W4:Y:S01]  /*12b0*/  LDL.LU R23, [R1+0xc4] ;  /* 0x0000c40001177983 */ /* 0x000f220000300800 */
[----:B------:R-:W-:-:S03]  /*12c0*/  ISETP.GT.U32.AND P6, PT, R0, R13, PT ;  /* 0x0000000d0000720c */ /* 0x000fc60003fc4070 */
[----:B------:R-:W4:Y:S01]  /*12d0*/  LDL.LU R24, [R1+0xc8] ;  /* 0x0000c80001187983 */ /* 0x000f220000300800 */
[----:B------:R-:W-:-:S09]  /*12e0*/  IABS R8, R22 ;  /* 0x0000001600087213 */ /* 0x000fd20000000000 */
[----:B------:R-:W-:Y:S02]  /*12f0*/  @!P6 IMAD.IADD R13, R13, 0x1, -R0 ;  /* 0x000000010d0de824 */ /* 0x000fe400078e0a00 */
[----:B------:R-:W-:-:S03]  /*1300*/  IMAD.HI.U32 R14, R5, R8, RZ ;  /* 0x00000008050e7227 */ /* 0x000fc600078e00ff */
[----:B------:R-:W-:Y:S01]  /*1310*/  ISETP.GT.U32.AND P3, PT, R0, R13, PT ;  /* 0x0000000d0000720c */ /* 0x000fe20003f64070 */
[----:B------:R-:W-:-:S04]  /*1320*/  IMAD.MOV R14, RZ, RZ, -R14 ;  /* 0x000000ffff0e7224 */ /* 0x000fc800078e0a0e */
[----:B0-----:R-:W-:-:S08]  /*1330*/  IMAD R2, R0, R14, R8 ;  /* 0x0000000e00027224 */ /* 0x001fd000078e0208 */
[----:B------:R-:W-:Y:S01]  /*1340*/  @!P3 IMAD.IADD R13, R13, 0x1, -R0 ;  /* 0x000000010d0db824 */ /* 0x000fe200078e0a00 */
[----:B------:R-:W-:-:S03]  /*1350*/  ISETP.GT.U32.AND P3, PT, R0, R2, PT ;  /* 0x000000020000720c */ /* 0x000fc60003f64070 */
[----:B------:R-:W-:-:S04]  /*1360*/  IMAD.MOV.U32 R3, RZ, RZ, R13 ;  /* 0x000000ffff037224 */ /* 0x000fc800078e000d */
[----:B------:R-:W-:Y:S01]  /*1370*/  @!P5 IMAD.MOV R3, RZ, RZ, -R3 ;  /* 0x000000ffff03d224 */ /* 0x000fe200078e0a03 */
[----:B------:R-:W-:-:S04]  /*1380*/  IABS R8, R27 ;  /* 0x0000001b00087213 */ /* 0x000fc80000000000 */
[----:B------:R0:W-:Y:S01]  /*1390*/  STL [R1+0x20], R3 ;  /* 0x0000200301007387 */ /* 0x0001e20000100800 */
[----:B------:R-:W-:Y:S01]  /*13a0*/  @!P3 IMAD.IADD R2, R2, 0x1, -R0 ;  /* 0x000000010202b824 */ /* 0x000fe200078e0a00 */
[----:B------:R-:W-:Y:S02]  /*13b0*/  ISETP.GE.AND P3, PT, R27, RZ, PT ;  /* 0x000000ff1b00720c */ /* 0x000fe40003f66270 */
[----:B------:R-:W4:Y:S01]  /*13c0*/  LDL.LU R27, [R1+0xcc] ;  /* 0x0000cc00011b7983 */ /* 0x000f220000300800 */
[----:B------:R-:W-:Y:S01]  /*13d0*/  IABS R10, R29 ;  /* 0x0000001d000a7213 */ /* 0x000fe20000000000 */
[----:B------:R-:W-:-:S04]  /*13e0*/  IMAD.HI.U32 R16, R5, R11, RZ ;  /* 0x0000000b05107227 */ /* 0x000fc800078e00ff */
[----:B------:R-:W-:-:S04]  /*13f0*/  IMAD.HI.U32 R17, R5, R10, RZ ;  /* 0x0000000a05117227 */ /* 0x000fc800078e00ff */
[----:B------:R-:W-:Y:S02]  /*1400*/  IMAD.MOV R17, RZ, RZ, -R17 ;  /* 0x000000ffff117224 */ /* 0x000fe400078e0a11 */
[----:B------:R-:W-:Y:S02]  /*1410*/  IMAD.MOV R16, RZ, RZ, -R16 ;  /* 0x000000ffff107224 */ /* 0x000fe400078e0a10 */
[C---:B------:R-:W-:Y:S02]  /*1420*/  IMAD R10, R0.reuse, R17, R10 ;  /* 0x00000011000a7224 */ /* 0x040fe400078e020a */
[----:B------:R-:W-:-:S03]  /*1430*/  IMAD R11, R0, R16, R11 ;  /* 0x00000010000b7224 */ /* 0x000fc600078e020b */
[C---:B------:R-:W-:Y:S02]  /*1440*/  ISETP.GT.U32.AND P4, PT, R0.reuse, R10, PT ;  /* 0x0000000a0000720c */ /* 0x040fe40003f84070 */
[----:B------:R-:W-:Y:S02]  /*1450*/  ISETP.GT.U32.AND P6, PT, R0, R11, PT ;  /* 0x0000000b0000720c */ /* 0x000fe40003fc4070 */
[----:B------:R-:W-:Y:S02]  /*1460*/  IABS R12, R18 ;  /* 0x00000012000c7213 */ /* 0x000fe40000000000 */
[----:B------:R-:W-:-:S03]  /*1470*/  ISETP.GE.AND P0, PT, R29, RZ, PT ;  /* 0x000000ff1d00720c */ /* 0x000fc60003f06270 */
[----:B------:R-:W-:Y:S01]  /*1480*/  IMAD.HI.U32 R15, R5, R12, RZ ;  /* 0x0000000c050f7227 */ /* 0x000fe200078e00ff */
[----:B------:R-:W-:-:S03]  /*1490*/  IABS R29, R25 ;  /* 0x00000019001d7213 */ /* 0x000fc60000000000 */
[--C-:B------:R-:W-:Y:S02]  /*14a0*/  @!P4 IMAD.IADD R10, R10, 0x1, -R0.reuse ;  /* 0x000000010a0ac824 */ /* 0x100fe400078e0a00 */
[----:B------:R-:W-:Y:S02]  /*14b0*/  IMAD.MOV R15, RZ, RZ, -R15 ;  /* 0x000000ffff0f7224 */ /* 0x000fe400078e0a0f */
[----:B------:R-:W-:Y:S01]  /*14c0*/  @!P6 IMAD.IADD R11, R11, 0x1, -R0 ;  /* 0x000000010b0be824 */ /* 0x000fe200078e0a00 */
[C---:B------:R-:W-:Y:S01]  /*14d0*/  ISETP.GT.U32.AND P6, PT, R0.reuse, R10, PT ;  /* 0x0000000a0000720c */ /* 0x040fe20003fc4070 */
[----:B------:R-:W-:Y:S02]  /*14e0*/  IMAD R12, R0, R15, R12 ;  /* 0x0000000f000c7224 */ /* 0x000fe400078e020c */
[----:B------:R-:W-:-:S04]  /*14f0*/  IMAD.HI.U32 R15, R5, R29, RZ ;  /* 0x0000001d050f7227 */ /* 0x000fc800078e00ff */
[----:B------:R-:W-:-:S04]  /*1500*/  IMAD.MOV R15, RZ, RZ, -R15 ;  /* 0x000000ffff0f7224 */ /* 0x000fc800078e0a0f */
[----:B------:R-:W-:Y:S02]  /*1510*/  IMAD R29, R0, R15, R29 ;  /* 0x0000000f001d7224 */ /* 0x000fe400078e021d */
[----:B------:R-:W-:-:S03]  /*1520*/  @!P6 IMAD.IADD R10, R10, 0x1, -R0 ;  /* 0x000000010a0ae824 */ /* 0x000fc600078e0a00 */
[C---:B------:R-:W-:Y:S01]  /*1530*/  ISETP.GT.U32.AND P6, PT, R0.reuse, R29, PT ;  /* 0x0000001d0000720c */ /* 0x040fe20003fc4070 */
[----:B------:R-:W-:Y:S01]  /*1540*/  IMAD.HI.U32 R6, R5, R8, RZ ;  /* 0x0000000805067227 */ /* 0x000fe200078e00ff */
[----:B------:R-:W-:-:S03]  /*1550*/  ISETP.GT.U32.AND P2, PT, R0, R12, PT ;  /* 0x0000000c0000720c */ /* 0x000fc60003f44070 */
[----:B------:R-:W-:-:S08]  /*1560*/  IMAD.MOV R6, RZ, RZ, -R6 ;  /* 0x000000ffff067224 */ /* 0x000fd000078e0a06 */
[----:B------:R-:W-:Y:S01]  /*1570*/  @!P6 IMAD.IADD R29, R29, 0x1, -R0 ;  /* 0x000000011d1de824 */ /* 0x000fe200078e0a00 */
[C---:B------:R-:W-:Y:S01]  /*1580*/  ISETP.GT.U32.AND P6, PT, R0.reuse, R2, PT ;  /* 0x000000020000720c */ /* 0x040fe20003fc4070 */
[----:B0-----:R-:W-:Y:S02]  /*1590*/  IMAD.MOV.U32 R3, RZ, RZ, R10 ;  /* 0x000000ffff037224 */ /* 0x001fe400078e000a */
[C---:B------:R-:W-:Y:S01]  /*15a0*/  IMAD R8, R0.reuse, R6, R8 ;  /* 0x0000000600087224 */ /* 0x040fe200078e0208 */
[----:B------:R-:W-:Y:S01]  /*15b0*/  ISETP.GT.U32.AND P4, PT, R0, R11, PT ;  /* 0x0000000b0000720c */ /* 0x000fe20003f84070 */
[----:B------:R-:W-:-:S08]  /*15c0*/  @!P2 IMAD.IADD R12, R12, 0x1, -R0 ;  /* 0x000000010c0ca824 */ /* 0x000fd000078e0a00 */
[--C-:B------:R-:W-:Y:S01]  /*15d0*/  @!P6 IMAD.IADD R2, R2, 0x1, -R0.reuse ;  /* 0x000000010202e824 */ /* 0x100fe200078e0a00 */
[C---:B------:R-:W-:Y:S01]  /*15e0*/  ISETP.GT.U32.AND P6, PT, R0.reuse, R8, PT ;  /* 0x000000080000720c */ /* 0x040fe20003fc4070 */
[----:B------:R-:W-:Y:S01]  /*15f0*/  @!P0 IMAD.MOV R3, RZ, RZ, -R3 ;  /* 0x000000ffff038224 */ /* 0x000fe200078e0a03 */
[----:B------:R-:W-:Y:S01]  /*1600*/  ISETP.GT.U32.AND P2, PT, R0, R12, PT ;  /* 0x0000000c0000720c */ /* 0x000fe20003f44070 */
[----:B------:R-:W-:Y:S01]  /*1610*/  @!P4 IMAD.IADD R11, R11, 0x1, -R0 ;  /* 0x000000010b0bc824 */ /* 0x000fe200078e0a00 */
[----:B------:R-:W-:Y:S02]  /*1620*/  ISETP.GE.AND P4, PT, R22, RZ, PT ;  /* 0x000000ff1600720c */ /* 0x000fe40003f86270 */
[----:B------:R-:W-:Y:S01]  /*1630*/  ISETP.GT.U32.AND P0, PT, R0, R29, PT ;  /* 0x0000001d0000720c */ /* 0x000fe20003f04070 */
[----:B------:R-:W4:Y:S01]  /*1640*/  LDL.LU R22, [R1+0xd0] ;  /* 0x0000d00001167983 */ /* 0x000f220000300800 */
[----:B------:R-:W-:-:S05]  /*1650*/  ISETP.GE.AND P5, PT, R18, RZ, PT ;  /* 0x000000ff1200720c */ /* 0x000fca0003fa6270 */
[--C-:B------:R-:W-:Y:S02]  /*1660*/  @!P6 IMAD.IADD R8, R8, 0x1, -R0.reuse ;  /* 0x000000010808e824 */ /* 0x100fe400078e0a00 */
[--C-:B------:R-:W-:Y:S01]  /*1670*/  @!P2 IMAD.IADD R12, R12, 0x1, -R0.reuse ;  /* 0x000000010c0ca824 */ /* 0x100fe200078e0a00 */
[----:B------:R0:W-:Y:S03]  /*1680*/  STL [R1+0x1c], R3 ;  /* 0x00001c0301007387 */ /* 0x0001e60000100800 */
[----:B------:R-:W-:Y:S02]  /*1690*/  @!P0 IMAD.IADD R29, R29, 0x1, -R0 ;  /* 0x000000011d1d8824 */ /* 0x000fe400078e0a00 */
[----:B------:R-:W-:Y:S01]  /*16a0*/  @!P1 IMAD.MOV R11, RZ, RZ, -R11 ;  /* 0x000000ffff0b9224 */ /* 0x000fe200078e0a0b */
[----:B------:R-:W-:Y:S01]  /*16b0*/  ISETP.GT.U32.AND P1, PT, R0, R8, PT ;  /* 0x000000080000720c */ /* 0x000fe20003f24070 */
[----:B0-----:R-:W-:Y:S01]  /*16c0*/  IMAD.MOV.U32 R3, RZ, RZ, R12 ;  /* 0x000000ffff037224 */ /* 0x001fe200078e000c */
[----:B------:R-:W-:-:S02]  /*16d0*/  ISETP.GE.AND P2, PT, R25, RZ, PT ;  /* 0x000000ff1900720c */ /* 0x000fc40003f46270 */
[----:B------:R-:W4:Y:S01]  /*16e0*/  LDL.LU R25, [R1+0xd4] ;  /* 0x0000d40001197983 */ /* 0x000f220000300800 */
[----:B------:R-:W-:-:S03]  /*16f0*/  @!P5 IMAD.MOV R3, RZ, RZ, -R3 ;  /* 0x000000ffff03d224 */ /* 0x000fc600078e0a03 */
[----:B------:R0:W-:Y:S04]  /*1700*/  STL [R1+0x18], R11 ;  /* 0x0000180b01007387 */ /* 0x0001e80000100800 */
[----:B------:R-:W-:Y:S01]  /*1710*/  STL [R1+0x14], R3 ;  /* 0x0000140301007387 */ /* 0x000fe20000100800 */
[----:B------:R-:W-:Y:S02]  /*1720*/  @!P4 IMAD.MOV R2, RZ, RZ, -R2 ;  /* 0x000000ffff02c224 */ /* 0x000fe400078e0a02 */
[----:B------:R-:W-:-:S04]  /*1730*/  @!P1 IMAD.IADD R8, R8, 0x1, -R0 ;  /* 0x0000000108089824 */ /* 0x000fc800078e0a00 */
[----:B------:R-:W-:Y:S02]  /*1740*/  @!P3 IMAD.MOV R8, RZ, RZ, -R8 ;  /* 0x000000ffff08b224 */ /* 0x000fe400078e0a08 */
[----:B------:R-:W-:Y:S01]  /*1750*/  @!P2 IMAD.MOV R29, RZ, RZ, -R29 ;  /* 0x000000ffff1da224 */ /* 0x000fe200078e0a1d */
[----:B--2---:R-:W-:Y:S02]  /*1760*/  IABS R4, R26 ;  /* 0x0000001a00047213 */ /* 0x004fe40000000000 */
[----:B---3--:R-:W-:-:S05]  /*1770*/  IABS R10, R19 ;  /* 0x00000013000a7213 */ /* 0x008fca0000000000 */
[----:B------:R-:W-:-:S04]  /*1780*/  IMAD.HI.U32 R15, R5, R10, RZ ;  /* 0x0000000a050f7227 */ /* 0x000fc800078e00ff */
[----:B------:R-:W-:-:S04]  /*1790*/  IMAD.MOV R15, RZ, RZ, -R15 ;  /* 0x000000ffff0f7224 */ /* 0x000fc800078e0a0f */
[----:B------:R-:W-:Y:S02]  /*17a0*/  IMAD R10, R0, R15, R10 ;  /* 0x0000000f000a7224 */ /* 0x000fe400078e020a */
[----:B------:R-:W-:-:S03]  /*17b0*/  IMAD.HI.U32 R7, R5, R4, RZ ;  /* 0x0000000405077227 */ /* 0x000fc600078e00ff */
[----:B------:R-:W-:Y:S01]  /*17c0*/  ISETP.GT.U32.AND P6, PT, R0, R10, PT ;  /* 0x0000000a0000720c */ /* 0x000fe20003fc4070 */
[----:B------:R-:W-:-:S04]  /*17d0*/  IMAD.MOV R7, RZ, RZ, -R7 ;  /* 0x000000ffff077224 */ /* 0x000fc800078e0a07 */
[----:B------:R-:W-:Y:S01]  /*17e0*/  IMAD R9, R0, R7, R4 ;  /* 0x0000000700097224 */ /* 0x000fe200078e0204 */
[----:B----4-:R-:W-:-:S04]  /*17f0*/  IABS R6, R20 ;  /* 0x0000001400067213 */ /* 0x010fc80000000000 */
[----:B------:R-:W-:Y:S02]  /*1800*/  ISETP.GT.U32.AND P0, PT, R0, R9, PT ;  /* 0x000000090000720c */ /* 0x000fe40003f04070 */
[----:B------:R-:W-:Y:S01]  /*1810*/  IABS R13, R23 ;  /* 0x00000017000d7213 */ /* 0x000fe20000000000 */
[----:B------:R-:W-:Y:S01]  /*1820*/  @!P6 IMAD.IADD R10, R10, 0x1, -R0 ;  /* 0x000000010a0ae824 */ /* 0x000fe200078e0a00 */
[----:B------:R-:W-:Y:S01]  /*1830*/  IABS R14, R24 ;  /* 0x00000018000e7213 */ /* 0x000fe20000000000 */
[----:B------:R-:W-:-:S03]  /*1840*/  IMAD.HI.U32 R17, R5, R6, RZ ;  /* 0x0000000605117227 */ /* 0x000fc600078e00ff */
[----:B------:R-:W-:Y:S01]  /*1850*/  ISETP.GT.U32.AND P5, PT, R0, R10, PT ;  /* 0x0000000a0000720c */ /* 0x000fe20003fa4070 */
[----:B------:R-:W-:-:S04]  /*1860*/  IMAD.HI.U32 R7, R5, R13, RZ ;  /* 0x0000000d05077227 */ /* 0x000fc800078e00ff */
[----:B------:R-:W-:-:S04]  /*1870*/  IMAD.HI.U32 R15, R5, R14, RZ ;  /* 0x0000000e050f7227 */ /* 0x000fc800078e00ff */
[----:B------:R-:W-:Y:S02]  /*1880*/  IMAD.MOV R17, RZ, RZ, -R17 ;  /* 0x000000ffff117224 */ /* 0x000fe400078e0a11 */
[----:B------:R-:W-:Y:S02]  /*1890*/  IMAD.MOV R7, RZ, RZ, -R7 ;  /* 0x000000ffff077224 */ /* 0x000fe400078e0a07 */
[----:B------:R-:W-:Y:S02]  /*18a0*/  IMAD.MOV R15, RZ, RZ, -R15 ;  /* 0x000000ffff0f7224 */ /* 0x000fe400078e0a0f */
[----:B------:R-:W-:Y:S01]  /*18b0*/  @!P0 IMAD.IADD R9, R9, 0x1, -R0 ;  /* 0x0000000109098824 */ /* 0x000fe200078e0a00 */
[----:B------:R-:W-:Y:S01]  /*18c0*/  ISETP.GE.AND P0, PT, R26, RZ, PT ;  /* 0x000000ff1a00720c */ /* 0x000fe20003f06270 */
[C---:B------:R-:W-:Y:S01]  /*18d0*/  IMAD R6, R0.reuse, R17, R6 ;  /* 0x0000001100067224 */ /* 0x040fe200078e0206 */
[----:B------:R-:W2:Y:S01]  /*18e0*/  LDL.LU R26, [R1+0xd8] ;  /* 0x0000d800011a7983 */ /* 0x000ea20000300800 */
[----:B------:R-:W-:-:S02]  /*18f0*/  IMAD R13, R0, R7, R13 ;  /* 0x00000007000d7224 */ /* 0x000fc400078e020d */
[C---:B------:R-:W-:Y:S01]  /*1900*/  IMAD R14, R0.reuse, R15, R14 ;  /* 0x0000000f000e7224 */ /* 0x040fe200078e020e */
[----:B------:R-:W-:Y:S01]  /*1910*/  ISETP.GT.U32.AND P6, PT, R0, R9, PT ;  /* 0x000000090000720c */ /* 0x000fe20003fc4070 */
[----:B------:R-:W-:Y:S01]  /*1920*/  @!P5 IMAD.IADD R10, R10, 0x1, -R0 ;  /* 0x000000010a0ad824 */ /* 0x000fe200078e0a00 */
[C---:B------:R-:W-:Y:S02]  /*1930*/  ISETP.GT.U32.AND P4, PT, R0.reuse, R6, PT ;  /* 0x000000060000720c */ /* 0x040fe40003f84070 */
[C---:B------:R-:W-:Y:S02]  /*1940*/  ISETP.GT.U32.AND P1, PT, R0.reuse, R13, PT ;  /* 0x0000000d0000720c */ /* 0x040fe40003f24070 */
[----:B------:R-:W-:-:S07]  /*1950*/  ISETP.GT.U32.AND P5, PT, R0, R14, PT ;  /* 0x0000000e0000720c */ /* 0x000fce0003fa4070 */
[--C-:B------:R-:W-:Y:S01]  /*1960*/  @!P6 IMAD.IADD R9, R9, 0x1, -R0.reuse ;  /* 0x000000010909e824 */ /* 0x100fe200078e0a00 */
[----:B------:R-:W-:Y:S01]  /*1970*/  ISETP.GE.AND P6, PT, R19, RZ, PT ;  /* 0x000000ff1300720c */ /* 0x000fe20003fc6270 */
[--C-:B------:R-:W-:Y:S02]  /*1980*/  @!P4 IMAD.IADD R6, R6, 0x1, -R0.reuse ;  /* 0x000000010606c824 */ /* 0x100fe400078e0a00 */
[--C-:B------:R-:W-:Y:S02]  /*1990*/  @!P1 IMAD.IADD R13, R13, 0x1, -R0.reuse ;  /* 0x000000010d0d9824 */ /* 0x100fe400078e0a00 */
[----:B------:R-:W-:Y:S01]  /*19a0*/  @!P5 IMAD.IADD R14, R14, 0x1, -R0 ;  /* 0x000000010e0ed824 */ /* 0x000fe200078e0a00 */
[C---:B------:R-:W-:Y:S01]  /*19b0*/  ISETP.GT.U32.AND P1, PT, R0.reuse, R6, PT ;  /* 0x000000060000720c */ /* 0x040fe20003f24070 */
[----:B------:R-:W-:Y:S01]  /*19c0*/  @!P0 IMAD.MOV R9, RZ, RZ, -R9 ;  /* 0x000000ffff098224 */ /* 0x000fe200078e0a09 */
[----:B------:R-:W-:Y:S02]  /*19d0*/  ISETP.GT.U32.AND P0, PT, R0, R13, PT ;  /* 0x0000000d0000720c */ /* 0x000fe40003f04070 */
[----:B------:R-:W-:-:S02]  /*19e0*/  IABS R4, R21 ;  /* 0x0000001500047213 */ /* 0x000fc40000000000 */
[----:B------:R-:W-:Y:S01]  /*19f0*/  ISETP.GT.U32.AND P3, PT, R0, R14, PT ;  /* 0x0000000e0000720c */ /* 0x000fe20003f64070 */
[----:B------:R-:W-:Y:S02]  /*1a00*/  @!P6 IMAD.MOV R10, RZ, RZ, -R10 ;  /* 0x000000ffff0ae224 */ /* 0x000fe400078e0a0a */
[----:B------:R-:W-:Y:S01]  /*1a10*/  IMAD.HI.U32 R16, R5, R4, RZ ;  /* 0x0000000405107227 */ /* 0x000fe200078e00ff */
[----:B------:R1:W-:Y:S03]  /*1a20*/  STL [R1+0x10], R2 ;  /* 0x0000100201007387 */ /* 0x0003e60000100800 */
[----:B------:R-:W-:Y:S01]  /*1a30*/  IMAD.MOV R16, RZ, RZ, -R16 ;  /* 0x000000ffff107224 */ /* 0x000fe200078e0a10 */
[----:B------:R-:W-:Y:S01]  /*1a40*/  STL [R1+0xf40], R29 ;  /* 0x000f401d01007387 */ /* 0x000fe20000100800 */
[----:B------:R-:W-:Y:S01]  /*1a50*/  @!P1 IMAD.IADD R6, R6, 0x1, -R0 ;  /* 0x0000000106069824 */ /* 0x000fe200078e0a00 */
[----:B------:R-:W-:-:S02]  /*1a60*/  ISETP.GE.AND P1, PT, R23, RZ, PT ;  /* 0x000000ff1700720c */ /* 0x000fc40003f26270 */
[----:B------:R-:W-:Y:S01]  /*1a70*/  STL [R1+0xf44], R8 ;  /* 0x000f440801007387 */ /* 0x000fe20000100800 */
[----:B------:R-:W-:Y:S01]  /*1a80*/  @!P0 IMAD.IADD R13, R13, 0x1, -R0 ;  /* 0x000000010d0d8824 */ /* 0x000fe200078e0a00 */
[----:B------:R-:W-:Y:S02]  /*1a90*/  ISETP.GE.AND P0, PT, R24, RZ, PT ;  /* 0x000000ff1800720c */ /* 0x000fe40003f06270 */
[----:B------:R-:W-:Y:S01]  /*1aa0*/  STL [R1+0xf48], R9 ;  /* 0x000f480901007387 */ /* 0x000fe20000100800 */
[----:B------:R-:W-:Y:S01]  /*1ab0*/  IMAD R4, R0, R16, R4 ;  /* 0x0000001000047224 */ /* 0x000fe200078e0204 */
[----:B------:R-:W-:Y:S01]  /*1ac0*/  IABS R16, R27 ;  /* 0x0000001b00107213 */ /* 0x000fe20000000000 */
[----:B------:R-:W-:Y:S01]  /*1ad0*/  @!P3 IMAD.IADD R14, R14, 0x1, -R0 ;  /* 0x000000010e0eb824 */ /* 0x000fe200078e0a00 */
[----:B------:R-:W-:Y:S01]  /*1ae0*/  STL [R1+0xf4c], R10 ;  /* 0x000f4c0a01007387 */ /* 0x000fe20000100800 */
[----:B------:R-:W-:-:S03]  /*1af0*/  ISETP.GE.AND P3, PT, R27, RZ, PT ;  /* 0x000000ff1b00720c */ /* 0x000fc60003f66270 */
[----:B------:R-:W3:Y:S04]  /*1b00*/  LDL.LU R23, [R1+0xdc] ;  /* 0x0000dc0001177983 */ /* 0x000ee80000300800 */
[----:B------:R-:W4:Y:S04]  /*1b10*/  LDL.LU R24, [R1+0xe0] ;  /* 0x0000e00001187983 */ /* 0x000f280000300800 */
[----:B------:R-:W3:Y:S01]  /*1b20*/  LDL.LU R27, [R1+0xe4] ;  /* 0x0000e400011b7983 */ /* 0x000ee20000300800 */
[----:B------:R-:W-:Y:S01]  /*1b30*/  ISETP.GT.U32.AND P2, PT, R0, R4, PT ;  /* 0x000000040000720c */ /* 0x000fe20003f44070 */
[----:B0-----:R-:W-:-:S04]  /*1b40*/  IMAD.HI.U32 R11, R5, R16, RZ ;  /* 0x00000010050b7227 */ /* 0x001fc800078e00ff */
[----:B------:R-:W-:-:S08]  /*1b50*/  IMAD.MOV R11, RZ, RZ, -R11 ;  /* 0x000000ffff0b7224 */ /* 0x000fd000078e0a0b */
[----:B------:R-:W-:-:S05]  /*1b60*/  @!P2 IMAD.IADD R4, R4, 0x1, -R0 ;  /* 0x000000010404a824 */ /* 0x000fca00078e0a00 */
[C---:B------:R-:W-:Y:S01]  /*1b70*/  ISETP.GT.U32.AND P5, PT, R0.reuse, R4, PT ;  /* 0x000000040000720c */ /* 0x040fe20003fa4070 */
[----:B------:R-:W-:Y:S01]  /*1b80*/  IMAD R15, R0, R11, R16 ;  /* 0x0000000b000f7224 */ /* 0x000fe200078e0210 */
[----:B------:R-:W-:Y:S02]  /*1b90*/  ISETP.GE.AND P4, PT, R20, RZ, PT ;  /* 0x000000ff1400720c */ /* 0x000fe40003f86270 */
[----:B------:R-:W-:Y:S02]  /*1ba0*/  ISETP.GE.AND P2, PT, R21, RZ, PT ;  /* 0x000000ff1500720c */ /* 0x000fe40003f46270 */
[----:B------:R-:W-:Y:S01]  /*1bb0*/  ISETP.GT.U32.AND P6, PT, R0, R15, PT ;  /* 0x0000000f0000720c */ /* 0x000fe20003fc4070 */
[----:B------:R-:W-:-:S06]  /*1bc0*/  IMAD.MOV.U32 R11, RZ, RZ, R6 ;  /* 0x000000ffff0b7224 */ /* 0x000fcc00078e0006 */
[----:B------:R-:W-:Y:S01]  /*1bd0*/  @!P5 IMAD.IADD R4, R4, 0x1, -R0 ;  /* 0x000000010404d824 */ /* 0x000fe200078e0a00 */
[----:B------:R-:W-:-:S05]  /*1be0*/  IABS R7, R22 ;  /* 0x0000001600077213 */ /* 0x000fca0000000000 */
[----:B-1----:R-:W-:-:S04]  /*1bf0*/  IMAD.HI.U32 R2, R5, R7, RZ ;  /* 0x0000000705027227 */ /* 0x002fc800078e00ff */
[----:B------:R-:W-:-:S04]  /*1c00*/  IMAD.MOV R2, RZ, RZ, -R2 ;  /* 0x000000ffff027224 */ /* 0x000fc800078e0a02 */
[----:B------:R-:W-:-:S05]  /*1c10*/  IMAD R16, R0, R2, R7 ;  /* 0x0000000200107224 */ /* 0x000fca00078e0207 */
[----:B------:R-:W-:Y:S01]  /*1c20*/  ISETP.GT.U32.AND P5, PT, R0, R16, PT ;  /* 0x000000100000720c */ /* 0x000fe20003fa4070 */
[----:B------:R-:W-:Y:S01]  /*1c30*/  IMAD.MOV.U32 R12, RZ, RZ, R4 ;  /* 0x000000ffff0c7224 */ /* 0x000fe200078e0004 */
[----:B------:R-:W-:Y:S01]  /*1c40*/  IABS R2, R25 ;  /* 0x0000001900027213 */ /* 0x000fe20000000000 */
[----:B------:R-:W-:Y:S02]  /*1c50*/  @!P6 IMAD.IADD R15, R15, 0x1, -R0 ;  /* 0x000000010f0fe824 */ /* 0x000fe400078e0a00 */
[----:B------:R-:W-:Y:S02]  /*1c60*/  @!P4 IMAD.MOV R11, RZ, RZ, -R11 ;  /* 0x000000ffff0bc224 */ /* 0x000fe400078e0a0b */
[----:B------:R-:W-:-:S04]  /*1c70*/  IMAD.HI.U32 R7, R5, R2, RZ ;  /* 0x0000000205077227 */ /* 0x000fc800078e00ff */
[----:B------:R-:W-:Y:S02]  /*1c80*/  @!P2 IMAD.MOV R12, RZ, RZ, -R12 ;  /* 0x000000ffff0ca224 */ /* 0x000fe400078e0a0c */
[----:B------:R-:W-:Y:S02]  /*1c90*/  @!P1 IMAD.MOV R13, RZ, RZ, -R13 ;  /* 0x000000ffff0d9224 */ /* 0x000fe400078e0a0d */
[----:B------:R-:W-:Y:S01]  /*1ca0*/  @!P0 IMAD.MOV R14, RZ, RZ, -R14 ;  /* 0x000000ffff0e8224 */ /* 0x000fe200078e0a0e */
[----:B------:R-:W-:Y:S01]  /*1cb0*/  STL [R1+0xf50], R11 ;  /* 0x000f500b01007387 */ /* 0x000fe20000100800 */
[----:B------:R-:W-:Y:S01]  /*1cc0*/  @!P5 IMAD.IADD R16, R16, 0x1, -R0 ;  /* 0x000000011010d824 */ /* 0x000fe200078e0a00 */
[----:B------:R-:W-:Y:S01]  /*1cd0*/  ISETP.GT.U32.AND P5, PT, R0, R15, PT ;  /* 0x0000000f0000720c */ /* 0x000fe20003fa4070 */
[----:B------:R-:W-:Y:S01]  /*1ce0*/  IMAD.MOV R17, RZ, RZ, -R7 ;  /* 0x000000ffff117224 */ /* 0x000fe200078e0a07 */
[----:B------:R-:W-:Y:S01]  /*1cf0*/  STL [R1+0xf54], R12 ;  /* 0x000f540c01007387 */ /* 0x000fe20000100800 */
[----:B------:R-:W-:-:S03]  /*1d00*/  ISETP.GE.AND P2, PT, R25, RZ, PT ;  /* 0x000000ff1900720c */ /* 0x000fc60003f46270 */
[----:B------:R-:W-:Y:S01]  /*1d10*/  STL [R1+0xf5c], R13 ;  /* 0x000f5c0d01007387 */ /* 0x000fe20000100800 */
[----:B------:R-:W-:-:S03]  /*1d20*/  IMAD R17, R0, R17, R2 ;  /* 0x0000001100117224 */ /* 0x000fc600078e0202 */
[----:B------:R-:W-:Y:S04]  /*1d30*/  STL [R1+0xf60], R14 ;  /* 0x000f600e01007387 */ /* 0x000fe80000100800 */
[----:B------:R-:W4:Y:S01]  /*1d40*/  LDL R25, [R1+0xec] ;  /* 0x0000ec0001197983 */ /* 0x000f220000100800 */
[C---:B------:R-:W-:Y:S01]  /*1d50*/  ISETP.GT.U32.AND P1, PT, R0.reuse, R17, PT ;  /* 0x000000110000720c */ /* 0x040fe20003f24070 */
[----:B------:R-:W-:Y:S01]  /*1d60*/  @!P5 IMAD.IADD R15, R15, 0x1, -R0 ;  /* 0x000000010f0fd824 */ /* 0x000fe200078e0a00 */
[----:B------:R-:W-:Y:S02]  /*1d70*/  ISETP.GT.U32.AND P4, PT, R0, R16, PT ;  /* 0x000000100000720c */ /* 0x000fe40003f84070 */
[----:B------:R-:W-:Y:S01]  /*1d80*/  ISETP.GE.AND P6, PT, R22, RZ, PT ;  /* 0x000000ff1600720c */ /* 0x000fe20003fc6270 */
[----:B------:R-:W-:-:S08]  /*1d90*/  @!P3 IMAD.MOV R15, RZ, RZ, -R15 ;  /* 0x000000ffff0fb224 */ /* 0x000fd000078e0a0f */
[--C-:B------:R-:W-:Y:S02]  /*1da0*/  @!P1 IMAD.IADD R17, R17, 0x1, -R0.reuse ;  /* 0x0000000111119824 */ /* 0x100fe400078e0a00 */
[----:B------:R-:W-:-:S04]  /*1db0*/  @!P4 IMAD.IADD R16, R16, 0x1, -R0 ;  /* 0x000000011010c824 */ /* 0x000fc800078e0a00 */
[----:B------:R-:W-:Y:S01]  /*1dc0*/  @!P6 IMAD.MOV R16, RZ, RZ, -R16 ;  /* 0x000000ffff10e224 */ /* 0x000fe200078e0a10 */
[----:B--2---:R-:W-:Y:S02]  /*1dd0*/  IABS R18, R26 ;  /* 0x0000001a00127213 */ /* 0x004fe40000000000 */
[----:B------:R-:W-:Y:S02]  /*1de0*/  ISETP.GE.AND P0, PT, R26, RZ, PT ;  /* 0x000000ff1a00720c */ /* 0x000fe40003f06270 */
[----:B------:R-:W2:Y:S01]  /*1df0*/  LDL.LU R26, [R1+0xe8] ;  /* 0x0000e800011a7983 */ /* 0x000ea20000300800 */
[----:B------:R-:W-:-:S04]  /*1e00*/  IMAD.HI.U32 R7, R5, R18, RZ ;  /* 0x0000001205077227 */ /* 0x000fc800078e00ff */
[----:B------:R-:W-:-:S04]  /*1e10*/  IMAD.MOV R7, RZ, RZ, -R7 ;  /* 0x000000ffff077224 */ /* 0x000fc800078e0a07 */
[----:B------:R-:W-:-:S05]  /*1e20*/  IMAD R18, R0, R7, R18 ;  /* 0x0000000700127224 */ /* 0x000fca00078e0212 */
[----:B------:R-:W-:Y:S01]  /*1e30*/  ISETP.GT.U32.AND P5, PT, R0, R18, PT ;  /* 0x000000120000720c */ /* 0x000fe20003fa4070 */
[----:B------:R0:W-:Y:S04]  /*1e40*/  STL [R1+0xf64], R15 ;  /* 0x000f640f01007387 */ /* 0x0001e80000100800 */
[----:B------:R-:W-:Y:S08]  /*1e50*/  STL [R1+0xf68], R16 ;  /* 0x000f681001007387 */ /* 0x000ff00000100800 */
[----:B------:R-:W-:Y:S01]  /*1e60*/  @!P5 IMAD.IADD R18, R18, 0x1, -R0 ;  /* 0x000000011212d824 */ /* 0x000fe200078e0a00 */
[----:B------:R-:W-:-:S13]  /*1e70*/  ISETP.GT.U32.AND P5, PT, R0, R17, PT ;  /* 0x000000110000720c */ /* 0x000fda0003fa4070 */
[----:B------:R-:W-:-:S04]  /*1e80*/  @!P5 IMAD.IADD R17, R17, 0x1, -R0 ;  /* 0x000000011111d824 */ /* 0x000fc800078e0a00 */
[----:B------:R-:W-:Y:S01]  /*1e90*/  @!P2 IMAD.MOV R17, RZ, RZ, -R17 ;  /* 0x000000ffff11a224 */ /* 0x000fe200078e0a11 */
[----:B---3--:R-:W-:Y:S02]  /*1ea0*/  IABS R21, R27 ;  /* 0x0000001b00157213 */ /* 0x008fe40000000000 */
[----:B------:R-:W-:Y:S02]  /*1eb0*/  ISETP.GE.AND P6, PT, R27, RZ, PT ;  /* 0x000000ff1b00720c */ /* 0x000fe40003fc6270 */
[----:B------:R-:W3:Y:S04]  /*1ec0*/  LDL R27, [R1+0xf0] ;  /* 0x0000f000011b7983 */ /* 0x000ee80000100800 */
[----:B0-----:R-:W3:Y:S04]  /*1ed0*/  LDL.LU R15, [R1+0xf4] ;  /* 0x0000f400010f7983 */ /* 0x001ee80000300800 */
[----:B------:R-:W3:Y:S04]  /*1ee0*/  LDL.LU R13, [R1+0xf8] ;  /* 0x0000f800010d7983 */ /* 0x000ee80000300800 */
[----:B------:R-:W3:Y:S04]  /*1ef0*/  LDL.LU R11, [R1+0xfc] ;  /* 0x0000fc00010b7983 */ /* 0x000ee80000300800 */
[----:B------:R-:W-:Y:S04]  /*1f00*/  STL [R1+0xf6c], R17 ;  /* 0x000f6c1101007387 */ /* 0x000fe80000100800 */
[----:B------:R-:W3:Y:S01]  /*1f10*/  LDL.LU R9, [R1+0x100] ;  /* 0x0001000001097983 */ /* 0x000ee20000300800 */
[----:B------:R-:W-:-:S03]  /*1f20*/  ISETP.GT.U32.AND P3, PT, R0, R18, PT ;  /* 0x000000120000720c */ /* 0x000fc60003f64070 */
[----:B------:R-:W3:Y:S04]  /*1f30*/  LDL.LU R8, [R1+0x104] ;  /* 0x0001040001087983 */ /* 0x000ee80000300800 */
[----:B------:R-:W3:Y:S04]  /*1f40*/  LDL.LU R3, [R1+0x108] ;  /* 0x0001080001037983 */ /* 0x000ee80000300800 */
[----:B------:R-:W3:Y:S02]  /*1f50*/  LDL.LU R10, [R1+0x10c] ;  /* 0x00010c00010a7983 */ /* 0x000ee40000300800 */
[----:B------:R-:W-:-:S02]  /*1f60*/  @!P3 IMAD.IADD R18, R18, 0x1, -R0 ;  /* 0x000000011212b824 */ /* 0x000fc400078e0a00 */
[----:B------:R-:W3:Y:S02]  /*1f70*/  LDL.LU R29, [R1+0x110] ;  /* 0x00011000011d7983 */ /* 0x000ee40000300800 */
[----:B------:R-:W-:Y:S02]  /*1f80*/  @!P0 IMAD.MOV R18, RZ, RZ, -R18 ;  /* 0x000000ffff128224 */ /* 0x000fe400078e0a12 */
[----:B------:R-:W3:Y:S04]  /*1f90*/  LDL R12, [R1+0x5d0] ;  /* 0x0005d000010c7983 */ /* 0x000ee80000100800 */
[----:B------:R0:W-:Y:S04]  /*1fa0*/  STL [R1+0xf70], R18 ;  /* 0x000f701201007387 */ /* 0x0001e80000100800 */
[----:B0-----:R-:W3:Y:S01]  /*1fb0*/  LDL.LU R18, [R1+0xec] ;  /* 0x0000ec0001127983 */ /* 0x001ee20000300800 */
[----:B------:R-:W-:-:S05]  /*1fc0*/  IABS R19, R23 ;  /* 0x0000001700137213 */ /* 0x000fca0000000000 */
[----:B------:R-:W-:-:S04]  /*1fd0*/  IMAD.HI.U32 R4, R5, R19, RZ ;  /* 0x0000001305047227 */ /* 0x000fc800078e00ff */
[----:B------:R-:W-:-:S04]  /*1fe0*/  IMAD.MOV R4, RZ, RZ, -R4 ;  /* 0x000000ffff047224 */ /* 0x000fc800078e0a04 */
[----:B------:R-:W-:-:S05]  /*1ff0*/  IMAD R19, R0, R4, R19 ;  /* 0x0000000400137224 */ /* 0x000fca00078e0213 */
[----:B------:R-:W-:-:S13]  /*2000*/  ISETP.GT.U32.AND P5, PT, R0, R19, PT ;  /* 0x000000130000720c */ /* 0x000fda0003fa4070 */
[----:B------:R-:W-:-:S05]  /*2010*/  @!P5 IMAD.IADD R19, R19, 0x1, -R0 ;  /* 0x000000011313d824 */ /* 0x000fca00078e0a00 */
[----:B------:R-:W-:Y:S01]  /*2020*/  ISETP.GT.U32.AND P5, PT, R0, R19, PT ;  /* 0x000000130000720c */ /* 0x000fe20003fa4070 */
[----:B------:R-:W-:Y:S01]  /*2030*/  IMAD.HI.U32 R2, R5, R21, RZ ;  /* 0x0000001505027227 */ /* 0x000fe200078e00ff */
[----:B------:R-:W-:-:S03]  /*2040*/  ISETP.GE.AND P4, PT, R23, RZ, PT ;  /* 0x000000ff1700720c */ /* 0x000fc60003f86270 */
[----:B------:R-:W-:Y:S01]  /*2050*/  IMAD.MOV R2, RZ, RZ, -R2 ;  /* 0x000000ffff027224 */ /* 0x000fe200078e0a02 */
[----:B----4-:R-:W-:-:S07]  /*2060*/  IABS R23, R25 ;  /* 0x0000001900177213 */ /* 0x010fce0000000000 */
[----:B------:R-:W-:Y:S02]  /*2070*/  @!P5 IMAD.IADD R19, R19, 0x1, -R0 ;  /* 0x000000011313d824 */ /* 0x000fe400078e0a00 */
[----:B------:R-:W-:Y:S02]  /*2080*/  IMAD R21, R0, R2, R21 ;  /* 0x0000000200157224 */ /* 0x000fe400078e0215 */
[----:B------:R-:W-:Y:S01]  /*2090*/  IMAD.HI.U32 R2, R5, R23, RZ ;  /* 0x0000001705027227 */ /* 0x000fe200078e00ff */
[----:B------:R-:W-:-:S03]  /*20a0*/  IABS R20, R24 ;  /* 0x0000001800147213 */ /* 0x000fc60000000000 */
[----:B------:R-:W-:Y:S01]  /*20b0*/  IMAD.MOV R2, RZ, RZ, -R2 ;  /* 0x000000ffff027224 */ /* 0x000fe200078e0a02 */
[----:B------:R-:W-:-:S03]  /*20c0*/  ISETP.GE.AND P1, PT, R24, RZ, PT ;  /* 0x000000ff1800720c */ /* 0x000fc60003f26270 */
[----:B------:R-:W-:Y:S02]  /*20d0*/  IMAD R23, R0, R2, R23 ;  /* 0x0000000200177224 */ /* 0x000fe400078e0217 */
[----:B------:R-:W-:-:S04]  /*20e0*/  IMAD.HI.U32 R6, R5, R20, RZ ;  /* 0x0000001405067227 */ /* 0x000fc800078e00ff */
[----:B------:R-:W-:-:S04]  /*20f0*/  IMAD.MOV R6, RZ, RZ, -R6 ;  /* 0x000000ffff067224 */ /* 0x000fc800078e0a06 */
[----:B------:R-:W-:Y:S01]  /*2100*/  IMAD R20, R0, R6, R20 ;  /* 0x0000000600147224 */ /* 0x000fe200078e0214 */
[----:B--2---:R-:W-:-:S05]  /*2110*/  IABS R22, R26 ;  /* 0x0000001a00167213 */ /* 0x004fca0000000000 */
[----:B------:R-:W-:-:S04]  /*2120*/  IMAD.HI.U32 R4, R5, R22, RZ ;  /* 0x0000001605047227 */ /* 0x000fc800078e00ff */
[----:B------:R-:W-:-:S04]  /*2130*/  IMAD.MOV R4, RZ, RZ, -R4 ;  /* 0x000000ffff047224 */ /* 0x000fc800078e0a04 */
[----:B------:R-:W-:-:S05]  /*2140*/  IMAD R22, R0, R4, R22 ;  /* 0x0000000400167224 */ /* 0x000fca00078e0216 */
[----:B------:R-:W-:-:S13]  /*2150*/  ISETP.GT.U32.AND P5, PT, R0, R22, PT ;  /* 0x000000160000720c */ /* 0x000fda0003fa4070 */
[----:B------:R-:W-:-:S05]  /*2160*/  @!P5 IMAD.IADD R22, R22, 0x1, -R0 ;  /* 0x000000011616d824 */ /* 0x000fca00078e0a00 */
[----:B------:R-:W-:Y:S02]  /*2170*/  ISETP.GT.U32.AND P5, PT, R0, R22, PT ;  /* 0x000000160000720c */ /* 0x000fe40003fa4070 */
[----:B------:R-:W-:-:S11]  /*2180*/  ISETP.GE.AND P2, PT, R26, RZ, PT ;  /* 0x000000ff1a00720c */ /* 0x000fd60003f46270 */
[----:B------:R-:W-:Y:S01]  /*2190*/  @!P5 IMAD.IADD R22, R22, 0x1, -R0 ;  /* 0x000000011616d824 */ /* 0x000fe200078e0a00 */
[----:B---3--:R-:W-:Y:S02]  /*21a0*/  IABS R25, R15 ;  /* 0x0000000f00197213 */ /* 0x008fe40000000000 */
[----:B------:R-:W-:-:S03]  /*21b0*/  IABS R24, R27 ;  /* 0x0000001b00187213 */ /* 0x000fc60000000000 */
[----:B------:R-:W-:Y:S01]  /*21c0*/  IMAD.HI.U32 R2, R5, R25, RZ ;  /* 0x0000001905027227 */ /* 0x000fe200078e00ff */
[----:B------:R-:W-:-:S03]  /*21d0*/  IABS R26, R13 ;  /* 0x0000000d001a7213 */ /* 0x000fc60000000000 */
[----:B------:R-:W-:Y:S02]  /*21e0*/  IMAD.MOV R2, RZ, RZ, -R2 ;  /* 0x000000ffff027224 */ /* 0x000fe400078e0a02 */
[----:B------:R-:W-:Y:S01]  /*21f0*/  IMAD.HI.U32 R4, R5, R24, RZ ;  /* 0x0000001805047227 */ /* 0x000fe200078e00ff */
[----:B------:R-:W-:-:S03]  /*2200*/  IABS R27, R11 ;  /* 0x0000000b001b7213 */ /* 0x000fc60000000000 */
[C---:B------:R-:W-:Y:S01]  /*2210*/  IMAD R25, R0.reuse, R2, R25 ;  /* 0x0000000200197224 */ /* 0x040fe200078e0219 */
[----:B------:R-:W-:Y:S01]  /*2220*/  IABS R28, R9 ;  /* 0x00000009001c7213 */ /* 0x000fe20000000000 */
[----:B------:R-:W-:Y:S02]  /*2230*/  IMAD.MOV R4, RZ, RZ, -R4 ;  /* 0x000000ffff047224 */ /* 0x000fe400078e0a04 */
[----:B------:R-:W-:Y:S01]  /*2240*/  IMAD.HI.U32 R6, R5, R26, RZ ;  /* 0x0000001a05067227 */ /* 0x000fe200078e00ff */
[----:B------:R-:W-:-:S03]  /*2250*/  ISETP.GT.U32.AND P5, PT, R0, R25, PT ;  /* 0x000000190000720c */ /* 0x000fc60003fa4070 */
[----:B------:R-:W-:Y:S01]  /*2260*/  IMAD.HI.U32 R7, R5, R28, RZ ;  /* 0x0000001c05077227 */ /* 0x000fe200078e00ff */
[----:B------:R-:W-:-:S03]  /*2270*/  IABS R2, R8 ;  /* 0x0000000800027213 */ /* 0x000fc60000000000 */
[----:B------:R-:W-:Y:S02]  /*2280*/  IMAD R24, R0, R4, R24 ;  /* 0x0000000400187224 */ /* 0x000fe400078e0218 */
[----:B------:R-:W-:-:S04]  /*2290*/  IMAD.HI.U32 R4, R5, R27, RZ ;  /* 0x0000001b05047227 */ /* 0x000fc800078e00ff */
[----:B------:R-:W-:Y:S02]  /*22a0*/  IMAD.MOV R6, RZ, RZ, -R6 ;  /* 0x000000ffff067224 */ /* 0x000fe400078e0a06 */
[----:B------:R-:W-:Y:S02]  /*22b0*/  IMAD.MOV R7, RZ, RZ, -R7 ;  /* 0x000000ffff077224 */ /* 0x000fe400078e0a07 */
[----:B------:R-:W-:Y:S02]  /*22c0*/  IMAD.MOV R4, RZ, RZ, -R4 ;  /* 0x000000ffff047224 */ /* 0x000fe400078e0a04 */
[----:B------:R-:W-:Y:S02]  /*22d0*/  IMAD R26, R0, R6, R26 ;  /* 0x00000006001a7224 */ /* 0x000fe400078e021a */
[----:B------:R-:W-:-:S04]  /*22e0*/  IMAD.HI.U32 R6, R5, R2, RZ ;  /* 0x0000000205067227 */ /* 0x000fc800078e00ff */
[C---:B------:R-:W-:Y:S02]  /*22f0*/  IMAD R28, R0.reuse, R7, R28 ;  /* 0x00000007001c7224 */ /* 0x040fe400078e021c */
[C---:B------:R-:W-:Y:S01]  /*2300*/  IMAD R27, R0.reuse, R4, R27 ;  /* 0x00000004001b7224 */ /* 0x040fe200078e021b */
[----:B------:R-:W-:Y:S01]  /*2310*/  IABS R4, R3 ;  /* 0x0000000300047213 */ /* 0x000fe20000000000 */
[----:B------:R-:W-:Y:S02]  /*2320*/  IMAD.MOV R6, RZ, RZ, -R6 ;  /* 0x000000ffff067224 */ /* 0x000fe400078e0a06 */
[----:B------:R-:W-:Y:S01]  /*2330*/  @!P5 IMAD.IADD R25, R25, 0x1, -R0 ;  /* 0x000000011919d824 */ /* 0x000fe200078e0a00 */
[C---:B------:R-:W-:Y:S01]  /*2340*/  ISETP.GT.U32.AND P5, PT, R0.reuse, R28, PT ;  /* 0x0000001c0000720c */ /* 0x040fe20003fa4070 */
[----:B------:R-:W-:Y:S01]  /*2350*/  IMAD R2, R0, R6, R2 ;  /* 0x0000000600027224 */ /* 0x000fe200078e0202 */
[----:B------:R-:W-:Y:S01]  /*2360*/  IABS R16, R29 ;  /* 0x0000001d00107213 */ /* 0x000fe20000000000 */
[----:B------:R-:W-:Y:S01]  /*2370*/  IMAD.HI.U32 R6, R5, R4, RZ ;  /* 0x0000000405067227 */ /* 0x000fe200078e00ff */
[----:B------:R-:W-:-:S03]  /*2380*/  IABS R7, R10 ;  /* 0x0000000a00077213 */ /* 0x000fc60000000000 */
[----:B------:R-:W-:Y:S02]  /*2390*/  IMAD.MOV R14, RZ, RZ, -R6 ;  /* 0x000000ffff0e7224 */ /* 0x000fe400078e0a06 */
[----:B------:R-:W-:Y:S02]  /*23a0*/  IMAD.MOV.U32 R6, RZ, RZ, R16 ;  /* 0x000000ffff067224 */ /* 0x000fe400078e0010 */
[----:B------:R-:W-:Y:S01]  /*23b0*/  IMAD R4, R0, R14, R4 ;  /* 0x0000000e00047224 */ /* 0x000fe200078e0204 */
[----:B------:R-:W-:Y:S01]  /*23c0*/  IABS R14, R12 ;  /* 0x0000000c000e7213 */ /* 0x000fe20000000000 */
[----:B------:R-:W-:-:S04]  /*23d0*/  IMAD.HI.U32 R17, R5, R7, RZ ;  /* 0x0000000705117227 */ /* 0x000fc800078e00ff */
[----:B------:R-:W-:-:S04]  /*23e0*/  IMAD.HI.U32 R16, R5, R6, RZ ;  /* 0x0000000605107227 */ /* 0x000fc800078e00ff */
[----:B------:R-:W-:Y:S01]  /*23f0*/  @!P5 IMAD.IADD R28, R28, 0x1, -R0 ;  /* 0x000000011c1cd824 */ /* 0x000fe200078e0a00 */
[----:B------:R-:W-:Y:S01]  /*2400*/  ISETP.GE.AND P5, PT, R18, RZ, PT ;  /* 0x000000ff1200720c */ /* 0x000fe20003fa6270 */
[----:B------:R-:W-:Y:S02]  /*2410*/  IMAD.MOV R18, RZ, RZ, -R17 ;  /* 0x000000ffff127224 */ /* 0x000fe400078e0a11 */
[----:B------:R-:W-:Y:S02]  /*2420*/  IMAD.MOV R17, RZ, RZ, -R16 ;  /* 0x000000ffff117224 */ /* 0x000fe400078e0a10 */
[----:B------:R-:W-:Y:S02]  /*2430*/  IMAD.HI.U32 R16, R5, R14, RZ ;  /* 0x0000000e05107227 */ /* 0x000fe400078e00ff */
[----:B------:R-:W2:Y:S01]  /*2440*/  LDL.LU R5, [R1+0xf0] ;  /* 0x0000f00001057983 */ /* 0x000ea20000300800 */
[----:B------:R-:W-:-:S13]  /*2450*/  ISETP.GT.U32.AND P3, PT, R0, R20, PT ;  /* 0x000000140000720c */ /* 0x000fda0003f64070 */
[----:B------:R-:W-:-:S05]  /*2460*/  @!P3 IMAD.IADD R20, R20, 0x1, -R0 ;  /* 0x000000011414b824 */ /* 0x000fca00078e0a00 */
[C---:B------:R-:W-:Y:S02]  /*2470*/  ISETP.GT.U32.AND P3, PT, R0.reuse, R20, PT ;  /* 0x000000140000720c */ /* 0x040fe40003f64070 */
[----:B------:R-:W-:-:S11]  /*2480*/  ISETP.GT.U32.AND P0, PT, R0, R21, PT ;  /* 0x000000150000720c */ /* 0x000fd60003f04070 */
[--C-:B------:R-:W-:Y:S01]  /*2490*/  @!P3 IMAD.IADD R20, R20, 0x1, -R0.reuse ;  /* 0x000000011414b824 */ /* 0x100fe200078e0a00 */
[----:B------:R-:W-:Y:S01]  /*24a0*/  ISETP.GT.U32.AND P3, PT, R0, R23, PT ;  /* 0x000000170000720c */ /* 0x000fe20003f64070 */
[----:B------:R-:W-:-:S05]  /*24b0*/  @!P0 IMAD.IADD R21, R21, 0x1, -R0 ;  /* 0x0000000115158824 */ /* 0x000fca00078e0a00 */
[----:B------:R-:W-:-:S07]  /*24c0*/  ISETP.GT.U32.AND P0, PT, R0, R21, PT ;  /* 0x000000150000720c */ /* 0x000fce0003f04070 */
[----:B------:R-:W-:-:S05]  /*24d0*/  @!P3 IMAD.IADD R23, R23, 0x1, -R0 ;  /* 0x000000011717b824 */ /* 0x000fca00078e0a00 */
[C---:B------:R-:W-:Y:S01]  /*24e0*/  ISETP.GT.U32.AND P3, PT, R0.reuse, R23, PT ;  /* 0x000000170000720c */ /* 0x040fe20003f64070 */
[----:B------:R-:W-:Y:S01]  /*24f0*/  @!P0 IMAD.IADD R21, R21, 0x1, -R0 ;  /* 0x0000000115158824 */ /* 0x000fe200078e0a00 */
[----:B------:R-:W-:-:S11]  /*2500*/  ISETP.GT.U32.AND P0, PT, R0, R24, PT ;  /* 0x000000180000720c */ /* 0x000fd60003f04070 */
[--C-:B------:R-:W-:Y:S01]  /*2510*/  @!P3 IMAD.IADD R23, R23, 0x1, -R0.reuse ;  /* 0x000000011717b824 */ /* 0x100fe200078e0a00 */
[----:B------:R-:W-:Y:S01]  /*2520*/  ISETP.GT.U32.AND P3, PT, R0, R26, PT ;  /* 0x0000001a0000720c */ /* 0x000fe20003f64070 */
[----:B------:R-:W-:-:S05]  /*2530*/  @!P0 IMAD.IADD R24, R24, 0x1, -R0 ;  /* 0x0000000118188824 */ /* 0x000fca00078e0a00 */
[----:B------:R-:W-:-:S07]  /*2540*/  ISETP.GT.U32.AND P0, PT, R0, R24, PT ;  /* 0x000000180000720c */ /* 0x000fce0003f04070 */
[----:B------:R-:W-:Y:S01]  /*2550*/  @!P3 IMAD.IADD R26, R26, 0x1, -R0 ;  /* 0x000000011a1ab824 */ /* 0x000fe200078e0a00 */
[----:B------:R-:W-:-:S05]  /*2560*/  ISETP.GT.U32.AND P3, PT, R0, R2, PT ;  /* 0x000000020000720c */ /* 0x000fca0003f64070 */
[----:B------:R-:W-:Y:S01]  /*2570*/  @!P0 IMAD.IADD R24, R24, 0x1, -R0 ;  /* 0x0000000118188824 */ /* 0x000fe200078e0a00 */
[----:B------:R-:W-:Y:S01]  /*2580*/  ISETP.GT.U32.AND P0, PT, R0, R27, PT ;  /* 0x0000001b0000720c */ /* 0x000fe20003f04070 */
[----:B------:R-:W-:-:S06]  /*2590*/  @!P6 IMAD.MOV R21, RZ, RZ, -R21 ;  /* 0x000000ffff15e224 */ /* 0x000fcc00078e0a15 */
[----:B------:R-:W-:-:S05]  /*25a0*/  @!P3 IMAD.IADD R2, R2, 0x1, -R0 ;  /* 0x000000010202b824 */ /* 0x000fca00078e0a00 */
[C---:B------:R-:W-:Y:S01]  /*25b0*/  ISETP.GT.U32.AND P6, PT, R0.reuse, R2, PT ;  /* 0x000000020000720c */ /* 0x040fe20003fc4070 */
[----:B------:R-:W-:Y:S01]  /*25c0*/  @!P0 IMAD.IADD R27, R27, 0x1, -R0 ;  /* 0x000000011b1b8824 */ /* 0x000fe200078e0a00 */
[C---:B------:R-:W-:Y:S01]  /*25d0*/  ISETP.GT.U32.AND P0, PT, R0.reuse, R4, PT ;  /* 0x000000040000720c */ /* 0x040fe20003f04070 */
[----:B------:R-:W-:Y:S01]  /*25e0*/  @!P1 IMAD.MOV R20, RZ, RZ, -R20 ;  /* 0x000000ffff149224 */ /* 0x000fe200078e0a14 */
[----:B------:R-:W-:-:S09]  /*25f0*/  ISETP.GT.U32.AND P1, PT, R0, R26, PT ;  /* 0x0000001a0000720c */ /* 0x000fd20003f24070 */
[--C-:B------:R-:W-:Y:S01]  /*2600*/  @!P6 IMAD.IADD R2, R2, 0x1, -R0.reuse ;  /* 0x000000010202e824 */ /* 0x100fe200078e0a00 */
[----:B------:R-:W-:Y:S02]  /*2610*/  ISETP.GE.AND P6, PT, R11, RZ, PT ;  /* 0x000000ff0b00720c */ /* 0x000fe40003fc6270 */
[----:B------:R-:W0:Y:S01]  /*2620*/  S2R R11, SR_TID.X ;  /* 0x00000000000b7919 */ /* 0x000e220000002100 */
[----:B------:R-:W-:Y:S01]  /*2630*/  @!P0 IMAD.IADD R4, R4, 0x1, -R0 ;  /* 0x0000000104048824 */ /* 0x000fe200078e0a00 */
[C---:B------:R-:W-:Y:S01]  /*2640*/  ISETP.GT.U32.AND P0, PT, R0.reuse, R25, PT ;  /* 0x000000190000720c */ /* 0x040fe20003f04070 */
[----:B------:R-:W-:Y:S01]  /*2650*/  @!P2 IMAD.MOV R22, RZ, RZ, -R22 ;  /* 0x000000ffff16a224 */ /* 0x000fe200078e0a16 */
[C---:B------:R-:W-:Y:S01]  /*2660*/  ISETP.GT.U32.AND P2, PT, R0.reuse, R28, PT ;  /* 0x0000001c0000720c */ /* 0x040fe20003f44070 */
[----:B------:R-:W-:Y:S02]  /*2670*/  IMAD R6, R0, R17, R6 ;  /* 0x0000001100067224 */ /* 0x000fe400078e0206 */
[----:B------:R-:W-:-:S03]  /*2680*/  @!P1 IMAD.IADD R26, R26, 0x1, -R0 ;  /* 0x000000011a1a9824 */ /* 0x000fc600078e0a00 */
[C---:B------:R-:W-:Y:S01]  /*2690*/  ISETP.GT.U32.AND P1, PT, R0.reuse, R6, PT ;  /* 0x000000060000720c */ /* 0x040fe20003f24070 */
[----:B------:R-:W-:Y:S01]  /*26a0*/  @!P5 IMAD.MOV R23, RZ, RZ, -R23 ;  /* 0x000000ffff17d224 */ /* 0x000fe200078e0a17 */
[----:B------:R-:W-:-:S03]  /*26b0*/  ISETP.GT.U32.AND P5, PT, R0, R4, PT ;  /* 0x000000040000720c */ /* 0x000fc60003fa4070 */
[--C-:B------:R-:W-:Y:S01]  /*26c0*/  @!P0 IMAD.IADD R25, R25, 0x1, -R0.reuse ;  /* 0x0000000119198824 */ /* 0x100fe200078e0a00 */
[----:B------:R-:W-:Y:S01]  /*26d0*/  ISETP.GE.AND P0, PT, R15, RZ, PT ;  /* 0x000000ff0f00720c */ /* 0x000fe20003f06270 */
[----:B------:R-:W-:Y:S02]  /*26e0*/  @!P2 IMAD.IADD R28, R28, 0x1, -R0 ;  /* 0x000000011c1ca824 */ /* 0x000fe400078e0a00 */
[----:B------:R-:W-:Y:S01]  /*26f0*/  @!P4 IMAD.MOV R19, RZ, RZ, -R19 ;  /* 0x000000ffff13c224 */ /* 0x000fe200078e0a13 */
[----:B------:R-:W-:-:S03]  /*2700*/  ISETP.GT.U32.AND P4, PT, R0, R27, PT ;  /* 0x0000001b0000720c */ /* 0x000fc60003f84070 */
[--C-:B------:R-:W-:Y:S02]  /*2710*/  @!P1 IMAD.IADD R6, R6, 0x1, -R0.reuse ;  /* 0x0000000106069824 */ /* 0x100fe400078e0a00 */
[----:B------:R-:W-:Y:S01]  /*2720*/  @!P5 IMAD.IADD R4, R4, 0x1, -R0 ;  /* 0x000000010404d824 */ /* 0x000fe200078e0a00 */
[----:B------:R-:W-:-:S03]  /*2730*/  ISETP.GE.AND P5, PT, R9, RZ, PT ;  /* 0x000000ff0900720c */ /* 0x000fc60003fa6270 */
[----:B------:R-:W-:Y:S02]  /*2740*/  @!P0 IMAD.MOV R25, RZ, RZ, -R25 ;  /* 0x000000ffff198224 */ /* 0x000fe400078e0a19 */
[----:B0-----:R-:W-:Y:S01]  /*2750*/  IMAD.SHL.U32 R15, R11, 0x2, RZ ;  /* 0x000000020b0f7824 */ /* 0x001fe200078e00ff */
[----:B------:R-:W-:-:S04]  /*2760*/  ISETP.GT.U32.AND P0, PT, R0, R6, PT ;  /* 0x000000060000720c */ /* 0x000fc80003f04070 */
[----:B------:R-:W-:Y:S01]  /*2770*/  LOP3.LUT R9, R15, 0x10, RZ, 0xc0, !PT ;  /* 0x000000100f097812 */ /* 0x000fe200078ec0ff */
[----:B------:R-:W-:Y:S01]  /*2780*/  @!P4 IMAD.IADD R27, R27, 0x1, -R0 ;  /* 0x000000011b1bc824 */ /* 0x000fe200078e0a00 */
[----:B------:R-:W-:Y:S02]  /*2790*/  ISETP.GE.AND P4, PT, R13, RZ, PT ;  /* 0x000000ff0d00720c */ /* 0x000fe40003f86270 */
[----:B------:R-:W-:Y:S01]  /*27a0*/  LOP3.LUT R9, R9, 0x20, R11, 0xf8, !PT ;  /* 0x0000002009097812 */ /* 0x000fe200078ef80b */
[----:B------:R-:W-:-:S04]  /*27b0*/  IMAD.SHL.U32 R13, R11, 0x100, RZ ;  /* 0x000001000b0d7824 */ /* 0x000fc800078e00ff */
[----:B------:R-:W-:Y:S01]  /*27c0*/  @!P0 IMAD.IADD R6, R6, 0x1, -R0 ;  /* 0x0000000106068824 */ /* 0x000fe200078e0a00 */
[----:B------:R-:W-:Y:S02]  /*27d0*/  ISETP.GE.AND P0, PT, R29, RZ, PT ;  /* 0x000000ff1d00720c */ /* 0x000fe40003f06270 */
[----:B--2---:R-:W-:Y:S01]  /*27e0*/  ISETP.GE.AND P3, PT, R5, RZ, PT ;  /* 0x000000ff0500720c */ /* 0x004fe20003f66270 */
[C---:B------:R-:W-:Y:S02]  /*27f0*/  IMAD R5, R0.reuse, R18, R7 ;  /* 0x0000001200057224 */ /* 0x040fe400078e0207 */
[----:B------:R-:W-:Y:S01]  /*2800*/  IMAD.MOV R7, RZ, RZ, -R16 ;  /* 0x000000ffff077224 */ /* 0x000fe200078e0a10 */
[----:B------:R-:W2:Y:S03]  /*2810*/  LDL.LU R18, [R1+0xf70] ;  /* 0x000f700001127983 */ /* 0x000ea60000300800 */
[C---:B------:R-:W-:Y:S01]  /*2820*/  IMAD R7, R0.reuse, R7, R14 ;  /* 0x0000000700077224 */ /* 0x040fe200078e020e */
[----:B------:R-:W3:Y:S05]  /*2830*/  LDL.LU R17, [R1+0xf6c] ;  /* 0x000f6c0001117983 */ /* 0x000eea0000300800 */
[----:B------:R-:W-:Y:S01]  /*2840*/  @!P3 IMAD.MOV R24, RZ, RZ, -R24 ;  /* 0x000000ffff18b224 */ /* 0x000fe200078e0a18 */
[C---:B------:R-:W-:Y:S01]  /*2850*/  ISETP.GT.U32.AND P3, PT, R0.reuse, R5, PT ;  /* 0x000000050000720c */ /* 0x040fe20003f64070 */
[----:B------:R-:W4:Y:S01]  /*2860*/  LDL.LU R16, [R1+0xf68] ;  /* 0x000f680001107983 */ /* 0x000f220000300800 */
[----:B------:R-:W-:-:S11]  /*2870*/  ISETP.GT.U32.AND P2, PT, R0, R7, PT ;  /* 0x000000070000720c */ /* 0x000fd60003f44070 */
[--C-:B------:R-:W-:Y:S01]  /*2880*/  @!P3 IMAD.IADD R5, R5, 0x1, -R0.reuse ;  /* 0x000000010505b824 */ /* 0x100fe200078e0a00 */
[----:B------:R-:W-:Y:S02]  /*2890*/  ISETP.GE.AND P3, PT, R8, RZ, PT ;  /* 0x000000ff0800720c */ /* 0x000fe40003f66270 */
[----:B------:R-:W-:Y:S02]  /*28a0*/  LOP3.LUT R8, R11, 0x7, RZ, 0xc0, !PT ;  /* 0x000000070b087812 */ /* 0x000fe400078ec0ff */
[----:B------:R-:W-:Y:S01]  /*28b0*/  ISETP.GT.U32.AND P1, PT, R0, R5, PT ;  /* 0x000000050000720c */ /* 0x000fe20003f24070 */
[----:B------:R-:W-:Y:S01]  /*28c0*/  @!P2 IMAD.IADD R7, R7, 0x1, -R0 ;  /* 0x000000010707a824 */ /* 0x000fe200078e0a00 */
[----:B------:R-:W-:Y:S01]  /*28d0*/  ISETP.GE.AND P2, PT, R3, RZ, PT ;  /* 0x000000ff0300720c */ /* 0x000fe20003f46270 */
[C---:B------:R-:W-:Y:S02]  /*28e0*/  IMAD R3, R8.reuse, 0x210, RZ ;  /* 0x0000021008037824 */ /* 0x040fe400078e02ff */
[----:B------:R-:W-:-:S03]  /*28f0*/  IMAD R14, R8, 0x90, RZ ;  /* 0x00000090080e7824 */ /* 0x000fc600078e02ff */
[----:B------:R-:W-:Y:S02]  /*2900*/  LOP3.LUT R3, R3, R9, RZ, 0x3c, !PT ;  /* 0x0000000903037212 */ /* 0x000fe400078e3cff */
[----:B------:R-:W-:-:S03]  /*2910*/  LOP3.LUT R14, R14, 0x30, R15, 0x78, !PT ;  /* 0x000000300e0e7812 */ /* 0x000fc600078e780f */
[----:B------:R-:W-:Y:S01]  /*2920*/  @!P1 IMAD.IADD R5, R5, 0x1, -R0 ;  /* 0x0000000105059824 */ /* 0x000fe200078e0a00 */
[----:B------:R-:W-:Y:S02]  /*2930*/  ISETP.GE.AND P1, PT, R10, RZ, PT ;  /* 0x000000ff0a00720c */ /* 0x000fe40003f26270 */
[----:B------:R-:W2:Y:S01]  /*2940*/  LDL.LU R10, [R1+0x20] ;  /* 0x00002000010a7983 */ /* 0x000ea20000300800 */
[----:B------:R-:W-:-:S03]  /*2950*/  LOP3.LUT R3, R3, 0x1000, R13, 0xf8, !PT ;  /* 0x0000100003037812 */ /* 0x000fc600078ef80d */
[----:B------:R-:W2:Y:S04]  /*2960*/  LDL.LU R9, [R1+0x1c] ;  /* 0x00001c0001097983 */ /* 0x000ea80000300800 */
[----:B------:R-:W2:Y:S04]  /*2970*/  LDL.LU R8, [R1+0x18] ;  /* 0x0000180001087983 */ /* 0x000ea80000300800 */
[----:B------:R-:W2:Y:S04]  /*2980*/  LDL.LU R29, [R1+0x14] ;  /* 0x00001400011d7983 */ /* 0x000ea80000300800 */
[----:B------:R-:W2:Y:S04]  /*2990*/  LDL.LU R15, [R1+0xf64] ;  /* 0x000f6400010f7983 */ /* 0x000ea80000300800 */
[----:B------:R-:W2:Y:S04]  /*29a0*/  LDL.LU R14, [R1+0xf60] ;  /* 0x000f6000010e7983 */ /* 0x000ea80000300800 */
[----:B------:R-:W2:Y:S04]  /*29b0*/  LDL.LU R13, [R1+0xf5c] ;  /* 0x000f5c00010d7983 */ /* 0x000ea80000300800 */
[----:B------:R-:W2:Y:S01]  /*29c0*/  LDL.LU R3, [R1+0xf58] ;  /* 0x000f580001037983 */ /* 0x000ea20000300800 */
[----:B------:R-:W-:Y:S01]  /*29d0*/  @!P4 IMAD.MOV R26, RZ, RZ, -R26 ;  /* 0x000000ffff1ac224 */ /* 0x000fe200078e0a1a */
[----:B------:R-:W-:Y:S01]  /*29e0*/  ISETP.GT.U32.AND P4, PT, R0, R7, PT ;  /* 0x000000070000720c */ /* 0x000fe20003f84070 */
[----:B------:R-:W-:-:S12]  /*29f0*/  @!P6 IMAD.MOV R27, RZ, RZ, -R27 ;  /* 0x000000ffff1be224 */ /* 0x000fd800078e0a1b */
[----:B------:R-:W-:Y:S01]  /*2a00*/  @!P4 IMAD.IADD R7, R7, 0x1, -R0 ;  /* 0x000000010707c824 */ /* 0x000fe200078e0a00 */
[----:B------:R-:W-:-:S05]  /*2a10*/  LOP3.LUT R0, R11, 0x3f, RZ, 0xc0, !PT ;  /* 0x0000003f0b007812 */ /* 0x000fca00078ec0ff */
[----:B------:R-:W-:Y:S02]  /*2a20*/  IMAD R0, R0, UR6, RZ ;  /* 0x0000000600007c24 */ /* 0x000fe4000f8e02ff */
[----:B------:R-:W-:-:S03]  /*2a30*/  @!P5 IMAD.MOV R28, RZ, RZ, -R28 ;  /* 0x000000ffff1cd224 */ /* 0x000fc600078e0a1c */
[----:B------:R-:W-:Y:S02]  /*2a40*/  LEA R0, P6, R0, UR10, 0x1 ;  /* 0x0000000a00007c11 */ /* 0x000fe4000f8c08ff */
[----:B------:R-:W-:Y:S02]  /*2a50*/  ISETP.GE.AND P5, PT, R12, RZ, PT ;  /* 0x000000ff0c00720c */ /* 0x000fe40003fa6270 */
[----:B--2---:R-:W-:Y:S02]  /*2a60*/  LOP3.LUT R11, RZ, R3, RZ, 0x33, !PT ;  /* 0x00000003ff0b7212 */ /* 0x004fe400078e33ff */
[----:B------:R-:W-:Y:S02]  /*2a70*/  ISETP.NE.AND P4, PT, R3, RZ, PT ;  /* 0x000000ff0300720c */ /* 0x000fe40003f85270 */
[----:B------:R-:W2:Y:S04]  /*2a80*/  LDL.LU R3, [R1+0x10] ;  /* 0x0000100001037983 */ /* 0x000ea80000300800 */
[----:B------:R-:W3:Y:S04]  /*2a90*/  LDL.LU R12, [R1+0xf54] ;  /* 0x000f5400010c7983 */ /* 0x000ee80000300800 */
[----:B------:R0:W-:Y:S02]  /*2aa0*/  STL [R1+0xf24], R0 ;  /* 0x000f240001007387 */ /* 0x0001e40000100800 */
[----:B0-----:R-:W-:-:S02]  /*2ab0*/  IMAD.MOV.U32 R0, RZ, RZ, R11 ;  /* 0x000000ffff007224 */ /* 0x001fc400078e000b */
[----:B------:R-:W3:Y:S03]  /*2ac0*/  LDL.LU R11, [R1+0xf50] ;  /* 0x000f5000010b7983 */ /* 0x000ee60000300800 */
[C---:B------:R-:W-:Y:S02]  /*2ad0*/  SEL R10, R0.reuse, R10, !P4 ;  /* 0x0000000a000a7207 */ /* 0x040fe40006000000 */
[C---:B------:R-:W-:Y:S02]  /*2ae0*/  SEL R9, R0.reuse, R9, !P4 ;  /* 0x0000000900097207 */ /* 0x040fe40006000000 */
[C---:B------:R-:W-:Y:S01]  /*2af0*/  SEL R8, R0.reuse, R8, !P4 ;  /* 0x0000000800087207 */ /* 0x040fe20006000000 */
[----:B------:R0:W-:Y:S01]  /*2b00*/  STL [R1+0x8], R10 ;  /* 0x0000080a01007387 */ /* 0x0001e20000100800 */
[----:B------:R-:W-:-:S03]  /*2b10*/  SEL R29, R0, R29, !P4 ;  /* 0x0000001d001d7207 */ /* 0x000fc60006000000 */
[----:B0-----:R-:W3:Y:S04]  /*2b20*/  LDL.LU R10, [R1+0xf4c] ;  /* 0x000f4c00010a7983 */ /* 0x001ee80000300800 */
[----:B------:R0:W-:Y:S04]  /*2b30*/  STL [R1+0x4], R9 ;  /* 0x0000040901007387 */ /* 0x0001e80000100800 */
[----:B0-----:R-:W3:Y:S04]  /*2b40*/  LDL.LU R9, [R1+0xf48] ;  /* 0x000f480001097983 */ /* 0x001ee80000300800 */
[----:B------:R0:W-:Y:S04]  /*2b50*/  STL [R1], R8 ;  /* 0x0000000801007387 */ /* 0x0001e80000100800 */
[----:B0-----:R-:W3:Y:S04]  /*2b60*/  LDL.LU R8, [R1+0xf44] ;  /* 0x000f440001087983 */ /* 0x001ee80000300800 */
[----:B------:R0:W-:Y:S04]  /*2b70*/  STL [R1+0x24], R29 ;  /* 0x0000241d01007387 */ /* 0x0001e80000100800 */
[----:B0-----:R-:W4:Y:S01]  /*2b80*/  LDL.LU R29, [R1+0xf40] ;  /* 0x000f4000011d7983 */ /* 0x001f220000300800 */
[----:B--2---:R-:W-:-:S05]  /*2b90*/  SEL R3, R0, R3, !P4 ;  /* 0x0000000300037207 */ /* 0x004fca0006000000 */
[----:B------:R3:W-:Y:S02]  /*2ba0*/  STL [R1+0xf28], R3 ;  /* 0x000f280301007387 */ /* 0x0007e40000100800 */
[C---:B---3--:R-:W-:Y:S02]  /*2bb0*/  SEL R3, R0.reuse, R8, !P4 ;  /* 0x0000000800037207 */ /* 0x048fe40006000000 */
[----:B----4-:R-:W-:-:S05]  /*2bc0*/  SEL R29, R0, R29, !P4 ;  /* 0x0000001d001d7207 */ /* 0x010fca0006000000 */
[----:B------:R-:W-:Y:S04]  /*2bd0*/  STL [R1+0x20], R29 ;  /* 0x0000201d01007387 */ /* 0x000fe80000100800 */
[----:B------:R0:W-:Y:S04]  /*2be0*/  STL [R1+0x1c], R3 ;  /* 0x00001c0301007387 */ /* 0x0001e80000100800 */
[----:B0-----:R-:W2:Y:S01]  /*2bf0*/  LDL.LU R3, [R1] ;  /* 0x0000000001037983 */ /* 0x001ea20000300800 */
[C---:B------:R-:W-:Y:S02]  /*2c00*/  SEL R9, R0.reuse, R9, !P4 ;  /* 0x0000000900097207 */ /* 0x040fe40006000000 */
[----:B------:R-:W-:-:S03]  /*2c10*/  SEL R8, R0, R10, !P4 ;  /* 0x0000000a00087207 */ /* 0x000fc60006000000 */
[----:B------:R-:W-:Y:S04]  /*2c20*/  STL [R1+0x18], R9 ;  /* 0x0000180901007387 */ /* 0x000fe80000100800 */
[----:B--2---:R0:W-:Y:S04]  /*2c30*/  STL [R1+0xf2c], R3 ;  /* 0x000f2c0301007387 */ /* 0x0041e80000100800 */
[----:B------:R-:W-:Y:S04]  /*2c40*/  STL [R1+0x14], R8 ;  /* 0x0000140801007387 */ /* 0x000fe80000100800 */
[----:B0-----:R-:W2:Y:S04]  /*2c50*/  LDL.LU R3, [R1+0x4] ;  /* 0x0000040001037983 */ /* 0x001ea80000300800 */
[----:B--2---:R0:W-:Y:S04]  /*2c60*/  STL [R1+0xf30], R3 ;  /* 0x000f300301007387 */ /* 0x0041e80000100800 */
[----:B0-----:R-:W2:Y:S04]  /*2c70*/  LDL.LU R3, [R1+0x8] ;  /* 0x0000080001037983 */ /* 0x001ea80000300800 */
[----:B--2---:R0:W-:Y:S04]  /*2c80*/  STL [R1+0xf34], R3 ;  /* 0x000f340301007387 */ /* 0x0041e80000100800 */
[----:B0-----:R-:W2:Y:S04]  /*2c90*/  LDL.LU R3, [R1+0x3c] ;  /* 0x00003c0001037983 */ /* 0x001ea80000300800 */
[----:B--2---:R0:W-:Y:S04]  /*2ca0*/  STL [R1+0xf38], R3 ;  /* 0x000f380301007387 */ /* 0x0041e80000100800 */
[----:B0-----:R-:W2:Y:S01]  /*2cb0*/  LDL.LU R3, [R1+0x30] ;  /* 0x0000300001037983 */ /* 0x001ea20000300800 */
[----:B------:R-:W-:-:S02]  /*2cc0*/  SEL R10, R0, R13, !P4 ;  /* 0x0000000d000a7207 */ /* 0x000fc40006000000 */
[C---:B------:R-:W-:Y:S02]  /*2cd0*/  SEL R13, R0.reuse, R16, !P4 ;  /* 0x00000010000d7207 */ /* 0x040fe40006000000 */
[C---:B------:R-:W-:Y:S01]  /*2ce0*/  SEL R16, R0.reuse, R19, !P4 ;  /* 0x0000001300107207 */ /* 0x040fe20006000000 */
[----:B------:R-:W-:Y:S01]  /*2cf0*/  IMAD.MOV.U32 R19, RZ, RZ, R0 ;  /* 0x000000ffff137224 */ /* 0x000fe200078e0000 */
[C---:B------:R-:W-:Y:S02]  /*2d00*/  SEL R8, R0.reuse, R11, !P4 ;  /* 0x0000000b00087207 */ /* 0x040fe40006000000 */
[C---:B------:R-:W-:Y:S02]  /*2d10*/  SEL R11, R0.reuse, R14, !P4 ;  /* 0x0000000e000b7207 */ /* 0x040fe40006000000 */
[----:B------:R-:W-:Y:S02]  /*2d20*/  SEL R14, R0, R17, !P4 ;  /* 0x00000011000e7207 */ /* 0x000fe40006000000 */
[----:B------:R-:W-:-:S02]  /*2d30*/  SEL R17, R19, R20, !P4 ;  /* 0x0000001413117207 */ /* 0x000fc40006000000 */
[C---:B------:R-:W-:Y:S02]  /*2d40*/  SEL R20, R19.reuse, R22, !P4 ;  /* 0x0000001613147207 */ /* 0x040fe40006000000 */
[----:B------:R-:W0:Y:S01]  /*2d50*/  S2R R22, SR_TID.X ;  /* 0x0000000000167919 */ /* 0x000e220000002100 */
[C---:B------:R-:W-:Y:S02]  /*2d60*/  SEL R9, R0.reuse, R12, !P4 ;  /* 0x0000000c00097207 */ /* 0x040fe40006000000 */
[C---:B------:R-:W-:Y:S01]  /*2d70*/  SEL R12, R0.reuse, R15, !P4 ;  /* 0x0000000f000c7207 */ /* 0x040fe20006000000 */
[----:B--2---:R1:W-:Y:S04]  /*2d80*/  STL [R1+0xf3c], R3 ;  /* 0x000f3c0301007387 */ /* 0x0043e80000100800 */
[----:B-1----:R-:W2:Y:S01]  /*2d90*/  LDL.LU R3, [R1+0x34] ;  /* 0x0000340001037983 */ /* 0x002ea20000300800 */
[----:B------:R-:W-:Y:S01]  /*2da0*/  SEL R15, R0, R18, !P4 ;  /* 0x00000012000f7207 */ /* 0x000fe20006000000 */
[----:B------:R-:W-:Y:S01]  /*2db0*/  @!P3 IMAD.MOV R2, RZ, RZ, -R2 ;  /* 0x000000ffff02b224 */ /* 0x000fe200078e0a02 */
[C---:B------:R-:W-:Y:S01]  /*2dc0*/  SEL R0, R19.reuse, R23, !P4 ;  /* 0x0000001713007207 */ /* 0x040fe20006000000 */
[----:B------:R-:W-:Y:S01]  /*2dd0*/  IMAD.MOV.U32 R23, RZ, RZ, R19 ;  /* 0x000000ffff177224 */ /* 0x000fe200078e0013 */
[----:B------:R-:W-:Y:S01]  /*2de0*/  SEL R18, R19, R21, !P4 ;  /* 0x0000001513127207 */ /* 0x000fe20006000000 */
[----:B------:R-:W-:Y:S01]  /*2df0*/  @!P2 IMAD.MOV R4, RZ, RZ, -R4 ;  /* 0x000000ffff04a224 */ /* 0x000fe200078e0a04 */
[----:B------:R-:W3:Y:S02]  /*2e00*/  LDL.LU R29, [R1+0x24] ;  /* 0x00002400011d7983 */ /* 0x000ee40000300800 */
[----:B------:R-:W-:-:S02]  /*2e10*/  SEL R19, R23, R2, !P4 ;  /* 0x0000000217137207 */ /* 0x000fc40006000000 */
[----:B0-----:R-:W-:Y:S01]  /*2e20*/  LOP3.LUT R2, R22, 0x3f, RZ, 0xc0, !PT ;  /* 0x0000003f16027812 */ /* 0x001fe200078ec0ff */
[----:B------:R-:W-:Y:S02]  /*2e30*/  @!P1 IMAD.MOV R5, RZ, RZ, -R5 ;  /* 0x000000ffff059224 */ /* 0x000fe400078e0a05 */
[----:B------:R-:W-:Y:S02]  /*2e40*/  @!P0 IMAD.MOV R6, RZ, RZ, -R6 ;  /* 0x000000ffff068224 */ /* 0x000fe400078e0a06 */
[----:B------:R-:W-:Y:S01]  /*2e50*/  IMAD R2, R2, UR6, RZ ;  /* 0x0000000602027c24 */ /* 0x000fe2000f8e02ff */
[----:B------:R0:W-:Y:S01]  /*2e60*/  STL [R1+0x10], R20 ;  /* 0x0000101401007387 */ /* 0x0001e20000100800 */
[----:B------:R-:W-:Y:S01]  /*2e70*/  @!P5 IMAD.MOV R7, RZ, RZ, -R7 ;  /* 0x000000ffff07d224 */ /* 0x000fe200078e0a07 */
[----:B------:R-:W-:Y:S02]  /*2e80*/  SEL R21, R23, R5, !P4 ;  /* 0x0000000517157207 */ /* 0x000fe40006000000 */
[----:B------:R-:W-:-:S02]  /*2e90*/  LEA.HI.X.SX32 R2, R2, UR11, 0x1, P6 ;  /* 0x0000000b02027c11 */ /* 0x000fc4000b0f0eff */
[C---:B------:R-:W-:Y:S02]  /*2ea0*/  SEL R24, R23.reuse, R24, !P4 ;  /* 0x0000001817187207 */ /* 0x040fe40006000000 */
[C---:B------:R-:W-:Y:S02]  /*2eb0*/  SEL R25, R23.reuse, R25, !P4 ;  /* 0x0000001917197207 */ /* 0x040fe40006000000 */
[C---:B0-----:R-:W-:Y:S02]  /*2ec0*/  SEL R20, R23.reuse, R4, !P4 ;  /* 0x0000000417147207 */ /* 0x041fe40006000000 */
[----:B------:R-:W4:Y:S01]  /*2ed0*/  LDL.LU R4, [R1+0x20] ;  /* 0x0000200001047983 */ /* 0x000f220000300800 */
[C---:B------:R-:W-:Y:S02]  /*2ee0*/  SEL R26, R23.reuse, R26, !P4 ;  /* 0x0000001a171a7207 */ /* 0x040fe40006000000 */
[C---:B------:R-:W-:Y:S01]  /*2ef0*/  SEL R27, R23.reuse, R27, !P4 ;  /* 0x0000001b171b7207 */ /* 0x040fe20006000000 */
[----:B------:R-:W3:Y:S01]  /*2f00*/  LDL.LU R5, [R1+0x1c] ;  /* 0x00001c0001057983 */ /* 0x000ee20000300800 */
[----:B------:R-:W-:-:S02]  /*2f10*/  SEL R28, R23, R28, !P4 ;  /* 0x0000001c171c7207 */ /* 0x000fc40006000000 */
[C---:B------:R-:W-:Y:S02]  /*2f20*/  SEL R22, R23.reuse, R6, !P4 ;  /* 0x0000000617167207 */ /* 0x040fe40006000000 */
[----:B------:R-:W3:Y:S01]  /*2f30*/  LDL.LU R6, [R1+0x18] ;  /* 0x0000180001067983 */ /* 0x000ee20000300800 */
[----:B------:R-:W-:-:S03]  /*2f40*/  SEL R23, R23, R7, !P4 ;  /* 0x0000000717177207 */ /* 0x000fc60006000000 */
[----:B------:R-:W3:Y:S04]  /*2f50*/  LDL.LU R7, [R1+0x14] ;  /* 0x0000140001077983 */ /* 0x000ee80000300800 */
[----:B------:R0:W-:Y:S04]  /*2f60*/  STL [R1+0xf00], R2 ;  /* 0x000f000201007387 */ /* 0x0001e80000100800 */
[----:B0-----:R-:W3:Y:S01]  /*2f70*/  LDL.LU R2, [R1+0x38] ;  /* 0x0000380001027983 */ /* 0x001ee20000300800 */
[----:B--2---:R-:W-:-:S05]  /*2f80*/  IMAD R3, R3, UR7, RZ ;  /* 0x0000000703037c24 */ /* 0x004fca000f8e02ff */
[----:B------:R0:W-:Y:S04]  /*2f90*/  STL [R1+0x34], R3 ;  /* 0x0000340301007387 */ /* 0x0001e80000100800 */
[----:B0-----:R-:W2:Y:S02]  /*2fa0*/  LDL.LU R3, [R1+0xf3c] ;  /* 0x000f3c0001037983 */ /* 0x001ea40000300800 */
        /* <DEDUP_REMOVED lines=13> */
[----:B------:R0:W-:Y:S04]  /*3080*/  STL [R1], R3 ;  /* 0x0000000301007387 */ /* 0x0001e80000100800 */
[----:B0-----:R-:W2:Y:S01]  /*3090*/  LDL.LU R3, [R1+0xf28] ;  /* 0x000f280001037983 */ /* 0x001ea20000300800 */
[----:B---3--:R-:W-:Y:S02]  /*30a0*/  IMAD R2, R2, UR7, RZ ;  /* 0x0000000702027c24 */ /* 0x008fe4000f8e02ff */
[----:B----4-:R-:W-:Y:S02]  /*30b0*/  IMAD R4, R4, UR14, RZ ;  /* 0x0000000e04047c24 */ /* 0x010fe4000f8e02ff */
[----:B------:R-:W-:Y:S01]  /*30c0*/  IMAD R6, R6, UR14, RZ ;  /* 0x0000000e06067c24 */ /* 0x000fe2000f8e02ff */
[----:B------:R-:W-:Y:S01]  /*30d0*/  STL [R1+0x28], R2 ;  /* 0x0000280201007387 */ /* 0x000fe20000100800 */
[----:B------:R-:W-:-:S03]  /*30e0*/  IMAD R7, R7, UR14, RZ ;  /* 0x0000000e07077c24 */ /* 0x000fc6000f8e02ff */
[----:B------:R0:W-:Y:S04]  /*30f0*/  STL [R1+0xf20], R2 ;  /* 0x000f200201007387 */ /* 0x0001e80000100800 */
[----:B0-----:R-:W3:Y:S01]  /*3100*/  LDL.LU R2, [R1+0x10] ;  /* 0x0000100001027983 */ /* 0x001ee20000300800 */
[----:B--2---:R-:W-:-:S05]  /*3110*/  IMAD R3, R3, UR14, RZ ;  /* 0x0000000e03037c24 */ /* 0x004fca000f8e02ff */
[----:B------:R0:W-:Y:S04]  /*3120*/  STL [R1+0xefc], R3 ;  /* 0x000efc0301007387 */ /* 0x0001e80000100800 */
[----:B0-----:R-:W2:Y:S04]  /*3130*/  LDL.LU R3, [R1+0x8] ;  /* 0x0000080001037983 */ /* 0x001ea80000300800 */
[----:B------:R-:W-:Y:S04]  /*3140*/  STL [R1+0xef8], R4 ;  /* 0x000ef80401007387 */ /* 0x000fe80000100800 */
[----:B------:R0:W-:Y:S04]  /*3150*/  STL.64 [R1+0xf08], R6 ;  /* 0x000f080601007387 */ /* 0x0001e80000100a00 */
[----:B0-----:R-:W4:Y:S01]  /*3160*/  LDL R6, [R1+0x2c] ;  /* 0x00002c0001067983 */ /* 0x001f220000100800 */
[----:B------:R-:W-:-:S02]  /*3170*/  IMAD R11, R11, UR14, RZ ;  /* 0x0000000e0b0b7c24 */ /* 0x000fc4000f8e02ff */
[----:B------:R-:W-:Y:S01]  /*3180*/  IMAD R12, R12, UR14, RZ ;  /* 0x0000000e0c0c7c24 */ /* 0x000fe2000f8e02ff */
[----:B------:R-:W-:Y:S01]  /*3190*/  STL [R1+0xf10], R7 ;  /* 0x000f100701007387 */ /* 0x000fe20000100800 */
[----:B------:R-:W-:Y:S02]  /*31a0*/  IMAD R13, R13, UR14, RZ ;  /* 0x0000000e0d0d7c24 */ /* 0x000fe4000f8e02ff */
[----:B---3--:R-:W-:Y:S01]  /*31b0*/  IMAD R2, R2, UR14, RZ ;  /* 0x0000000e02027c24 */ /* 0x008fe2000f8e02ff */
[----:B----4-:R0:W-:Y:S04]  /*31c0*/  STL.64 [R1+0xf18], R6 ;  /* 0x000f180601007387 */ /* 0x0101e80000100a00 */
[----:B0-----:R-:W3:Y:S04]  /*31d0*/  LDL R6, [R1+0x30] ;  /* 0x0000300001067983 */ /* 0x001ee80000100800 */
[----:B------:R-:W4:Y:S04]  /*31e0*/  LDL.LU R4, [R1+0x4] ;  /* 0x0000040001047983 */ /* 0x000f280000300800 */
[----:B------:R0:W-:Y:S04]  /*31f0*/  STL [R1+0xee8], R11 ;  /* 0x000ee80b01007387 */ /* 0x0001e80000100800 */
[----:B0-----:R-:W2:Y:S04]  /*3200*/  LDL.LU R11, [R1] ;  /* 0x00000000010b7983 */ /* 0x001ea80000300800 */
[----:B------:R0:W-:Y:S04]  /*3210*/  STL.64 [R1+0xef0], R12 ;  /* 0x000ef00c01007387 */ /* 0x0001e80000100a00 */
[----:B0-----:R-:W2:Y:S04]  /*3220*/  LDL R12, [R1+0x34] ;  /* 0x00003400010c7983 */ /* 0x001ea80000100800 */
[----:B------:R0:W-:Y:S02]  /*3230*/  STL [R1+0x10], R2 ;  /* 0x0000100201007387 */ /* 0x0001e40000100800 */
[----:B0-----:R-:W-:-:S02]  /*3240*/  IMAD R2, R0, UR14, RZ ;  /* 0x0000000e00027c24 */ /* 0x001fc4000f8e02ff */
[----:B------:R-:W2:Y:S04]  /*3250*/  LDL.LU R0, [R1+0xf24] ;  /* 0x000f240001007983 */ /* 0x000ea80000300800 */
[----:B------:R2:W-:Y:S01]  /*3260*/  STL [R1+0xc], R2 ;  /* 0x00000c0201007387 */ /* 0x0005e20000100800 */
[----:B---3--:R-:W-:Y:S02]  /*3270*/  LEA R6, P0, R6, UR8, 0x1 ;  /* 0x0000000806067c11 */ /* 0x008fe4000f8008ff */
[----:B--2---:R-:W-:-:S05]  /*3280*/  LEA R2, P5, R3, R0, 0x1 ;  /* 0x0000000003027211 */ /* 0x004fca00078a08ff */
[----:B------:R0:W-:Y:S04]  /*3290*/  STL [R1+0xea8], R2 ;  /* 0x000ea80201007387 */ /* 0x0001e80000100800 */
[----:B0-----:R-:W2:Y:S04]  /*32a0*/  LDL.LU R2, [R1+0xf20] ;  /* 0x000f200001027983 */ /* 0x001ea80000300800 */
[----:B------:R0:W-:Y:S04]  /*32b0*/  STL [R1+0x358], R6 ;  /* 0x0003580601007387 */ /* 0x0001e80000100800 */
[----:B0-----:R-:W3:Y:S02]  /*32c0*/  LDL.LU.64 R6, [R1+0xf18] ;  /* 0x000f180001067983 */ /* 0x001ee40000300a00 */
[----:B---3--:R-:W-:-:S05]  /*32d0*/  LEA R6, P1, R6, UR8, 0x1 ;  /* 0x0000000806067c11 */ /* 0x008fca000f8208ff */
[----:B------:R2:W-:Y:S04]  /*32e0*/  STL [R1+0x350], R6 ;  /* 0x0003500601007387 */ /* 0x0005e80000100800 */
[----:B------:R0:W3:Y:S01]  /*32f0*/  LDL.LU R7, [R1+0xf10] ;  /* 0x000f100001077983 */ /* 0x0000e20000300800 */
[----:B------:R-:W-:Y:S02]  /*3300*/  LEA R12, P2, R12, UR8, 0x1 ;  /* 0x000000080c0c7c11 */ /* 0x000fe4000f8408ff */
[----:B--2---:R-:W-:Y:S02]  /*3310*/  LEA R6, P3, R2, UR8, 0x1 ;  /* 0x0000000802067c11 */ /* 0x004fe4000f8608ff */
[----:B----4-:R-:W-:-:S03]  /*3320*/  LEA R2, P4, R4, R0, 0x1 ;  /* 0x0000000004027211 */ /* 0x010fc600078808ff */
[----:B------:R3:W-:Y:S04]  /*3330*/  STL [R1+0x348], R6 ;  /* 0x0003480601007387 */ /* 0x0007e80000100800 */
[----:B---3--:R-:W2:Y:S04]  /*3340*/  LDL.LU.64 R6, [R1+0xf08] ;  /* 0x000f080001067983 */ /* 0x008ea80000300a00 */
[----:B------:R-:W-:Y:S04]  /*3350*/  STL [R1+0x360], R12 ;  /* 0x0003600c01007387 */ /* 0x000fe80000100800 */
[----:B------:R1:W-:Y:S02]  /*3360*/  STL [R1+0xeac], R2 ;  /* 0x000eac0201007387 */ /* 0x0003e40000100800 */
[----:B-1----:R-:W-:-:S05]  /*3370*/  LEA R2, P6, R11, R0, 0x1 ;  /* 0x000000000b027211 */ /* 0x002fca00078c08ff */
[----:B------:R1:W-:Y:S04]  /*3380*/  STL [R1+0xeb0], R2 ;  /* 0x000eb00201007387 */ /* 0x0003e80000100800 */
[----:B-1----:R-:W3:Y:S01]  /*3390*/  LDL.LU R2, [R1+0xf00] ;  /* 0x000f000001027983 */ /* 0x002ee20000300800 */
[----:B------:R-:W-:Y:S01]  /*33a0*/  IMAD R29, R29, UR14, RZ ;  /* 0x0000000e1d1d7c24 */ /* 0x000fe2000f8e02ff */
[----:B---3--:R-:W-:-:S05]  /*33b0*/  LEA.HI.X.SX32 R3, R3, R2, 0x1, P5 ;  /* 0x0000000203037211 */ /* 0x008fca00028f0eff */
[----:B------:R1:W-:Y:S02]  /*33c0*/  STL [R1+0xea0], R3 ;  /* 0x000ea00301007387 */ /* 0x0003e40000100800 */
[----:B-1----:R-:W-:-:S05]  /*33d0*/  LEA R3, P5, R29, R0, 0x1 ;  /* 0x000000001d037211 */ /* 0x002fca00078a08ff */
[----:B------:R1:W-:Y:S04]  /*33e0*/  STL [R1+0xea4], R3 ;  /* 0x000ea40301007387 */ /* 0x0003e80000100800 */
[----:B-1----:R-:W3:Y:S01]  /*33f0*/  LDL.LU R3, [R1+0xefc] ;  /* 0x000efc0001037983 */ /* 0x002ee20000300800 */
[----:B------:R-:W-:-:S05]  /*3400*/  LEA.HI.X.SX32 R4, R4, R2, 0x1, P4 ;  /* 0x0000000204047211 */ /* 0x000fca00020f0eff */
[----:B------:R3:W-:Y:S02]  /*3410*/  STL [R1+0xe98], R4 ;  /* 0x000e980401007387 */ /* 0x0007e40000100800 */
[----:B---3--:R-:W-:-:S05]  /*3420*/  LEA R4, P4, R3, R0, 0x1 ;  /* 0x0000000003047211 */ /* 0x008fca00078808ff */
[----:B------:R1:W-:Y:S04]  /*3430*/  STL [R1+0xe9c], R4 ;  /* 0x000e9c0401007387 */ /* 0x0003e80000100800 */
[----:B-1----:R-:W3:Y:S01]  /*3440*/  LDL.LU R4, [R1+0xef8] ;  /* 0x000ef80001047983 */ /* 0x002ee20000300800 */
[----:B------:R-:W-:-:S05]  /*3450*/  LEA.HI.X.SX32 R11, R11, R2, 0x1, P6 ;  /* 0x000000020b0b7211 */ /* 0x000fca00030f0eff */
[----:B------:R3:W-:Y:S01]  /*3460*/  STL [R1+0xe90], R11 ;  /* 0x000e900b01007387 */ /* 0x0007e20000100800 */
[----:B------:R-:W-:Y:S02]  /*3470*/  IMAD R5, R5, UR14, RZ ;  /* 0x0000000e05057c24 */ /* 0x000fe4000f8e02ff */
[----:B------:R-:W-:Y:S02]  /*3480*/  IMAD R8, R8, UR14, RZ ;  /* 0x0000000e08087c24 */ /* 0x000fe4000f8e02ff */
[----:B------:R-:W-:Y:S02]  /*3490*/  IMAD R9, R9, UR14, RZ ;  /* 0x0000000e09097c24 */ /* 0x000fe4000f8e02ff */
[----:B------:R-:W-:Y:S01]  /*34a0*/  IMAD R10, R10, UR14, RZ ;  /* 0x0000000e0a0a7c24 */ /* 0x000fe2000f8e02ff */
[----:B---3--:R-:W-:-:S05]  /*34b0*/  LEA R11, P6, R4, R0, 0x1 ;  /* 0x00000000040b7211 */ /* 0x008fca00078c08ff */
[----:B------:R1:W-:Y:S02]  /*34c0*/  STL [R1+0xe94], R11 ;  /* 0x000e940b01007387 */ /* 0x0003e40000100800 */
[----:B-1----:R-:W-:Y:S02]  /*34d0*/  LEA.HI.X.SX32 R11, R29, R2, 0x1, P5 ;  /* 0x000000021d0b7211 */ /* 0x002fe400028f0eff */
[----:B------:R-:W-:-:S03]  /*34e0*/  LEA R29, P5, R5, R0, 0x1 ;  /* 0x00000000051d7211 */ /* 0x000fc600078a08ff */
[----:B------:R1:W-:Y:S01]  /*34f0*/  STL [R1+0xe88], R11 ;  /* 0x000e880b01007387 */ /* 0x0003e20000100800 */
[----:B------:R-:W-:-:S03]  /*3500*/  LEA.HI.X.SX32 R4, R4, R2, 0x1, P6 ;  /* 0x0000000204047211 */ /* 0x000fc600030f0eff */
[----:B------:R3:W-:Y:S01]  /*3510*/  STL [R1+0xe8c], R29 ;  /* 0x000e8c1d01007387 */ /* 0x0007e20000100800 */
[----:B-1----:R-:W-:Y:S02]  /*3520*/  LEA.HI.X.SX32 R11, R3, R2, 0x1, P4 ;  /* 0x00000002030b7211 */ /* 0x002fe400020f0eff */
[-C--:B--2---:R-:W-:Y:S01]  /*3530*/  LEA R3, P4, R6, R0.reuse, 0x1 ;  /* 0x0000000006037211 */ /* 0x084fe200078808ff */
[----:B---3--:R-:W2:Y:S04]  /*3540*/  LDL.LU R29, [R1+0x10] ;  /* 0x00001000011d7983 */ /* 0x008ea80000300800 */
[----:B------:R1:W-:Y:S04]  /*3550*/  STL [R1+0xe80], R11 ;  /* 0x000e800b01007387 */ /* 0x0003e80000100800 */
[----:B------:R3:W-:Y:S01]  /*3560*/  STL [R1+0xe84], R3 ;  /* 0x000e840301007387 */ /* 0x0007e20000100800 */
[----:B-1----:R-:W-:-:S03]  /*3570*/  LEA R11, P6, R7, R0, 0x1 ;  /* 0x00000000070b7211 */ /* 0x002fc600078c08ff */
[----:B------:R1:W-:Y:S01]  /*3580*/  STL [R1+0xe78], R4 ;  /* 0x000e780401007387 */ /* 0x0003e20000100800 */
[----:B---3--:R-:W-:-:S03]  /*3590*/  LEA.HI.X.SX32 R3, R5, R2, 0x1, P5 ;  /* 0x0000000205037211 */ /* 0x008fc600028f0eff */
[----:B------:R3:W-:Y:S01]  /*35a0*/  STL [R1+0xe7c], R11 ;  /* 0x000e7c0b01007387 */ /* 0x0007e20000100800 */
[----:B------:R-:W-:Y:S02]  /*35b0*/  IMAD.MOV.U32 R5, RZ, RZ, R13 ;  /* 0x000000ffff057224 */ /* 0x000fe400078e000d */
[----:B-1----:R-:W-:Y:S02]  /*35c0*/  IMAD.MOV.U32 R4, RZ, RZ, R12 ;  /* 0x000000ffff047224 */ /* 0x002fe400078e000c */
[----:B------:R-:W4:Y:S01]  /*35d0*/  LDL.LU.64 R12, [R1+0xef0] ;  /* 0x000ef000010c7983 */ /* 0x000f220000300a00 */
[----:B---3--:R-:W-:-:S03]  /*35e0*/  LEA R11, P5, R8, R0, 0x1 ;  /* 0x00000000080b7211 */ /* 0x008fc600078a08ff */
[----:B------:R1:W-:Y:S04]  /*35f0*/  STL [R1+0xe70], R3 ;  /* 0x000e700301007387 */ /* 0x0003e80000100800 */
[----:B-1----:R-:W3:Y:S04]  /*3600*/  LDL.LU R3, [R1+0xc] ;  /* 0x00000c0001037983 */ /* 0x002ee80000300800 */
[----:B------:R1:W-:Y:S02]  /*3610*/  STL [R1+0xe74], R11 ;  /* 0x000e740b01007387 */ /* 0x0003e40000100800 */
[----:B-1----:R-:W-:-:S02]  /*3620*/  LEA.HI.X.SX32 R11, R6, R2, 0x1, P4 ;  /* 0x00000002060b7211 */ /* 0x002fc400020f0eff */
[----:B------:R-:W-:-:S03]  /*3630*/  LEA R6, P4, R9, R0, 0x1 ;  /* 0x0000000009067211 */ /* 0x000fc600078808ff */
[----:B------:R1:W-:Y:S04]  /*3640*/  STL [R1+0xe68], R11 ;  /* 0x000e680b01007387 */ /* 0x0003e80000100800 */
[----:B------:R0:W-:Y:S01]  /*3650*/  STL [R1+0xe6c], R6 ;  /* 0x000e6c0601007387 */ /* 0x0001e20000100800 */
[----:B-1----:R-:W-:-:S03]  /*3660*/  LEA.HI.X.SX32 R11, R7, R2, 0x1, P6 ;  /* 0x00000002070b7211 */ /* 0x002fc600030f0eff */
[----:B0-----:R-:W2:Y:S04]  /*3670*/  LDL.64 R6, [R1+0x358] ;  /* 0x0003580001067983 */ /* 0x001ea80000100a00 */
[----:B------:R0:W-:Y:S02]  /*3680*/  STL [R1+0xe60], R11 ;  /* 0x000e600b01007387 */ /* 0x0001e40000100800 */
[----:B0-----:R-:W-:-:S05]  /*3690*/  LEA R11, P6, R10, R0, 0x1 ;  /* 0x000000000a0b7211 */ /* 0x001fca00078c08ff */
[----:B------:R0:W-:Y:S04]  /*36a0*/  STL [R1+0xe64], R11 ;  /* 0x000e640b01007387 */ /* 0x0001e80000100800 */
[----:B0-----:R-:W2:Y:S01]  /*36b0*/  LDL.LU R11, [R1+0xee8] ;  /* 0x000ee800010b7983 */ /* 0x001ea20000300800 */
[----:B------:R-:W-:-:S05]  /*36c0*/  LEA.HI.X.SX32 R8, R8, R2, 0x1, P5 ;  /* 0x0000000208087211 */ /* 0x000fca00028f0eff */
[----:B------:R2:W-:Y:S01]  /*36d0*/  STL [R1+0xe58], R8 ;  /* 0x000e580801007387 */ /* 0x0005e20000100800 */
[----:B------:R-:W-:Y:S01]  /*36e0*/  LEA.HI.X.SX32 R10, R10, R2, 0x1, P6 ;  /* 0x000000020a0a7211 */ /* 0x000fe200030f0eff */
[----:B------:R-:W-:Y:S02]  /*36f0*/  IMAD R14, R14, UR14, RZ ;  /* 0x0000000e0e0e7c24 */ /* 0x000fe4000f8e02ff */
[----:B------:R-:W-:Y:S01]  /*3700*/  IMAD R15, R15, UR14, RZ ;  /* 0x0000000e0f0f7c24 */ /* 0x000fe2000f8e02ff */
[----:B--2---:R-:W-:-:S05]  /*3710*/  LEA R8, P5, R11, R0, 0x1 ;  /* 0x000000000b087211 */ /* 0x004fca00078a08ff */
[----:B------:R0:W-:Y:S02]  /*3720*/  STL [R1+0xe5c], R8 ;  /* 0x000e5c0801007387 */ /* 0x0001e40000100800 */
[----:B0-----:R-:W-:Y:S02]  /*3730*/  LEA.HI.X.SX32 R8, R9, R2, 0x1, P4 ;  /* 0x0000000209087211 */ /* 0x001fe400020f0eff */
[----:B----4-:R-:W-:-:S03]  /*3740*/  LEA R9, P4, R12, R0, 0x1 ;  /* 0x000000000c097211 */ /* 0x010fc600078808ff */
[----:B------:R-:W-:Y:S04]  /*3750*/  STL [R1+0xe50], R8 ;  /* 0x000e500801007387 */ /* 0x000fe80000100800 */
[----:B------:R0:W-:Y:S04]  /*3760*/  STL [R1+0xe54], R9 ;  /* 0x000e540901007387 */ /* 0x0001e80000100800 */
[----:B------:R1:W-:Y:S01]  /*3770*/  STL [R1+0xe48], R10 ;  /* 0x000e480a01007387 */ /* 0x0003e20000100800 */
[----:B0-----:R-:W-:-:S03]  /*3780*/  LEA.HI.X.SX32 R9, R11, R2, 0x1, P5 ;  /* 0x000000020b097211 */ /* 0x001fc600028f0eff */
[----:B-1----:R-:W2:Y:S01]  /*3790*/  LDL.64 R10, [R1+0x350] ;  /* 0x00035000010a7983 */ /* 0x002ea20000100a00 */
[----:B------:R-:W-:-:S05]  /*37a0*/  LEA R8, P6, R13, R0, 0x1 ;  /* 0x000000000d087211 */ /* 0x000fca00078c08ff */
[----:B------:R0:W-:Y:S01]  /*37b0*/  STL [R1+0xe4c], R8 ;  /* 0x000e4c0801007387 */ /* 0x0001e20000100800 */
[----:B------:R-:W-:-:S03]  /*37c0*/  IMAD R16, R16, UR14, RZ ;  /* 0x0000000e10107c24 */ /* 0x000fc6000f8e02ff */
[----:B------:R1:W-:Y:S01]  /*37d0*/  STL [R1+0xe40], R9 ;  /* 0x000e400901007387 */ /* 0x0003e20000100800 */
[----:B0-----:R-:W-:Y:S01]  /*37e0*/  LEA R8, P5, R14, R0, 0x1 ;  /* 0x000000000e087211 */ /* 0x001fe200078a08ff */
[----:B------:R-:W-:Y:S01]  /*37f0*/  IMAD R17, R17, UR14, RZ ;  /* 0x0000000e11117c24 */ /* 0x000fe2000f8e02ff */
[----:B-1----:R-:W-:-:S03]  /*3800*/  LEA.HI.X.SX32 R9, R12, R2, 0x1, P4 ;  /* 0x000000020c097211 */ /* 0x002fc600020f0eff */
[----:B------:R0:W-:Y:S01]  /*3810*/  STL [R1+0xe44], R8 ;  /* 0x000e440801007387 */ /* 0x0001e20000100800 */
[----:B------:R-:W-:-:S03]  /*3820*/  LEA R12, P4, R15, R0, 0x1 ;  /* 0x000000000f0c7211 */ /* 0x000fc600078808ff */
[----:B------:R1:W-:Y:S01]  /*3830*/  STL [R1+0xe38], R9 ;  /* 0x000e380901007387 */ /* 0x0003e20000100800 */
[----:B0-----:R-:W-:-:S03]  /*3840*/  LEA.HI.X.SX32 R8, R13, R2, 0x1, P6 ;  /* 0x000000020d087211 */ /* 0x001fc600030f0eff */
[----:B------:R0:W-:Y:S01]  /*3850*/  STL [R1+0xe3c], R12 ;  /* 0x000e3c0c01007387 */ /* 0x0001e20000100800 */
[----:B-1----:R-:W-:-:S03]  /*3860*/  LEA R9, P6, R16, R0, 0x1 ;  /* 0x0000000010097211 */ /* 0x002fc600078c08ff */
[----:B------:R1:W-:Y:S01]  /*3870*/  STL [R1+0xe30], R8 ;  /* 0x000e300801007387 */ /* 0x0003e20000100800 */
[----:B------:R-:W-:Y:S01]  /*3880*/  IMAD R18, R18, UR14, RZ ;  /* 0x0000000e12127c24 */ /* 0x000fe2000f8e02ff */
[----:B0-----:R-:W-:Y:S02]  /*3890*/  LEA.HI.X.SX32 R12, R14, R2, 0x1, P5 ;  /* 0x000000020e0c7211 */ /* 0x001fe400028f0eff */
[----:B------:R0:W-:Y:S01]  /*38a0*/  STL [R1+0xe34], R9 ;  /* 0x000e340901007387 */ /* 0x0001e20000100800 */
[----:B-1----:R-:W-:-:S03]  /*38b0*/  LEA R8, P5, R17, R0, 0x1 ;  /* 0x0000000011087211 */ /* 0x002fc600078a08ff */
[----:B------:R1:W-:Y:S04]  /*38c0*/  STL [R1+0xe28], R12 ;  /* 0x000e280c01007387 */ /* 0x0003e80000100800 */
[----:B------:R4:W-:Y:S01]  /*38d0*/  STL [R1+0xe2c], R8 ;  /* 0x000e2c0801007387 */ /* 0x0009e20000100800 */
[-C--:B0-----:R-:W-:Y:S01]  /*38e0*/  LEA.HI.X.SX32 R9, R15, R2.reuse, 0x1, P4 ;  /* 0x000000020f097211 */ /* 0x081fe200020f0eff */
[----:B------:R-:W-:Y:S02]  /*38f0*/  IMAD.MOV.U32 R13, RZ, RZ, R5 ;  /* 0x000000ffff0d7224 */ /* 0x000fe400078e0005 */
[----:B-1----:R-:W-:Y:S01]  /*3900*/  IMAD.MOV.U32 R12, RZ, RZ, R4 ;  /* 0x000000ffff0c7224 */ /* 0x002fe200078e0004 */
[----:B------:R-:W-:Y:S02]  /*3910*/  LEA.HI.X.SX32 R4, R16, R2, 0x1, P6 ;  /* 0x0000000210047211 */ /* 0x000fe400030f0eff */
[-C--:B----4-:R-:W-:Y:S01]  /*3920*/  LEA R8, P4, R18, R0.reuse, 0x1 ;  /* 0x0000000012087211 */ /* 0x090fe200078808ff */
[----:B------:R-:W-:Y:S04]  /*3930*/  STL [R1+0xe20], R9 ;  /* 0x000e200901007387 */ /* 0x000fe80000100800 */
[----:B------:R-:W4:Y:S04]  /*3940*/  LDL.LU R5, [R1+0x28] ;  /* 0x0000280001057983 */ /* 0x000f280000300800 */
[----:B------:R0:W-:Y:S04]  /*3950*/  STL [R1+0xe24], R8 ;  /* 0x000e240801007387 */ /* 0x0001e80000100800 */
[----:B------:R1:W-:Y:S01]  /*3960*/  STL [R1+0xe18], R4 ;  /* 0x000e180401007387 */ /* 0x0003e20000100800 */
[----:B------:R-:W-:Y:S01]  /*3970*/  IMAD R24, R24, UR14, RZ ;  /* 0x0000000e18187c24 */ /* 0x000fe2000f8e02ff */
[----:B0-----:R-:W-:-:S02]  /*3980*/  LEA R8, P6, R29, R0, 0x1 ;  /* 0x000000001d087211 */ /* 0x001fc400078c08ff */
[----:B-1----:R-:W-:-:S03]  /*3990*/  LEA.HI.X.SX32 R4, R17, R2, 0x1, P5 ;  /* 0x0000000211047211 */ /* 0x002fc600028f0eff */
[----:B------:R0:W-:Y:S01]  /*39a0*/  STL [R1+0xe1c], R8 ;  /* 0x000e1c0801007387 */ /* 0x0001e20000100800 */
[----:B---3--:R-:W-:Y:S02]  /*39b0*/  LEA R9, P5, R3, R0, 0x1 ;  /* 0x0000000003097211 */ /* 0x008fe400078a08ff */
[----:B0-----:R-:W-:Y:S01]  /*39c0*/  LEA.HI.X.SX32 R8, R18, R2, 0x1, P4 ;  /* 0x0000000212087211 */ /* 0x001fe200020f0eff */
[----:B--2---:R-:W-:Y:S02]  /*39d0*/  IMAD.MOV.U32 R16, RZ, RZ, R10 ;  /* 0x000000ffff107224 */ /* 0x004fe400078e000a */
[----:B------:R-:W-:-:S06]  /*39e0*/  IMAD.MOV.U32 R17, RZ, RZ, R11 ;  /* 0x000000ffff117224 */ /* 0x000fcc00078e000b */
[----:B------:R-:W2:Y:S04]  /*39f0*/  LDL.64 R16, [R1+0x348] ;  /* 0x0003480001107983 */ /* 0x000ea80000100a00 */
[----:B------:R0:W-:Y:S04]  /*3a00*/  STL [R1+0xe10], R4 ;  /* 0x000e100401007387 */ /* 0x0001e80000100800 */
[----:B------:R1:W-:Y:S04]  /*3a10*/  STL [R1+0xe14], R9 ;  /* 0x000e140901007387 */ /* 0x0003e80000100800 */
[----:B------:R-:W3:Y:S01]  /*3a20*/  LDL.64 R12, [R1+0x360] ;  /* 0x00036000010c7983 */ /* 0x000ee20000100a00 */
[----:B0-----:R-:W-:-:S03]  /*3a30*/  LEA R4, P4, R24, R0, 0x1 ;  /* 0x0000000018047211 */ /* 0x001fc600078808ff */
[----:B------:R0:W-:Y:S04]  /*3a40*/  STL [R1+0xdc4], R8 ;  /* 0x000dc40801007387 */ /* 0x0001e80000100800 */
[----:B-1----:R-:W3:Y:S04]  /*3a50*/  LDL.LU R9, [R1+0x34] ;  /* 0x0000340001097983 */ /* 0x002ee80000300800 */
[----:B------:R-:W-:Y:S01]  /*3a60*/  STL [R1+0xdd4], R4 ;  /* 0x000dd40401007387 */ /* 0x000fe20000100800 */
[----:B0-----:R-:W-:-:S03]  /*3a70*/  LEA.HI.X.SX32 R8, R29, R2, 0x1, P6 ;  /* 0x000000021d087211 */ /* 0x001fc600030f0eff */
[----:B------:R-:W3:Y:S04]  /*3a80*/  LDL.LU R29, [R1+0x2c] ;  /* 0x00002c00011d7983 */ /* 0x000ee80000300800 */
[----:B------:R0:W-:Y:S02]  /*3a90*/  STL [R1+0xdc8], R8 ;  /* 0x000dc80801007387 */ /* 0x0001e40000100800 */
[----:B0-----:R-:W-:Y:S02]  /*3aa0*/  LEA.HI.X.SX32 R8, R3, R2, 0x1, P5 ;  /* 0x0000000203087211 */ /* 0x001fe400028f0eff */
[----:B------:R-:W3:Y:S01]  /*3ab0*/  LDL.LU R3, [R1+0x30] ;  /* 0x0000300001037983 */ /* 0x000ee20000300800 */
[----:B------:R-:W-:Y:S02]  /*3ac0*/  IMAD R25, R25, UR14, RZ ;  /* 0x0000000e19197c24 */ /* 0x000fe4000f8e02ff */
[----:B------:R-:W-:-:S03]  /*3ad0*/  IMAD R26, R26, UR14, RZ ;  /* 0x0000000e1a1a7c24 */ /* 0x000fc6000f8e02ff */
[----:B------:R-:W-:Y:S01]  /*3ae0*/  LEA R4, P6, R25, R0, 0x1 ;  /* 0x0000000019047211 */ /* 0x000fe200078c08ff */
[----:B------:R-:W-:-:S04]  /*3af0*/  IMAD R27, R27, UR14, RZ ;  /* 0x0000000e1b1b7c24 */ /* 0x000fc8000f8e02ff */
[----:B------:R0:W-:Y:S01]  /*3b00*/  STL [R1+0xddc], R4 ;  /* 0x000ddc0401007387 */ /* 0x0001e20000100800 */
[----:B------:R-:W-:Y:S01]  /*3b10*/  IMAD.MOV.U32 R14, RZ, RZ, R6 ;  /* 0x000000ffff0e7224 */ /* 0x000fe200078e0006 */
[----:B------:R-:W-:Y:S02]  /*3b20*/  LEA.HI.X.SX32 R14, R24, R2, 0x1, P4 ;  /* 0x00000002180e7211 */ /* 0x000fe400020f0eff */
[----:B------:R1:W-:Y:S01]  /*3b30*/  STL [R1+0xdcc], R8 ;  /* 0x000dcc0801007387 */ /* 0x0003e20000100800 */
[-C--:B0-----:R-:W-:Y:S01]  /*3b40*/  LEA R4, P5, R26, R0.reuse, 0x1 ;  /* 0x000000001a047211 */ /* 0x081fe200078a08ff */
[----:B------:R-:W-:Y:S01]  /*3b50*/  IMAD R28, R28, UR14, RZ ;  /* 0x0000000e1c1c7c24 */ /* 0x000fe2000f8e02ff */
[----:B-1----:R-:W-:-:S03]  /*3b60*/  LEA R8, P4, R27, R0, 0x1 ;  /* 0x000000001b087211 */ /* 0x002fc600078808ff */
[----:B------:R0:W-:Y:S01]  /*3b70*/  STL [R1+0xde4], R4 ;  /* 0x000de40401007387 */ /* 0x0001e20000100800 */
[----:B------:R-:W-:-:S03]  /*3b80*/  IMAD R19, R19, UR14, RZ ;  /* 0x0000000e13137c24 */ /* 0x000fc6000f8e02ff */
[----:B------:R1:W-:Y:S01]  /*3b90*/  STL [R1+0xdd0], R14 ;  /* 0x000dd00e01007387 */ /* 0x0003e20000100800 */
[----:B0-----:R-:W-:-:S03]  /*3ba0*/  LEA.HI.X.SX32 R4, R25, R2, 0x1, P6 ;  /* 0x0000000219047211 */ /* 0x001fc600030f0eff */
[----:B------:R-:W-:Y:S01]  /*3bb0*/  STL [R1+0xdec], R8 ;  /* 0x000dec0801007387 */ /* 0x000fe20000100800 */
[----:B------:R-:W-:Y:S01]  /*3bc0*/  IMAD R20, R20, UR14, RZ ;  /* 0x0000000e14147c24 */ /* 0x000fe2000f8e02ff */
[----:B-1----:R-:W-:Y:S02]  /*3bd0*/  LEA R14, P6, R28, R0, 0x1 ;  /* 0x000000001c0e7211 */ /* 0x002fe400078c08ff */
[----:B------:R0:W-:Y:S01]  /*3be0*/  STL [R1+0xdd8], R4 ;  /* 0x000dd80401007387 */ /* 0x0001e20000100800 */
[----:B------:R-:W-:-:S03]  /*3bf0*/  IMAD R21, R21, UR14, RZ ;  /* 0x0000000e15157c24 */ /* 0x000fc6000f8e02ff */
[----:B------:R1:W-:Y:S01]  /*3c00*/  STL [R1+0xdf4], R14 ;  /* 0x000df40e01007387 */ /* 0x0003e20000100800 */
[----:B0-----:R-:W-:Y:S02]  /*3c10*/  LEA.HI.X.SX32 R4, R26, R2, 0x1, P5 ;  /* 0x000000021a047211 */ /* 0x001fe400028f0eff */
[----:B------:R-:W-:Y:S02]  /*3c20*/  LEA R8, P5, R19, R0, 0x1 ;  /* 0x0000000013087211 */ /* 0x000fe400078a08ff */
[----:B-1----:R-:W-:Y:S01]  /*3c30*/  LEA.HI.X.SX32 R14, R27, R2, 0x1, P4 ;  /* 0x000000021b0e7211 */ /* 0x002fe200020f0eff */
[----:B------:R0:W-:Y:S04]  /*3c40*/  STL [R1+0xde0], R4 ;  /* 0x000de00401007387 */ /* 0x0001e80000100800 */
[----:B------:R1:W-:Y:S01]  /*3c50*/  STL [R1+0xdfc], R8 ;  /* 0x000dfc0801007387 */ /* 0x0003e20000100800 */
[----:B0-----:R-:W-:-:S03]  /*3c60*/  LEA R4, P4, R20, R0, 0x1 ;  /* 0x0000000014047211 */ /* 0x001fc600078808ff */
[----:B------:R0:W-:Y:S01]  /*3c70*/  STL [R1+0xde8], R14 ;  /* 0x000de80e01007387 */ /* 0x0001e20000100800 */
[----:B-1----:R-:W-:-:S03]  /*3c80*/  LEA.HI.X.SX32 R8, R28, R2, 0x1, P6 ;  /* 0x000000021c087211 */ /* 0x002fc600030f0eff */
[----:B------:R1:W-:Y:S01]  /*3c90*/  STL [R1+0xe04], R4 ;  /* 0x000e040401007387 */ /* 0x0003e20000100800 */
[----:B0-----:R-:W-:-:S03]  /*3ca0*/  LEA R14, P6, R21, R0, 0x1 ;  /* 0x00000000150e7211 */ /* 0x001fc600078c08ff */
[----:B------:R-:W-:Y:S01]  /*3cb0*/  STL [R1+0xdf0], R8 ;  /* 0x000df00801007387 */ /* 0x000fe20000100800 */
[----:B-1----:R-:W-:-:S03]  /*3cc0*/  LEA.HI.X.SX32 R4, R19, R2, 0x1, P5 ;  /* 0x0000000213047211 */ /* 0x002fc600028f0eff */
[----:B------:R-:W-:Y:S04]  /*3cd0*/  STL [R1+0xe08], R14 ;  /* 0x000e080e01007387 */ /* 0x000fe80000100800 */
[----:B------:R0:W-:Y:S02]  /*3ce0*/  STL [R1+0xdf8], R4 ;  /* 0x000df80401007387 */ /* 0x0001e40000100800 */
[----:B0-----:R-:W0:Y:S01]  /*3cf0*/  LDC R4, c[0x0][0x3a8] ;  /* 0x0000ea00ff047b82 */ /* 0x001e220000000800 */
[----:B------:R-:W-:Y:S02]  /*3d00*/  IMAD R22, R22, UR14, RZ ;  /* 0x0000000e16167c24 */ /* 0x000fe4000f8e02ff */
[----:B------:R-:W-:Y:S01]  /*3d10*/  IMAD R23, R23, UR14, RZ ;  /* 0x0000000e17177c24 */ /* 0x000fe2000f8e02ff */
[----:B------:R-:W-:-:S02]  /*3d20*/  LEA.HI.X.SX32 R14, R20, R2, 0x1, P4 ;  /* 0x00000002140e7211 */ /* 0x000fc400020f0eff */
[----:B------:R-:W-:-:S05]  /*3d30*/  LEA R8, P5, R22, R0, 0x1 ;  /* 0x0000000016087211 */ /* 0x000fca00078a08ff */
[----:B------:R0:W-:Y:S04]  /*3d40*/  STL [R1+0xe0c], R8 ;  /* 0x000e0c0801007387 */ /* 0x0001e80000100800 */
[----:B------:R1:W-:Y:S01]  /*3d50*/  STL [R1+0xe00], R14 ;  /* 0x000e000e01007387 */ /* 0x0003e20000100800 */
[----:B------:R-:W-:Y:S02]  /*3d60*/  IMAD.MOV.U32 R15, RZ, RZ, R7 ;  /* 0x000000ffff0f7224 */ /* 0x000fe400078e0007 */
[----:B0-----:R-:W-:Y:S01]  /*3d70*/  IMAD R8, R4, 0x3f, RZ ;  /* 0x0000003f04087824 */ /* 0x001fe200078e02ff */
[----:B-1----:R-:W-:Y:S01]  /*3d80*/  LEA.HI.X.SX32 R14, R22, R2, 0x1, P5 ;  /* 0x00000002160e7211 */ /* 0x002fe200028f0eff */
[----:B--2---:R-:W-:Y:S01]  /*3d90*/  IMAD.MOV.U32 R25, RZ, RZ, R17 ;  /* 0x000000ffff197224 */ /* 0x004fe200078e0011 */
[----:B----4-:R-:W-:-:S02]  /*3da0*/  LEA.HI.X.SX32 R25, R5, UR9, 0x1, P3 ;  /* 0x0000000905197c11 */ /* 0x010fc400098f0eff */
[----:B------:R-:W-:Y:S02]  /*3db0*/  LEA R5, P3, R23, R0, 0x1 ;  /* 0x0000000017057211 */ /* 0x000fe400078608ff */
[----:B------:R-:W-:Y:S01]  /*3dc0*/  LEA.HI.X.SX32 R0, R21, R2, 0x1, P6 ;  /* 0x0000000215007211 */ /* 0x000fe200030f0eff */
[--C-:B------:R-:W-:Y:S02]  /*3dd0*/  IMAD.MOV.U32 R24, RZ, RZ, R16.reuse ;  /* 0x000000ffff187224 */ /* 0x100fe400078e0010 */
[----:B------:R0:W-:Y:S01]  /*3de0*/  STL [R1+0xdc0], R5 ;  /* 0x000dc00501007387 */ /* 0x0001e20000100800 */
[----:B------:R-:W-:-:S03]  /*3df0*/  IMAD.MOV.U32 R24, RZ, RZ, R16 ;  /* 0x000000ffff187224 */ /* 0x000fc600078e0010 */
[----:B------:R-:W-:Y:S01]  /*3e00*/  STL [R1+0x34c], R25 ;  /* 0x00034c1901007387 */ /* 0x000fe20000100800 */
[----:B---3--:R-:W-:Y:S02]  /*3e10*/  LEA.HI.X.SX32 R17, R29, UR9, 0x1, P1 ;  /* 0x000000091d117c11 */ /* 0x008fe400088f0eff */
[----:B------:R-:W1:Y:S01]  /*3e20*/  LDC R29, c[0x0][0x3a8] ;  /* 0x0000ea00ff1d7b82 */ /* 0x000e620000000800 */
[----:B------:R2:W-:Y:S01]  /*3e30*/  STL [R1+0xdb8], R0 ;  /* 0x000db80001007387 */ /* 0x0005e20000100800 */
[----:B------:R-:W-:Y:S01]  /*3e40*/  LEA.HI.X.SX32 R13, R9, UR9, 0x1, P2 ;  /* 0x00000009090d7c11 */ /* 0x000fe200090f0eff */
[----:B------:R-:W-:Y:S02]  /*3e50*/  IMAD.MOV.U32 R16, RZ, RZ, R10 ;  /* 0x000000ffff107224 */ /* 0x000fe400078e000a */
[----:B0-----:R-:W-:Y:S01]  /*3e60*/  IMAD.WIDE R4, R8, 0x2, R24 ;  /* 0x0000000208047825 */ /* 0x001fe200078e0218 */
[----:B------:R0:W-:Y:S01]  /*3e70*/  STL [R1+0xdbc], R14 ;  /* 0x000dbc0e01007387 */ /* 0x0001e20000100800 */
[----:B--2---:R-:W-:-:S02]  /*3e80*/  LEA.HI.X.SX32 R0, R23, R2, 0x1, P3 ;  /* 0x0000000217007211 */ /* 0x004fc400018f0eff */
[----:B------:R-:W-:Y:S01]  /*3e90*/  LEA.HI.X.SX32 R15, R3, UR9, 0x1, P0 ;  /* 0x00000009030f7c11 */ /* 0x000fe200080f0eff */
[----:B0-----:R-:W-:Y:S02]  /*3ea0*/  IMAD.MOV.U32 R14, RZ, RZ, R6 ;  /* 0x000000ffff0e7224 */ /* 0x001fe400078e0006 */
[----:B------:R1:W-:Y:S01]  /*3eb0*/  STL [R1+0x5d4], R0 ;  /* 0x0005d40001007387 */ /* 0x0003e20000100800 */
[----:B------:R-:W-:-:S03]  /*3ec0*/  IMAD.WIDE R2, R8, 0x2, R16 ;  /* 0x0000000208027825 */ /* 0x000fc600078e0210 */
[----:B------:R-:W-:Y:S01]  /*3ed0*/  STL [R1+0x354], R17 ;  /* 0x0003541101007387 */ /* 0x000fe20000100800 */
[----:B------:R-:W-:-:S03]  /*3ee0*/  IMAD.WIDE R6, R8, 0x2, R14 ;  /* 0x0000000208067825 */ /* 0x000fc600078e020e */
[----:B------:R-:W-:Y:S01]  /*3ef0*/  STL [R1+0x364], R13 ;  /* 0x0003640d01007387 */ /* 0x000fe20000100800 */
[----:B-1----:R-:W-:-:S03]  /*3f00*/  IMAD R0, R29, 0x3e, RZ ;  /* 0x0000003e1d007824 */ /* 0x002fc600078e02ff */
[----:B------:R-:W-:Y:S04]  /*3f10*/  STL [R1+0x5dc], R4 ;  /* 0x0005dc0401007387 */ /* 0x000fe80000100800 */
[----:B------:R0:W-:Y:S04]  /*3f20*/  STL [R1+0x5d8], R5 ;  /* 0x0005d80501007387 */ /* 0x0001e80000100800 */
[----:B------:R-:W-:Y:S04]  /*3f30*/  STL [R1+0x35c], R15 ;  /* 0x00035c0f01007387 */ /* 0x000fe80000100800 */
[----:B------:R-:W-:Y:S01]  /*3f40*/  STL [R1+0xdb0], R2 ;  /* 0x000db00201007387 */ /* 0x000fe20000100800 */
[----:B0-----:R-:W-:-:S03]  /*3f50*/  IMAD.WIDE R4, R8, 0x2, R12 ;  /* 0x0000000208047825 */ /* 0x001fc600078e020c */
[----:B------:R0:W-:Y:S04]  /*3f60*/  STL [R1+0x5e0], R3 ;  /* 0x0005e00301007387 */ /* 0x0001e80000100800 */
[----:B------:R-:W-:Y:S04]  /*3f70*/  STL [R1+0xdb4], R6 ;  /* 0x000db40601007387 */ /* 0x000fe80000100800 */
[----:B------:R1:W-:Y:S01]  /*3f80*/  STL [R1+0xd98], R7 ;  /* 0x000d980701007387 */ /* 0x0003e20000100800 */
[----:B0-----:R-:W-:-:S03]  /*3f90*/  IMAD.WIDE R2, R0, 0x2, R24 ;  /* 0x0000000200027825 */ /* 0x001fc600078e0218 */
[----:B------:R-:W-:Y:S04]  /*3fa0*/  STL [R1+0xdac], R4 ;  /* 0x000dac0401007387 */ /* 0x000fe80000100800 */
[----:B------:R0:W-:Y:S01]  /*3fb0*/  STL [R1+0xda4], R5 ;  /* 0x000da40501007387 */ /* 0x0001e20000100800 */
[----:B-1----:R-:W-:-:S03]  /*3fc0*/  IMAD.WIDE R6, R0, 0x2, R14 ;  /* 0x0000000200067825 */ /* 0x002fc600078e020e */
[----:B------:R-:W-:Y:S01]  /*3fd0*/  STL [R1+0xda8], R2 ;  /* 0x000da80201007387 */ /* 0x000fe20000100800 */
[----:B------:R-:W-:Y:S02]  /*3fe0*/  IMAD R8, R29, 0x3d, RZ ;  /* 0x0000003d1d087824 */ /* 0x000fe400078e02ff */
[C---:B0-----:R-:W-:Y:S01]  /*3ff0*/  IMAD.WIDE R4, R0.reuse, 0x2, R16 ;  /* 0x0000000200047825 */ /* 0x041fe200078e0210 */
[----:B------:R0:W-:Y:S04]  /*4000*/  STL [R1+0xd9c], R3 ;  /* 0x000d9c0301007387 */ /* 0x0001e80000100800 */
[----:B------:R-:W-:Y:S04]  /*4010*/  STL [R1+0xda0], R4 ;  /* 0x000da00401007387 */ /* 0x000fe80000100800 */
[----:B------:R1:W-:Y:S01]  /*4020*/  STL [R1+0xd90], R5 ;  /* 0x000d900501007387 */ /* 0x0003e20000100800 */
[----:B0-----:R-:W-:-:S03]  /*4030*/  IMAD.WIDE R2, R0, 0x2, R12 ;  /* 0x0000000200027825 */ /* 0x001fc600078e020c */
[----:B------:R-:W-:Y:S04]  /*4040*/  STL [R1+0xd94], R6 ;  /* 0x000d940601007387 */ /* 0x000fe80000100800 */
[----:B------:R0:W-:Y:S01]  /*4050*/  STL [R1+0xd78], R7 ;  /* 0x000d780701007387 */ /* 0x0001e20000100800 */
[----:B-1----:R-:W-:-:S03]  /*4060*/  IMAD.WIDE R4, R8, 0x2, R24 ;  /* 0x0000000208047825 */ /* 0x002fc600078e0218 */
[----:B------:R-:W-:Y:S04]  /*4070*/  STL [R1+0xd8c], R2 ;  /* 0x000d8c0201007387 */ /* 0x000fe80000100800 */
[----:B------:R1:W-:Y:S01]  /*4080*/  STL [R1+0xd84], R3 ;  /* 0x000d840301007387 */ /* 0x0003e20000100800 */
[----:B0-----:R-:W-:-:S03]  /*4090*/  IMAD.WIDE R6, R8, 0x2, R14 ;  /* 0x0000000208067825 */ /* 0x001fc600078e020e */
[----:B------:R-:W-:Y:S01]  /*40a0*/  STL [R1+0xd88], R4 ;  /* 0x000d880401007387 */ /* 0x000fe20000100800 */
[----:B------:R-:W-:Y:S02]  /*40b0*/  IMAD R0, R29, 0x3c, RZ ;  /* 0x0000003c1d007824 */ /* 0x000fe400078e02ff */
[C---:B-1----:R-:W-:Y:S01]  /*40c0*/  IMAD.WIDE R2, R8.reuse, 0x2, R16 ;  /* 0x0000000208027825 */ /* 0x042fe200078e0210 */
        /* <DEDUP_REMOVED lines=48> */
[----:B------:R-:W-:Y:S02]  /*43d0*/  IMAD R0, R29, 0x38, RZ ;  /* 0x000000381d007824 */ /* 0x000fe400078e02ff */
[C---:B0-----:R-:W-:Y:S01]  /*43e0*/  IMAD.WIDE R6, R8.reuse, 0x2, R14 ;  /* 0x0000000208067825 */ /* 0x041fe200078e020e */
[----:B------:R-:W-:Y:S03]  /*43f0*/  STL [R1+0xd08], R4 ;  /* 0x000d080401007387 */ /* 0x000fe60000100800 */
        /* <DEDUP_REMOVED lines=10> */
[----:B------:R-:W-:-:S03]  /*44a0*/  IMAD R8, R29, 0x37, RZ ;  /* 0x000000371d087824 */ /* 0x000fc600078e02ff */
[----:B------:R-:W-:Y:S01]  /*44b0*/  STL [R1+0xce8], R2 ;  /* 0x000ce80201007387 */ /* 0x000fe20000100800 */
[----:B0-----:R-:W-:-:S03]  /*44c0*/  IMAD.WIDE R6, R0, 0x2, R12 ;  /* 0x0000000200067825 */ /* 0x001fc600078e020c */
[----:B------:R0:W-:Y:S01]  /*44d0*/  STL [R1+0xcdc], R3 ;  /* 0x000cdc0301007387 */ /* 0x0001e20000100800 */
[----:B-1----:R-:W-:-:S05]  /*44e0*/  IMAD.WIDE R4, R0, 0x2, R16 ;  /* 0x0000000200047825 */ /* 0x002fca00078e0210 */
        /* <DEDUP_REMOVED lines=10> */
[----:B------:R-:W-:-:S03]  /*4590*/  IMAD R0, R29, 0x36, RZ ;  /* 0x000000361d007824 */ /* 0x000fc600078e02ff */
[----:B------:R1:W-:Y:S01]  /*45a0*/  STL [R1+0x5f8], R5 ;  /* 0x0005f80501007387 */ /* 0x0003e20000100800 */
[----:B0-----:R-:W-:-:S03]  /*45b0*/  IMAD.WIDE R6, R8, 0x2, R12 ;  /* 0x0000000208067825 */ /* 0x001fc600078e020c */
[----:B------:R-:W-:Y:S01]  /*45c0*/  STL [R1+0x604], R2 ;  /* 0x0006040201007387 */ /* 0x000fe20000100800 */
[----:B-1----:R-:W-:-:S03]  /*45d0*/  IMAD.WIDE R4, R8, 0x2, R14 ;  /* 0x0000000208047825 */ /* 0x002fc600078e020e */
[----:B------:R0:W-:Y:S01]  /*45e0*/  STL [R1+0x600], R3 ;  /* 0x0006000301007387 */ /* 0x0001e20000100800 */
[----:B------:R-:W-:-:S03]  /*45f0*/  IMAD.WIDE R8, R0, 0x2, R24 ;  /* 0x0000000200087825 */ /* 0x000fc600078e0218 */
[----:B------:R-:W-:Y:S04]  /*4600*/  STL [R1+0x60c], R4 ;  /* 0x00060c0401007387 */ /* 0x000fe80000100800 */
[----:B------:R1:W-:Y:S01]  /*4610*/  STL [R1+0x608], R5 ;  /* 0x0006080501007387 */ /* 0x0003e20000100800 */
[----:B0-----:R-:W-:-:S03]  /*4620*/  IMAD.WIDE R2, R0, 0x2, R16 ;  /* 0x0000000200027825 */ /* 0x001fc600078e0210 */
[----:B------:R-:W-:Y:S01]  /*4630*/  STL [R1+0x614], R6 ;  /* 0x0006140601007387 */ /* 0x000fe20000100800 */
[----:B------:R-:W-:-:S03]  /*4640*/  IMAD R10, R29, 0x35, RZ ;  /* 0x000000351d0a7824 */ /* 0x000fc600078e02ff */
[----:B------:R0:W-:Y:S01]  /*4650*/  STL [R1+0x610], R7 ;  /* 0x0006100701007387 */ /* 0x0001e20000100800 */
[----:B-1----:R-:W-:-:S03]  /*4660*/  IMAD.WIDE R4, R0, 0x2, R14 ;  /* 0x0000000200047825 */ /* 0x002fc600078e020e */
        /* <DEDUP_REMOVED lines=267> */
[----:B------:R-:W-:-:S03]  /*5720*/  IMAD.SHL.U32 R0, R29, 0x20, RZ ;  /* 0x000000201d007824 */ /* 0x000fc600078e00ff */
        /* <DEDUP_REMOVED lines=394> */
[----:B------:R1:W-:Y:S04]  /*6fd0*/  STL [R1+0xc7c], R8 ;  /* 0x000c7c0801007387 */ /* 0x0003e80000100800 */
[----:B------:R-:W-:Y:S01]  /*6fe0*/  STL [R1+0xc78], R9 ;  /* 0x000c780901007387 */ /* 0x000fe20000100800 */
[----:B0-----:R-:W-:-:S03]  /*6ff0*/  IMAD.WIDE R6, R10, 0x2, R12 ;  /* 0x000000020a067825 */ /* 0x001fc600078e020c */
[----:B------:R-:W-:Y:S01]  /*7000*/  STL [R1+0xc84], R2 ;  /* 0x000c840201007387 */ /* 0x000fe20000100800 */
[----:B-1----:R-:W-:-:S03]  /*7010*/  IMAD.SHL.U32 R8, R29, 0x2, RZ ;  /* 0x000000021d087824 */ /* 0x002fc600078e00ff */
        /* <DEDUP_REMOVED lines=11> */
[----:B------:R-:W-:-:S03]  /*70d0*/  IMAD.WIDE R8, R8, 0x2, R12 ;  /* 0x0000000208087825 */ /* 0x000fc600078e020c */
[----:B------:R0:W-:Y:S01]  /*70e0*/  STL [R1+0xca0], R5 ;  /* 0x000ca00501007387 */ /* 0x0001e20000100800 */
[----:B-1----:R-:W-:-:S03]  /*70f0*/  IMAD.WIDE R2, R29, 0x2, R24 ;  /* 0x000000021d027825 */ /* 0x002fc600078e0218 */
[----:B------:R-:W-:Y:S04]  /*7100*/  STL [R1+0xcac], R6 ;  /* 0x000cac0601007387 */ /* 0x000fe80000100800 */
[----:B------:R1:W-:Y:S01]  /*7110*/  STL [R1+0xca8], R7 ;  /* 0x000ca80701007387 */ /* 0x0003e20000100800 */
[----:B0-----:R-:W-:-:S03]  /*7120*/  IMAD.WIDE R4, R29, 0x2, R16 ;  /* 0x000000021d047825 */ /* 0x001fc600078e0210 */
[----:B------:R-:W-:Y:S04]  /*7130*/  STL [R1+0xcb4], R8 ;  /* 0x000cb40801007387 */ /* 0x000fe80000100800 */
[----:B------:R-:W-:Y:S01]  /*7140*/  STL [R1+0xcb0], R9 ;  /* 0x000cb00901007387 */ /* 0x000fe20000100800 */
[----:B-1----:R-:W-:-:S03]  /*7150*/  IMAD.WIDE R6, R29, 0x2, R14 ;  /* 0x000000021d067825 */ /* 0x002fc600078e020e */
[----:B------:R-:W-:Y:S04]  /*7160*/  STL [R1+0xcbc], R2 ;  /* 0x000cbc0201007387 */ /* 0x000fe80000100800 */
[----:B------:R0:W-:Y:S04]  /*7170*/  STL [R1+0xcb8], R3 ;  /* 0x000cb80301007387 */ /* 0x0001e80000100800 */
[----:B------:R-:W-:Y:S04]  /*7180*/  STL [R1+0xcc4], R4 ;  /* 0x000cc40401007387 */ /* 0x000fe80000100800 */
[----:B------:R-:W-:Y:S01]  /*7190*/  STL [R1+0xcc0], R5 ;  /* 0x000cc00501007387 */ /* 0x000fe20000100800 */
[----:B0-----:R-:W-:-:S03]  /*71a0*/  IMAD.WIDE R2, R29, 0x2, R12 ;  /* 0x000000021d027825 */ /* 0x001fc600078e020c */
[----:B------:R-:W-:Y:S04]  /*71b0*/  STL [R1+0xccc], R6 ;  /* 0x000ccc0601007387 */ /* 0x000fe80000100800 */
[----:B------:R-:W-:Y:S04]  /*71c0*/  STL [R1+0xcc8], R7 ;  /* 0x000cc80701007387 */ /* 0x000fe80000100800 */
[----:B------:R0:W-:Y:S04]  /*71d0*/  STL [R1+0xcd4], R2 ;  /* 0x000cd40201007387 */ /* 0x0001e80000100800 */
[----:B------:R1:W-:Y:S04]  /*71e0*/  STL [R1+0xcd0], R3 ;  /* 0x000cd00301007387 */ /* 0x0003e80000100800 */
[----:B------:R2:W-:Y:S04]  /*71f0*/  STL [R1+0x5cc], RZ ;  /* 0x0005ccff01007387 */ /* 0x0005e80000100800 */
        /* <DEDUP_REMOVED lines=88> */
[----:B------:R2:W-:Y:S01]  /*7780*/  STL [R1+0x250], RZ ;  /* 0x000250ff01007387 */ /* 0x0005e20000100800 */
[----:B0-----:R-:W-:-:S03]  /*7790*/  IMAD.SHL.U32 R2, R29, 0x40, RZ ;  /* 0x000000401d027824 */ /* 0x001fc600078e00ff */
[----:B------:R2:W-:Y:S04]  /*77a0*/  STL [R1+0x254], RZ ;  /* 0x000254ff01007387 */ /* 0x0005e80000100800 */
[----:B------:R2:W-:Y:S04]  /*77b0*/  STL [R1+0x258], RZ ;  /* 0x000258ff01007387 */ /* 0x0005e80000100800 */
[----:B------:R2:W-:Y:S04]  /*77c0*/  STL [R1+0x25c], RZ ;  /* 0x00025cff01007387 */ /* 0x0005e80000100800 */
[----:B------:R2:W-:Y:S04]  /*77d0*/  STL [R1+0x210], RZ ;  /* 0x000210ff01007387 */ /* 0x0005e80000100800 */
[----:B------:R2:W-:Y:S01]  /*77e0*/  STL [R1+0x214], RZ ;  /* 0x000214ff01007387 */ /* 0x0005e20000100800 */
[----:B------:R-:W0:Y:S03]  /*77f0*/  S2R R29, SR_TID.X ;  /* 0x00000000001d7919 */ /* 0x000e260000002100 */
[----:B------:R2:W-:Y:S04]  /*7800*/  STL [R1+0x218], RZ ;  /* 0x000218ff01007387 */ /* 0x0005e80000100800 */
[----:B------:R2:W-:Y:S04]  /*7810*/  STL [R1+0x21c], RZ ;  /* 0x00021cff01007387 */ /* 0x0005e80000100800 */
[----:B------:R2:W-:Y:S04]  /*7820*/  STL [R1+0x320], RZ ;  /* 0x000320ff01007387 */ /* 0x0005e80000100800 */
[----:B------:R2:W-:Y:S04]  /*7830*/  STL [R1+0x324], RZ ;  /* 0x000324ff01007387 */ /* 0x0005e80000100800 */
[----:B------:R2:W-:Y:S01]  /*7840*/  STL [R1+0x328], RZ ;  /* 0x000328ff01007387 */ /* 0x0005e20000100800 */
[----:B------:R-:W3:Y:S03]  /*7850*/  S2R R11, SR_TID.X ;  /* 0x00000000000b7919 */ /* 0x000ee60000002100 */
[----:B------:R2:W-:Y:S04]  /*7860*/  STL [R1+0x32c], RZ ;  /* 0x00032cff01007387 */ /* 0x0005e80000100800 */
[----:B------:R2:W-:Y:S04]  /*7870*/  STL [R1+0x2a0], RZ ;  /* 0x0002a0ff01007387 */ /* 0x0005e80000100800 */
[----:B------:R2:W-:Y:S04]  /*7880*/  STL [R1+0x2a4], RZ ;  /* 0x0002a4ff01007387 */ /* 0x0005e80000100800 */
[----:B------:R2:W-:Y:S04]  /*7890*/  STL [R1+0x2a8], RZ ;  /* 0x0002a8ff01007387 */ /* 0x0005e80000100800 */
[----:B------:R2:W-:Y:S01]  /*78a0*/  STL [R1+0x2ac], RZ ;  /* 0x0002acff01007387 */ /* 0x0005e20000100800 */
[----:B------:R-:W4:Y:S03]  /*78b0*/  S2R R15, SR_TID.X ;  /* 0x00000000000f7919 */ /* 0x000f260000002100 */
        /* <DEDUP_REMOVED lines=18> */
[----:B0-----:R-:W-:-:S03]  /*79e0*/  LOP3.LUT R12, R29, 0x7, RZ, 0xc0, !PT ;  /* 0x000000071d0c7812 */ /* 0x001fc600078ec0ff */
[----:B------:R2:W-:Y:S01]  /*79f0*/  STL [R1+0x238], RZ ;  /* 0x000238ff01007387 */ /* 0x0005e20000100800 */
[----:B------:R-:W-:-:S03]  /*7a00*/  IMAD.SHL.U32 R29, R29, 0x2, RZ ;  /* 0x000000021d1d7824 */ /* 0x000fc600078e00ff */
[----:B------:R2:W-:Y:S04]  /*7a10*/  STL [R1+0x23c], RZ ;  /* 0x00023cff01007387 */ /* 0x0005e80000100800 */
[----:B------:R2:W-:Y:S04]  /*7a20*/  STL [R1+0x1c0], RZ ;  /* 0x0001c0ff01007387 */ /* 0x0005e80000100800 */
[----:B------:R2:W-:Y:S04]  /*7a30*/  STL [R1+0x1c4], RZ ;  /* 0x0001c4ff01007387 */ /* 0x0005e80000100800 */
[----:B------:R2:W-:Y:S04]  /*7a40*/  STL [R1+0x1c8], RZ ;  /* 0x0001c8ff01007387 */ /* 0x0005e80000100800 */
[----:B------:R2:W-:Y:S01]  /*7a50*/  STL [R1+0x1cc], RZ ;  /* 0x0001ccff01007387 */ /* 0x0005e20000100800 */
[----:B---3--:R-:W-:-:S02]  /*7a60*/  LOP3.LUT R11, R11, 0x3f, RZ, 0xc0, !PT ;  /* 0x0000003f0b0b7812 */ /* 0x008fc400078ec0ff */
[----:B------:R-:W-:Y:S01]  /*7a70*/  LOP3.LUT R29, R29, 0x10, RZ, 0xc0, !PT ;  /* 0x000000101d1d7812 */ /* 0x000fe200078ec0ff */
[C---:B------:R-:W-:Y:S02]  /*7a80*/  IMAD R14, R12.reuse, 0x210, RZ ;  /* 0x000002100c0e7824 */ /* 0x040fe400078e02ff */
[----:B------:R-:W-:Y:S01]  /*7a90*/  IMAD.SHL.U32 R28, R11, 0x2, RZ ;  /* 0x000000020b1c7824 */ /* 0x000fe200078e00ff */
[----:B----4-:R-:W-:Y:S01]  /*7aa0*/  LOP3.LUT R29, R29, 0x20, R15, 0xf8, !PT ;  /* 0x000000201d1d7812 */ /* 0x010fe200078ef80f */
[----:B------:R-:W-:Y:S01]  /*7ab0*/  IMAD R11, R12, 0x90, RZ ;  /* 0x000000900c0b7824 */ /* 0x000fe200078e02ff */
[----:B-1----:R-:W-:Y:S01]  /*7ac0*/  SHF.R.S32.HI R3, RZ, 0x1f, R2 ;  /* 0x0000001fff037819 */ /* 0x002fe20000011402 */
[C---:B------:R-:W-:Y:S01]  /*7ad0*/  IMAD.SHL.U32 R13, R15.reuse, 0x2, RZ ;  /* 0x000000020f0d7824 */ /* 0x040fe200078e00ff */
[----:B------:R-:W-:Y:S01]  /*7ae0*/  LOP3.LUT R29, R14, R29, RZ, 0x3c, !PT ;  /* 0x0000001d0e1d7212 */ /* 0x000fe200078e3cff */
[----:B------:R-:W-:Y:S01]  /*7af0*/  IMAD.SHL.U32 R12, R15, 0x100, RZ ;  /* 0x000001000f0c7824 */ /* 0x000fe200078e00ff */
[----:B------:R-:W-:Y:S01]  /*7b00*/  USHF.R.S32.HI UR7, URZ, 0x1f, UR4 ;  /* 0x0000001fff077899 */ /* 0x000fe20008011404 */
[----:B------:R-:W-:Y:S01]  /*7b10*/  SHF.L.U64.HI R0, R2, 0x1, R3 ;  /* 0x0000000102007819 */ /* 0x000fe20000010203 */
[----:B------:R-:W-:Y:S01]  /*7b20*/  USHF.L.U32 UR6, UR6, 0x6, URZ ;  /* 0x0000000606067899 */ /* 0x000fe200080006ff */
[----:B------:R-:W-:-:S02]  /*7b30*/  LOP3.LUT R11, R11, 0x30, R13, 0x78, !PT ;  /* 0x000000300b0b7812 */ /* 0x000fc400078e780d */
[----:B------:R-:W-:Y:S01]  /*7b40*/  LOP3.LUT R29, R29, 0x1000, R12, 0xf8, !PT ;  /* 0x000010001d1d7812 */ /* 0x000fe200078ef80c */
[----:B------:R-:W-:Y:S01]  /*7b50*/  ULEA.HI UR7, UR7, UR4, URZ, 0x6 ;  /* 0x0000000407077291 */ /* 0x000fe2000f8f30ff */
[C---:B------:R-:W-:Y:S01]  /*7b60*/  LOP3.LUT R2, R28.reuse, 0x30, RZ, 0x3c, !PT ;  /* 0x000000301c027812 */ /* 0x040fe200078e3cff */
[----:B------:R-:W-:Y:S01]  /*7b70*/  USHF.R.S32.HI UR4, URZ, 0x1f, UR6 ;  /* 0x0000001fff047899 */ /* 0x000fe20008011406 */
[C---:B------:R-:W-:Y:S02]  /*7b80*/  LOP3.LUT R3, R28.reuse, 0x20, RZ, 0x3c, !PT ;  /* 0x000000201c037812 */ /* 0x040fe400078e3cff */
[C---:B------:R-:W-:Y:S02]  /*7b90*/  LOP3.LUT R2, R28.reuse, 0x50, RZ, 0x3c, !PT ;  /* 0x000000501c027812 */ /* 0x040fe400078e3cff */
[C---:B------:R-:W-:Y:S02]  /*7ba0*/  LOP3.LUT R4, R28.reuse, 0x10, RZ, 0x3c, !PT ;  /* 0x000000101c047812 */ /* 0x040fe400078e3cff */
[----:B------:R-:W-:-:S02]  /*7bb0*/  LOP3.LUT R3, R28, 0x40, RZ, 0x3c, !PT ;  /* 0x000000401c037812 */ /* 0x000fc400078e3cff */
[C---:B------:R-:W-:Y:S02]  /*7bc0*/  LOP3.LUT R2, R28.reuse, 0x60, RZ, 0x3c, !PT ;  /* 0x000000601c027812 */ /* 0x040fe400078e3cff */
[----:B------:R-:W-:Y:S02]  /*7bd0*/  LOP3.LUT R4, R28, 0x70, RZ, 0x3c, !PT ;  /* 0x000000701c047812 */ /* 0x000fe400078e3cff */
[----:B------:R-:W-:Y:S02]  /*7be0*/  LOP3.LUT R3, R11, 0x40, RZ, 0x3c, !PT ;  /* 0x000000400b037812 */ /* 0x000fe400078e3cff */
[----:B------:R-:W-:Y:S01]  /*7bf0*/  LOP3.LUT R2, R29, 0x40, RZ, 0x3c, !PT ;  /* 0x000000401d027812 */ /* 0x000fe200078e3cff */
[----:B------:R-:W-:Y:S02]  /*7c00*/  USHF.L.U32 UR8, UR6, 0x1, URZ ;  /* 0x0000000106087899 */ /* 0x000fe400080006ff */
[----:B------:R-:W-:Y:S02]  /*7c10*/  USHF.R.S32.HI UR7, URZ, 0x6, UR7 ;  /* 0x00000006ff077899 */ /* 0x000fe40008011407 */
[----:B--2---:R-:W-:-:S12]  /*7c20*/  USHF.L.U64.HI UR4, UR6, 0x1, UR4 ;  /* 0x0000000106047899 */ /* 0x004fd80008010204 */
.L_x_1:
[----:B0-----:R-:W2:Y:S01]  /*7c30*/  LDL.64 R4, [R1+0x360] ;  /* 0x0003600001047983 */ /* 0x001ea20000100a00 */
[----:B------:R-:W0:Y:S03]  /*7c40*/  LDC R2, c[0x0][0x3a0] ;  /* 0x0000e800ff027b82 */ /* 0x000e260000000800 */
[----:B--2---:R1:W-:Y:S04]  /*7c50*/  STL [R1+0x1d4c], R5 ;  /* 0x001d4c0501007387 */ /* 0x0043e80000100800 */
[----:B-1----:R-:W0:Y:S04]  /*7c60*/  LDL R5, [R1+0x5cc] ;  /* 0x0005cc0001057983 */ /* 0x002e280000100800 */
[----:B------:R-:W-:Y:S04]  /*7c70*/  STL [R1+0x1a6c], R15 ;  /* 0x001a6c0f01007387 */ /* 0x000fe80000100800 */
        /* <DEDUP_REMOVED lines=73> */
[----:B------:R-:W-:Y:S01]  /*8110*/  STL [R1+0x1cb8], R15 ;  /* 0x001cb80f01007387 */ /* 0x000fe20000100800 */
[----:B0-----:R-:W-:-:S03]  /*8120*/  IMAD R2, R5, -0x40, R2 ;  /* 0xffffffc005027824 */ /* 0x001fc600078e0202 */
        /* <DEDUP_REMOVED lines=17> */
[----:B------:R0:W-:Y:S04]  /*8240*/  STL [R1+0x1d48], R15 ;  /* 0x001d480f01007387 */ /* 0x0001e80000100800 */
[----:B-----5:R-:W-:Y:S04]  /*8250*/  STL [R1+0x1a68], R14 ;  /* 0x001a680e01007387 */ /* 0x020fe80000100800 */
        /* <DEDUP_REMOVED lines=116> */
[----:B------:R-:W2:Y:S01]  /*89a0*/  LDL.LU R5, [R1+0x1d4c] ;  /* 0x001d4c0001057983 */ /* 0x000ea20000300800 */
[----:B------:R-:W-:-:S02]  /*89b0*/  ISETP.GT.AND P0, PT, R2, RZ, PT ;  /* 0x000000ff0200720c */ /* 0x000fc40003f04270 */
[----:B0-----:R-:W-:Y:S02]  /*89c0*/  PRMT R15, RZ, 0x7610, R15 ;  /* 0x00007610ff0f7816 */ /* 0x001fe4000000000f */
[----:B-1----:R-:W-:Y:S02]  /*89d0*/  PRMT R14, RZ, 0x7610, R14 ;  /* 0x00007610ff0e7816 */ /* 0x002fe4000000000e */
[----:B------:R-:W-:-:S07]  /*89e0*/  ISETP.GT.AND P1, PT, R2, 0x1, PT ;  /* 0x000000010200780c */ /* 0x000fce0003f24270 */
[----:B--2---:R-:W2:Y:S04]  /*89f0*/  @P0 LDG.E.U16 R15, desc[UR12][R4.64] ;  /* 0x0000000c040f0981 */ /* 0x004ea8000c1e1500 */
[----:B--2---:R0:W-:Y:S04]  /*8a00*/  STL [R1+0x5b4], R15 ;  /* 0x0005b40f01007387 */ /* 0x0041e80000100800 */
[----:B0-----:R-:W2:Y:S04]  /*8a10*/  LDL.LU R15, [R1+0x1d48] ;  /* 0x001d4800010f7983 */ /* 0x001ea80000300800 */
[----:B------:R-:W3:Y:S01]  /*8a20*/  LDL.64 R4, [R1+0x358] ;  /* 0x0003580001047983 */ /* 0x000ee20000100a00 */
[----:B--2---:R-:W-:-:S03]  /*8a30*/  PRMT R15, RZ, 0x7610, R15 ;  /* 0x00007610ff0f7816 */ /* 0x004fc6000000000f */
[----:B---3--:R-:W2:Y:S04]  /*8a40*/  @P0 LDG.E.U16 R14, desc[UR12][R4.64] ;  /* 0x0000000c040e0981 */ /* 0x008ea8000c1e1500 */
        /* <DEDUP_REMOVED lines=12> */
[----:B------:R-:W3:Y:S04]  /*8b10*/  LDL R4, [R1+0xcd0] ;  /* 0x000cd00001047983 */ /* 0x000ee80000100800 */
[----:B------:R-:W3:Y:S01]  /*8b20*/  LDL R5, [R1+0xcd4] ;  /* 0x000cd40001057983 */ /* 0x000ee20000100800 */
[----:B------:R-:W-:-:S02]  /*8b30*/  ISETP.GT.AND P0, PT, R2, 0x2, PT ;  /* 0x000000020200780c */ /* 0x000fc40003f04270 */
[----:B--2---:R-:W-:Y:S02]  /*8b40*/  PRMT R14, RZ, 0x7610, R14 ;  /* 0x00007610ff0e7816 */ /* 0x004fe4000000000e */
[----:B---3--:R-:W-:-:S04]  /*8b50*/  @P1 LOP3.LUT R5, R5, R4, RZ, 0x3c, !PT ;  /* 0x0000000405051212 */ /* 0x008fc800078e3cff */
[----:B------:R-:W-:-:S04]  /*8b60*/  @P1 LOP3.LUT R4, R5, R4, RZ, 0x3c, !PT ;  /* 0x0000000405041212 */ /* 0x000fc800078e3cff */
[----:B------:R-:W-:-:S05]  /*8b70*/  @P1 LOP3.LUT R5, R5, R4, RZ, 0x3c, !PT ;  /* 0x0000000405051212 */ /* 0x000fca00078e3cff */
[----:B------:R-:W2:Y:S04]  /*8b80*/  @P1 LDG.E.U16 R15, desc[UR12][R4.64] ;  /* 0x0000000c040f1981 */ /* 0x000ea8000c1e1500 */
[----:B--2---:R0:W-:Y:S04]  /*8b90*/  STL [R1+0x5a4], R15 ;  /* 0x0005a40f01007387 */ /* 0x0041e80000100800 */
[----:B0-----:R-:W2:Y:S04]  /*8ba0*/  LDL.LU R15, [R1+0x1d38] ;  /* 0x001d3800010f7983 */ /* 0x001ea80000300800 */
[----:B------:R-:W3:Y:S04]  /*8bb0*/  LDL R4, [R1+0xcc8] ;  /* 0x000cc80001047983 */ /* 0x000ee80000100800 */
[----:B------:R-:W3:Y:S01]  /*8bc0*/  LDL R5, [R1+0xccc] ;  /* 0x000ccc0001057983 */ /* 0x000ee20000100800 */
[----:B--2---:R-:W-:-:S02]  /*8bd0*/  PRMT R15, RZ, 0x7610, R15 ;  /* 0x00007610ff0f7816 */ /* 0x004fc4000000000f */
        /* <DEDUP_REMOVED lines=470> */
[----:B------:R-:W-:-:S02]  /*a940*/  PRMT R0, RZ, 0x7610, R0 ;  /* 0x00007610ff007816 */ /* 0x000fc40000000000 */
[----:B------:R-:W-:Y:S02]  /*a950*/  ISETP.GT.AND P1, PT, R2, 0xf, PT ;  /* 0x0000000f0200780c */ /* 0x000fe40003f24270 */
        /* <DEDUP_REMOVED lines=17> */
[----:B------:R-:W3:Y:S02]  /*aa70*/  LDL R5, [R1+0xb24] ;  /* 0x000b240001057983 */ /* 0x000ee40000100800 */
[----:B---3--:R-:W-:-:S04]  /*aa80*/  @P0 LOP3.LUT R5, R5, R4, RZ, 0x3c, !PT ;  /* 0x0000000405050212 */ /* 0x008fc800078e3cff */
[----:B------:R-:W-:-:S04]  /*aa90*/  @P0 LOP3.LUT R4, R5, R4, RZ, 0x3c, !PT ;  /* 0x0000000405040212 */ /* 0x000fc800078e3cff */
[----:B------:R-:W-:-:S05]  /*aaa0*/  @P0 LOP3.LUT R5, R5, R4, RZ, 0x3c, !PT ;  /* 0x0000000405050212 */ /* 0x000fca00078e3cff */
[----:B------:R-:W3:Y:S04]  /*aab0*/  @P0 LDG.E.U16 R15, desc[UR12][R4.64] ;  /* 0x0000000c040f0981 */ /* 0x000ee8000c1e1500 */
[----:B---3--:R0:W-:Y:S04]  /*aac0*/  STL [R1+0x4ac], R15 ;  /* 0x0004ac0f01007387 */ /* 0x0081e80000100800 */
[----:B0-----:R-:W3:Y:S04]  /*aad0*/  LDL.LU R15, [R1+0x1c60] ;  /* 0x001c6000010f7983 */ /* 0x001ee80000300800 */
[----:B------:R-:W4:Y:S04]  /*aae0*/  LDL R4, [R1+0xb18] ;  /* 0x000b180001047983 */ /* 0x000f280000100800 */
[----:B------:R-:W4:Y:S01]  /*aaf0*/  LDL R5, [R1+0xb1c] ;  /* 0x000b1c0001057983 */ /* 0x000f220000100800 */
[----:B--2---:R-:W-:-:S02]  /*ab00*/  PRMT R14, RZ, 0x7610, R14 ;  /* 0x00007610ff0e7816 */ /* 0x004fc4000000000e */
[----:B----4-:R-:W-:-:S04]  /*ab10*/  @P0 LOP3.LUT R5, R5, R4, RZ, 0x3c, !PT ;  /* 0x0000000405050212 */ /* 0x010fc800078e3cff */
[----:B------:R-:W-:-:S04]  /*ab20*/  @P0 LOP3.LUT R4, R5, R4, RZ, 0x3c, !PT ;  /* 0x0000000405040212 */ /* 0x000fc800078e3cff */
[----:B------:R-:W-:-:S05]  /*ab30*/  @P0 LOP3.LUT R5, R5, R4, RZ, 0x3c, !PT ;  /* 0x0000000405050212 */ /* 0x000fca00078e3cff */
[----:B------:R-:W2:Y:S04]  /*ab40*/  @P0 LDG.E.U16 R0, desc[UR12][R4.64] ;  /* 0x0000000c04000981 */ /* 0x000ea8000c1e1500 */
[----:B------:R-:W4:Y:S04]  /*ab50*/  LDL R4, [R1+0xb10] ;  /* 0x000b100001047983 */ /* 0x000f280000100800 */
[----:B------:R-:W4:Y:S01]  /*ab60*/  LDL R5, [R1+0xb14] ;  /* 0x000b140001057983 */ /* 0x000f220000100800 */
[----:B---3--:R-:W-:Y:S02]  /*ab70*/  PRMT R15, RZ, 0x7610, R15 ;  /* 0x00007610ff0f7816 */ /* 0x008fe4000000000f */
[----:B------:R-:W-:Y:S01]  /*ab80*/  ISETP.GT.AND P0, PT, R2, 0x10, PT ;  /* 0x000000100200780c */ /* 0x000fe20003f04270 */
[----:B--2---:R-:W-:Y:S01]  /*ab90*/  STL [R1+0x1954], R0 ;  /* 0x0019540001007387 */ /* 0x004fe20000100800 */
[----:B----4-:R-:W-:-:S04]  /*aba0*/  @P1 LOP3.LUT R5, R5, R4, RZ, 0x3c, !PT ;  /* 0x0000000405051212 */ /* 0x010fc800078e3cff */
        /* <DEDUP_REMOVED lines=238> */
[----:B---3--:R-:W-:-:S02]  /*ba90*/  PRMT R15, RZ, 0x7610, R15 ;  /* 0x00007610ff0f7816 */ /* 0x008fc4000000000f */
[----:B----4-:R-:W-:-:S04]  /*baa0*/  @P1 LOP3.LUT R5, R5, R4, RZ, 0x3c, !PT ;  /* 0x0000000405051212 */ /* 0x010fc800078e3cff */
[----:B------:R-:W-:-:S04]  /*bab0*/  @P1 LOP3.LUT R4, R5, R4, RZ, 0x3c, !PT ;  /* 0x0000000405041212 */ /* 0x000fc800078e3cff */
[----:B------:R-:W-:-:S05]  /*bac0*/  @P1 LOP3.LUT R5, R5, R4, RZ, 0x3c, !PT ;  /* 0x0000000405051212 */ /* 0x000fca00078e3cff */
[----:B------:R-:W3:Y:S04]  /*bad0*/  @P1 LDG.E.U16 R0, desc[UR12][R4.64] ;  /* 0x0000000c04001981 */ /* 0x000ee8000c1e1500 */
[----:B------:R-:W4:Y:S04]  /*bae0*/  LDL R4, [R1+0xa38] ;  /* 0x000a380001047983 */ /* 0x000f280000100800 */
[----:B------:R-:W4:Y:S01]  /*baf0*/  LDL R5, [R1+0xa3c] ;  /* 0x000a3c0001057983 */ /* 0x000f220000100800 */
[----:B--2---:R-:W-:-:S03]  /*bb00*/  PRMT R14, RZ, 0x7610, R14 ;  /* 0x00007610ff0e7816 */ /* 0x004fc6000000000e */
[----:B---3--:R-:W-:Y:S01]  /*bb10*/  STL [R1+0x1984], R0 ;  /* 0x0019840001007387 */ /* 0x008fe20000100800 */
        /* <DEDUP_REMOVED lines=924> */
[----:B------:R-:W-:-:S02]  /*f4e0*/  PRMT R26, RZ, 0x7610, R26 ;  /* 0x00007610ff1a7816 */ /* 0x000fc4000000001a */
[----:B------:R-:W-:Y:S02]  /*f4f0*/  PRMT R25, RZ, 0x7610, R25 ;  /* 0x00007610ff197816 */ /* 0x000fe40000000019 */
[----:B------:R-:W-:Y:S02]  /*f500*/  PRMT R24, RZ, 0x7610, R24 ;  /* 0x00007610ff187816 */ /* 0x000fe40000000018 */
[----:B------:R-:W-:Y:S02]  /*f510*/  ISETP.GT.AND P1, PT, R2, 0x30, PT ;  /* 0x000000300200780c */ /* 0x000fe40003f24270 */
[----:B----4-:R-:W-:-:S04]  /*f520*/  @P2 LOP3.LUT R5, R5, R4, RZ, 0x3c, !PT ;  /* 0x0000000405052212 */ /* 0x010fc800078e3cff */
[----:B------:R-:W-:-:S04]  /*f530*/  @P2 LOP3.LUT R4, R5, R4, RZ, 0x3c, !PT ;  /* 0x0000000405042212 */ /* 0x000fc800078e3cff */
[----:B------:R-:W-:-:S05]  /*f540*/  @P2 LOP3.LUT R5, R5, R4, RZ, 0x3c, !PT ;  /* 0x0000000405052212 */ /* 0x000fca00078e3cff */
[----:B------:R-:W4:Y:S04]  /*f550*/  @P2 LDG.E.U16 R29, desc[UR12][R4.64] ;  /* 0x0000000c041d2981 */ /* 0x000f28000c1e1500 */
[----:B----4-:R0:W-:Y:S04]  /*f560*/  STL [R1+0x140], R29 ;  /* 0x0001401d01007387 */ /* 0x0101e80000100800 */
[----:B0-----:R-:W4:Y:S04]  /*f570*/  LDL.LU R29, [R1+0x1a64] ;  /* 0x001a6400011d7983 */ /* 0x001f280000300800 */
[----:B------:R-:W2:Y:S04]  /*f580*/  LDL R4, [R1+0x710] ;  /* 0x0007100001047983 */ /* 0x000ea80000100800 */
[----:B------:R-:W2:Y:S02]  /*f590*/  LDL R5, [R1+0x714] ;  /* 0x0007140001057983 */ /* 0x000ea40000100800 */
[----:B--2---:R-:W-:-:S04]  /*f5a0*/  @P0 LOP3.LUT R5, R5, R4, RZ, 0x3c, !PT ;  /* 0x0000000405050212 */ /* 0x004fc800078e3cff */
[----:B------:R-:W-:-:S04]  /*f5b0*/  @P0 LOP3.LUT R4, R5, R4, RZ, 0x3c, !PT ;  /* 0x0000000405040212 */ /* 0x000fc800078e3cff */
[----:B------:R-:W-:-:S05]  /*f5c0*/  @P0 LOP3.LUT R5, R5, R4, RZ, 0x3c, !PT ;  /* 0x0000000405050212 */ /* 0x000fca00078e3cff */
[----:B------:R-:W2:Y:S04]  /*f5d0*/  @P0 LDG.E.U16 R26, desc[UR12][R4.64] ;  /* 0x0000000c041a0981 */ /* 0x000ea8000c1e1500 */
[----:B--2---:R0:W-:Y:S04]  /*f5e0*/  STL [R1+0x138], R26 ;  /* 0x0001381a01007387 */ /* 0x0041e80000100800 */
[----:B0-----:R-:W2:Y:S04]  /*f5f0*/  LDL.LU R26, [R1+0x1a60] ;  /* 0x001a6000011a7983 */ /* 0x001ea80000300800 */
        /* <DEDUP_REMOVED lines=9> */
[----:B------:R-:W2:Y:S01]  /*f690*/  LDL R5, [R1+0x704] ;  /* 0x0007040001057983 */ /* 0x000ea20000100800 */
[----:B------:R-:W-:-:S02]  /*f6a0*/  PRMT R22, RZ, 0x7610, R22 ;  /* 0x00007610ff167816 */ /* 0x000fc40000000016 */
        /* <DEDUP_REMOVED lines=9> */
[----:B------:R-:W-:Y:S02]  /*f740*/  PRMT R28, RZ, 0x7610, R28 ;  /* 0x00007610ff1c7816 */ /* 0x000fe4000000001c */
[----:B------:R-:W-:Y:S02]  /*f750*/  PRMT R20, RZ, 0x7610, R20 ;  /* 0x00007610ff147816 */ /* 0x000fe40000000014 */
[----:B------:R-:W-:Y:S02]  /*f760*/  ISETP.GT.AND P2, PT, R2, 0x31, PT ;  /* 0x000000310200780c */ /* 0x000fe40003f44270 */
        /* <DEDUP_REMOVED lines=57> */
[----:B------:R-:W3:Y:S04]  /*fb00*/  LDL R4, [R1+0x6b8] ;  /* 0x0006b80001047983 */ /* 0x000ee80000100800 */
[----:B------:R-:W3:Y:S04]  /*fb10*/  LDL R5, [R1+0x6bc] ;  /* 0x0006bc0001057983 */ /* 0x000ee80000100800 */
[----:B--2---:R0:W-:Y:S04]  /*fb20*/  STL [R1+0x74], R15 ;  /* 0x0000740f01007387 */ /* 0x0041e80000100800 */
[----:B0-----:R-:W2:Y:S01]  /*fb30*/  LDL R15, [R1+0x694] ;  /* 0x00069400010f7983 */ /* 0x001ea20000100800 */
[----:B---3--:R-:W-:-:S02]  /*fb40*/  @P2 LOP3.LUT R5, R5, R4, RZ, 0x3c, !PT ;  /* 0x0000000405052212 */ /* 0x008fc400078e3cff */
[----:B------:R-:W-:Y:S02]  /*fb50*/  PRMT R27, RZ, 0x7610, R27 ;  /* 0x00007610ff1b7816 */ /* 0x000fe4000000001b */
[----:B------:R-:W-:-:S04]  /*fb60*/  @P2 LOP3.LUT R4, R5, R4, RZ, 0x3c, !PT ;  /* 0x0000000405042212 */ /* 0x000fc800078e3cff */
[----:B------:R-:W-:-:S05]  /*fb70*/  @P2 LOP3.LUT R5, R5, R4, RZ, 0x3c, !PT ;  /* 0x0000000405052212 */ /* 0x000fca00078e3cff */
[----:B------:R-:W3:Y:S04]  /*fb80*/  @P2 LDG.E.U16 R17, desc[UR12][R4.64] ;  /* 0x0000000c04112981 */ /* 0x000ee8000c1e1500 */
[----:B---3--:R0:W-:Y:S04]  /*fb90*/  STL [R1+0x6c], R17 ;  /* 0x00006c1101007387 */ /* 0x0081e80000100800 */
[----:B0-----:R-:W3:Y:S04]  /*fba0*/  LDL.LU R17, [R1+0x1a3c] ;  /* 0x001a3c0001117983 */ /* 0x001ee80000300800 */
        /* <DEDUP_REMOVED lines=29> */
[----:B------:R-:W-:Y:S02]  /*fd80*/  ISETP.GT.AND P2, PT, R2, 0x33, PT ;  /* 0x000000330200780c */ /* 0x000fe40003f44270 */
[----:B--2---:R-:W-:-:S04]  /*fd90*/  @P1 LOP3.LUT R5, R5, R4, RZ, 0x3c, !PT ;  /* 0x0000000405051212 */ /* 0x004fc800078e3cff */
[----:B------:R-:W-:-:S04]  /*fda0*/  @P1 LOP3.LUT R4, R5, R4, RZ, 0x3c, !PT ;  /* 0x0000000405041212 */ /* 0x000fc800078e3cff */
[----:B------:R-:W-:-:S05]  /*fdb0*/  @P1 LOP3.LUT R5, R5, R4, RZ, 0x3c, !PT ;  /* 0x0000000405051212 */ /* 0x000fca00078e3cff */
[----:B------:R-:W2:Y:S01]  /*fdc0*/  @P1 LDG.E.U16 R12, desc[UR12][R4.64] ;  /* 0x0000000c040c1981 */ /* 0x000ea2000c1e1500 */
[----:B------:R-:W-:-:S03]  /*fdd0*/  PRMT R14, RZ, 0x7610, R14 ;  /* 0x00007610ff0e7816 */ /* 0x000fc6000000000e */
[----:B--2---:R0:W-:Y:S04]  /*fde0*/  STL [R1+0x48], R12 ;  /* 0x0000480c01007387 */ /* 0x0041e80000100800 */
[----:B0-----:R-:W2:Y:S04]  /*fdf0*/  LDL.LU R12, [R1+0x1a2c] ;  /* 0x001a2c00010c7983 */ /* 0x001ea80000300800 */
[----:B------:R-:W2:Y:S01]  /*fe00*/  LDL R5, [R1+0x690] ;  /* 0x0006900001057983 */ /* 0x000ea20000100800 */
[----:B------:R-:W-:Y:S01]  /*fe10*/  @P2 IMAD.MOV.U32 R4, RZ, RZ, R15 ;  /* 0x000000ffff042224 */ /* 0x000fe200078e000f */
[----:B------:R-:W-:-:S02]  /*fe20*/  PRMT R11, RZ, 0x7610, R11 ;  /* 0x00007610ff0b7816 */ /* 0x000fc4000000000b */
[----:B------:R-:W3:Y:S04]  /*fe30*/  LDL R15, [R1+0x660] ;  /* 0x00066000010f7983 */ /* 0x000ee80000100800 */
[----:B--2---:R0:W2:Y:S04]  /*fe40*/  @P2 LDG.E.U16 R14, desc[UR12][R4.64] ;  /* 0x0000000c040e2981 */ /* 0x0040a8000c1e1500 */
[----:B------:R-:W0:Y:S04]  /*fe50*/  LDL R4, [R1+0x688] ;  /* 0x0006880001047983 */ /* 0x000e280000100800 */
[----:B------:R-:W0:Y:S02]  /*fe60*/  LDL R5, [R1+0x68c] ;  /* 0x00068c0001057983 */ /* 0x000e240000100800 */
[----:B0-----:R-:W-:-:S04]  /*fe70*/  @P2 LOP3.LUT R5, R5, R4, RZ, 0x3c, !PT ;  /* 0x0000000405052212 */ /* 0x001fc800078e3cff */
[----:B------:R-:W-:-:S04]  /*fe80*/  @P2 LOP3.LUT R4, R5, R4, RZ, 0x3c, !PT ;  /* 0x0000000405042212 */ /* 0x000fc800078e3cff */
[----:B------:R-:W-:-:S05]  /*fe90*/  @P2 LOP3.LUT R5, R5, R4, RZ, 0x3c, !PT ;  /* 0x0000000405052212 */ /* 0x000fca00078e3cff */
[----:B------:R-:W3:Y:S04]  /*fea0*/  @P2 LDG.E.U16 R11, desc[UR12][R4.64] ;  /* 0x0000000c040b2981 */ /* 0x000ee8000c1e1500 */
[----:B--2---:R0:W-:Y:S04]  /*feb0*/  STL [R1+0x40], R14 ;  /* 0x0000400e01007387 */ /* 0x0041e80000100800 */
[----:B0-----:R-:W2:Y:S04]  /*fec0*/  LDL R14, [R1+0x664] ;  /* 0x00066400010e7983 */ /* 0x001ea80000100800 */
        /* <DEDUP_REMOVED lines=17> */
[----:B------:R-:W2:Y:S01]  /*ffe0*/  @P2 LDG.E.U16 R10, desc[UR12][R4.64] ;  /* 0x0000000c040a2981 */ /* 0x000ea2000c1e1500 */
[----:B------:R-:W-:-:S03]  /*fff0*/  ISETP.GT.AND P1, PT, R2, 0x34, PT ;  /* 0x000000340200780c */ /* 0x000fc60003f24270 */
        /* <DEDUP_REMOVED lines=17> */
[----:B------:R0:W2:Y:S01]  /*10110*/  @P1 LDG.E.U16 R8, desc[UR12][R4.64] ;  /* 0x0000000c04081981 */ /* 0x0000a2000c1e1500 */
[----:B------:R-:W-:Y:S01]  /*10120*/  PRMT R0, RZ, 0x7610, R0 ;  /* 0x00007610ff007816 */ /* 0x000fe20000000000 */
[----:B0-----:R-:W-:Y:S02]  /*10130*/  @P1 IMAD.MOV.U32 R4, RZ, RZ, R14 ;  /* 0x000000ffff041224 */ /* 0x001fe400078e000e */
[----:B------:R-:W-:-:S05]  /*10140*/  @P1 IMAD.MOV.U32 R5, RZ, RZ, R15 ;  /* 0x000000ffff051224 */ /* 0x000fca00078e000f */
[----:B------:R0:W3:Y:S04]  /*10150*/  @P1 LDG.E.U16 R0, desc[UR12][R4.64] ;  /* 0x0000000c04001981 */ /* 0x0000e8000c1e1500 */
[----:B--2---:R1:W-:Y:S04]  /*10160*/  STL [R1+0x18], R8 ;  /* 0x0000180801007387 */ /* 0x0043e80000100800 */
[----:B-1----:R-:W2:Y:S04]  /*10170*/  LDL.LU R8, [R1+0x1a18] ;  /* 0x001a180001087983 */ /* 0x002ea80000300800 */
[----:B------:R-:W0:Y:S04]  /*10180*/  LDL R4, [R1+0x658] ;  /* 0x0006580001047983 */ /* 0x000e280000100800 */
[----:B------:R-:W0:Y:S01]  /*10190*/  LDL R5, [R1+0x65c] ;  /* 0x00065c0001057983 */ /* 0x000e220000100800 */
[----:B------:R-:W-:-:S03]  /*101a0*/  PRMT R7, RZ, 0x7610, R7 ;  /* 0x00007610ff077816 */ /* 0x000fc60000000007 */
[----:B------:R-:W2:Y:S04]  /*101b0*/  LDL R15, [R1+0xcdc] ;  /* 0x000cdc00010f7983 */ /* 0x000ea80000100800 */
[----:B------:R-:W2:Y:S01]  /*101c0*/  LDL R14, [R1+0xce8] ;  /* 0x000ce800010e7983 */ /* 0x000ea20000100800 */
[----:B0-----:R-:W-:-:S04]  /*101d0*/  @P1 LOP3.LUT R5, R5, R4, RZ, 0x3c, !PT ;  /* 0x0000000405051212 */ /* 0x001fc800078e3cff */
[----:B------:R-:W-:-:S04]  /*101e0*/  @P1 LOP3.LUT R4, R5, R4, RZ, 0x3c, !PT ;  /* 0x0000000405041212 */ /* 0x000fc800078e3cff */
[----:B------:R-:W-:-:S05]  /*101f0*/  @P1 LOP3.LUT R5, R5, R4, RZ, 0x3c, !PT ;  /* 0x0000000405051212 */ /* 0x000fca00078e3cff */
[----:B------:R-:W2:Y:S04]  /*10200*/  @P1 LDG.E.U16 R7, desc[UR12][R4.64] ;  /* 0x0000000c04071981 */ /* 0x000ea8000c1e1500 */
[----:B---3--:R-:W-:Y:S01]  /*10210*/  STL [R1+0x19a8], R0 ;  /* 0x0019a80001007387 */ /* 0x008fe20000100800 */
[----:B------:R-:W-:-:S03]  /*10220*/  ISETP.GT.AND P2, PT, R2, 0x38, PT ;  /* 0x000000380200780c */ /* 0x000fc60003f44270 */
[----:B--2---:R0:W-:Y:S04]  /*10230*/  STL [R1+0x10], R7 ;  /* 0x0000100701007387 */ /* 0x0041e80000100800 */
[----:B0-----:R-:W2:Y:S04]  /*10240*/  LDL.LU R7, [R1+0x1a14] ;  /* 0x001a140001077983 */ /* 0x001ea80000300800 */
[----:B------:R-:W3:Y:S04]  /*10250*/  LDL R4, [R1+0x5f0] ;  /* 0x0005f00001047983 */ /* 0x000ee80000100800 */
[----:B------:R-:W3:Y:S01]  /*10260*/  LDL R5, [R1+0x5f4] ;  /* 0x0005f40001057983 */ /* 0x000ee20000100800 */
[----:B------:R-:W-:-:S02]  /*10270*/  PRMT R6, RZ, 0x7610, R6 ;  /* 0x00007610ff067816 */ /* 0x000fc40000000006 */
[----:B---3--:R-:W-:-:S04]  /*10280*/  @P2 LOP3.LUT R5, R5, R4, RZ, 0x3c, !PT ;  /* 0x0000000405052212 */ /* 0x008fc800078e3cff */
        /* <DEDUP_REMOVED lines=12> */
[----:B--2---:R0:W-:Y:S04]  /*10350*/  STL [R1], R3 ;  /* 0x0000000301007387 */ /* 0x0041e80000100800 */
[----:B0-----:R-:W2:Y:S04]  /*10360*/  LDL.LU R3, [R1+0x1a0c] ;  /* 0x001a0c0001037983 */ /* 0x001ea80000300800 */
[----:B------:R-:W2:Y:S04]  /*10370*/  LDL R4, [R1+0x5e8] ;  /* 0x0005e80001047983 */ /* 0x000ea80000100800 */
[----:B------:R-:W2:Y:S01]  /*10380*/  LDL R5, [R1+0xce0] ;  /* 0x000ce00001057983 */ /* 0x000ea20000100800 */
[----:B----4-:R-:W-:-:S02]  /*10390*/  PRMT R29, RZ, 0x7610, R29 ;  /* 0x00007610ff1d7816 */ /* 0x010fc4000000001d */
[----:B--2---:R-:W-:-:S04]  /*103a0*/  @P2 LOP3.LUT R5, R5, R4, RZ, 0x3c, !PT ;  /* 0x0000000405052212 */ /* 0x004fc800078e3cff */
[----:B------:R-:W-:-:S04]  /*103b0*/  @P2 LOP3.LUT R4, R5, R4, RZ, 0x3c, !PT ;  /* 0x0000000405042212 */ /* 0x000fc800078e3cff */
[----:B------:R-:W-:-:S05]  /*103c0*/  @P2 LOP3.LUT R5, R5, R4, RZ, 0x3c, !PT ;  /* 0x0000000405052212 */ /* 0x000fca00078e3cff */
[----:B------:R0:W2:Y:S01]  /*103d0*/  @P2 LDG.E.U16 R29, desc[UR12][R4.64] ;  /* 0x0000000c041d2981 */ /* 0x0000a2000c1e1500 */
[----:B------:R-:W-:Y:S01]  /*103e0*/  PRMT R26, RZ, 0x7610, R26 ;  /* 0x00007610ff1a7816 */ /* 0x000fe2000000001a */
[----:B0-----:R-:W-:Y:S02]  /*103f0*/  @P2 IMAD.MOV.U32 R4, RZ, RZ, R14 ;  /* 0x000000ffff042224 */ /* 0x001fe400078e000e */
[----:B------:R-:W-:-:S05]  /*10400*/  @P2 IMAD.MOV.U32 R5, RZ, RZ, R15 ;  /* 0x000000ffff052224 */ /* 0x000fca00078e000f */
[----:B------:R-:W4:Y:S04]  /*10410*/  @P2 LDG.E.U16 R26, desc[UR12][R4.64] ;  /* 0x0000000c041a2981 */ /* 0x000f28000c1e1500 */
[----:B--2---:R0:W-:Y:S04]  /*10420*/  STL [R1+0x19fc], R29 ;  /* 0x0019fc1d01007387 */ /* 0x0041e80000100800 */
[----:B------:R-:W2:Y:S04]  /*10430*/  LDL R4, [R1+0x650] ;  /* 0x0006500001047983 */ /* 0x000ea80000100800 */
[----:B------:R-:W2:Y:S01]  /*10440*/  LDL R5, [R1+0x654] ;  /* 0x0006540001057983 */ /* 0x000ea20000100800 */
[----:B------:R-:W-:-:S03]  /*10450*/  ISETP.GT.AND P1, PT, R2, 0x35, PT ;  /* 0x000000350200780c */ /* 0x000fc60003f24270 */
[----:B------:R-:W3:Y:S04]  /*10460*/  LDL R15, [R1+0xcf0] ;  /* 0x000cf000010f7983 */ /* 0x000ee80000100800 */
[----:B------:R-:W3:Y:S01]  /*10470*/  LDL R14, [R1+0xd00] ;  /* 0x000d0000010e7983 */ /* 0x000ee20000100800 */
[----:B0-----:R-:W-:-:S03]  /*10480*/  PRMT R29, RZ, 0x7610, R29 ;  /* 0x00007610ff1d7816 */ /* 0x001fc6000000001d */
[----:B----4-:R0:W-:Y:S02]  /*10490*/  STL [R1+0x1a00], R26 ;  /* 0x001a001a01007387 */ /* 0x0101e40000100800 */
[----:B--2---:R-:W-:-:S04]  /*104a0*/  @P1 LOP3.LUT R5, R5, R4, RZ, 0x3c, !PT ;  /* 0x0000000405051212 */ /* 0x004fc800078e3cff */
[----:B------:R-:W-:-:S04]  /*104b0*/  @P1 LOP3.LUT R4, R5, R4, RZ, 0x3c, !PT ;  /* 0x0000000405041212 */ /* 0x000fc800078e3cff */
[----:B------:R-:W-:-:S05]  /*104c0*/  @P1 LOP3.LUT R5, R5, R4, RZ, 0x3c, !PT ;  /* 0x0000000405051212 */ /* 0x000fca00078e3cff */
[----:B------:R1:W2:Y:S04]  /*104d0*/  @P1 LDG.E.U16 R29, desc[UR12][R4.64] ;  /* 0x0000000c041d1981 */ /* 0x0002a8000c1e1500 */
[----:B------:R-:W1:Y:S04]  /*104e0*/  LDL R4, [R1+0xce4] ;  /* 0x000ce40001047983 */ /* 0x000e680000100800 */
[----:B------:R-:W1:Y:S01]  /*104f0*/  LDL R5, [R1+0xcec] ;  /* 0x000cec0001057983 */ /* 0x000e620000100800 */
[----:B------:R-:W-:Y:S02]  /*10500*/  ISETP.GT.AND P2, PT, R2, 0x39, PT ;  /* 0x000000390200780c */ /* 0x000fe40003f44270 */
[----:B------:R-:W-:-:S11]  /*10510*/  PRMT R25, RZ, 0x7610, R25 ;  /* 0x00007610ff197816 */ /* 0x000fd60000000019 */
[----:B-1----:R-:W-:-:S04]  /*10520*/  @P2 LOP3.LUT R5, R5, R4, RZ, 0x3c, !PT ;  /* 0x0000000405052212 */ /* 0x002fc800078e3cff */
[----:B------:R-:W-:-:S04]  /*10530*/  @P2 LOP3.LUT R4, R5, R4, RZ, 0x3c, !PT ;  /* 0x0000000405042212 */ /* 0x000fc800078e3cff */
[----:B------:R-:W-:Y:S01]  /*10540*/  @P2 LOP3.LUT R5, R5, R4, RZ, 0x3c, !PT ;  /* 0x0000000405052212 */ /* 0x000fe200078e3cff */
[----:B--2---:R1:W-:Y:S01]  /*10550*/  STL [R1+0xc], R29 ;  /* 0x00000c1d01007387 */ /* 0x0043e20000100800 */
[----:B------:R-:W-:Y:S02]  /*10560*/  PRMT R24, RZ, 0x7610, R24 ;  /* 0x00007610ff187816 */ /* 0x000fe40000000018 */
[----:B------:R-:W-:Y:S01]  /*10570*/  PRMT R22, RZ, 0x7610, R22 ;  /* 0x00007610ff167816 */ /* 0x000fe20000000016 */
[----:B0-----:R-:W2:Y:S04]  /*10580*/  LDL R26, [R1+0xd08] ;  /* 0x000d0800011a7983 */ /* 0x001ea80000100800 */
[----:B------:R0:W4:Y:S04]  /*10590*/  @P2 LDG.E.U16 R25, desc[UR12][R4.64] ;  /* 0x0000000c04192981 */ /* 0x000128000c1e1500 */
[----:B-1----:R-:W2:Y:S04]  /*105a0*/  LDL R29, [R1+0xcfc] ;  /* 0x000cfc00011d7983 */ /* 0x002ea80000100800 */
[----:B------:R-:W0:Y:S04]  /*105b0*/  LDL R4, [R1+0x5e4] ;  /* 0x0005e40001047983 */ /* 0x000e280000100800 */
[----:B------:R-:W0:Y:S02]  /*105c0*/  LDL R5, [R1+0xcf4] ;  /* 0x000cf40001057983 */ /* 0x000e240000100800 */
[----:B0-----:R-:W-:-:S04]  /*105d0*/  @P2 LOP3.LUT R5, R5, R4, RZ, 0x3c, !PT ;  /* 0x0000000405052212 */ /* 0x001fc800078e3cff */
[----:B------:R-:W-:-:S04]  /*105e0*/  @P2 LOP3.LUT R4, R5, R4, RZ, 0x3c, !PT ;  /* 0x0000000405042212 */ /* 0x000fc800078e3cff */
[----:B------:R-:W-:-:S05]  /*105f0*/  @P2 LOP3.LUT R5, R5, R4, RZ, 0x3c, !PT ;  /* 0x0000000405052212 */ /* 0x000fca00078e3cff */
[----:B------:R3:W2:Y:S02]  /*10600*/  @P2 LDG.E.U16 R24, desc[UR12][R4.64] ;  /* 0x0000000c04182981 */ /* 0x0006a4000c1e1500 */
[----:B---3--:R-:W-:Y:S02]  /*10610*/  @P2 IMAD.MOV.U32 R4, RZ, RZ, R14 ;  /* 0x000000ffff042224 */ /* 0x008fe400078e000e */
[----:B------:R-:W-:-:S05]  /*10620*/  @P2 IMAD.MOV.U32 R5, RZ, RZ, R15 ;  /* 0x000000ffff052224 */ /* 0x000fca00078e000f */
[----:B------:R2:W3:Y:S01]  /*10630*/  @P2 LDG.E.U16 R22, desc[UR12][R4.64] ;  /* 0x0000000c04162981 */ /* 0x0004e2000c1e1500 */
[----:B------:R-:W-:-:S03]  /*10640*/  PRMT R21, RZ, 0x7610, R21 ;  /* 0x00007610ff157816 */ /* 0x000fc60000000015 */
[----:B----4-:R0:W-:Y:S01]  /*10650*/  STL [R1+0x19e8], R25 ;  /* 0x0019e81901007387 */ /* 0x0101e20000100800 */
[----:B--2---:R-:W-:Y:S02]  /*10660*/  @P2 IMAD.MOV.U32 R4, RZ, RZ, R26 ;  /* 0x000000ffff042224 */ /* 0x004fe400078e001a */
[----:B------:R-:W-:Y:S01]  /*10670*/  @P2 IMAD.MOV.U32 R5, RZ, RZ, R29 ;  /* 0x000000ffff052224 */ /* 0x000fe200078e001d */
[----:B0-----:R-:W2:Y:S04]  /*10680*/  LDL R25, [R1+0x64c] ;  /* 0x00064c0001197983 */ /* 0x001ea80000100800 */
[----:B------:R2:W4:Y:S04]  /*10690*/  @P2 LDG.E.U16 R21, desc[UR12][R4.64] ;  /* 0x0000000c04152981 */ /* 0x000528000c1e1500 */
[----:B------:R-:W-:Y:S04]  /*106a0*/  STL [R1+0x19ec], R24 ;  /* 0x0019ec1801007387 */ /* 0x000fe80000100800 */
[----:B------:R-:W4:Y:S04]  /*106b0*/  LDL R15, [R1+0xcf8] ;  /* 0x000cf800010f7983 */ /* 0x000f280000100800 */
[----:B------:R-:W4:Y:S04]  /*106c0*/  LDL R14, [R1+0xd14] ;  /* 0x000d1400010e7983 */ /* 0x000f280000100800 */
[----:B---3--:R-:W-:Y:S04]  /*106d0*/  STL [R1+0x19f0], R22 ;  /* 0x0019f01601007387 */ /* 0x008fe80000100800 */
[----:B------:R-:W3:Y:S01]  /*106e0*/  LDL R5, [R1+0x648] ;  /* 0x0006480001057983 */ /* 0x000ee20000100800 */
[----:B------:R-:W-:-:S03]  /*106f0*/  PRMT R28, RZ, 0x7610, R28 ;  /* 0x00007610ff1c7816 */ /* 0x000fc6000000001c */
[----:B------:R-:W4:Y:S04]  /*10700*/  LDL R29, [R1+0xd10] ;  /* 0x000d1000011d7983 */ /* 0x000f280000100800 */
[----:B------:R-:W4:Y:S01]  /*10710*/  LDL R26, [R1+0xd20] ;  /* 0x000d2000011a7983 */ /* 0x000f220000100800 */
[----:B--2---:R-:W-:-:S05]  /*10720*/  @P1 IMAD.MOV.U32 R4, RZ, RZ, R25 ;  /* 0x000000ffff041224 */ /* 0x004fca00078e0019 */
[----:B---3--:R-:W2:Y:S04]  /*10730*/  @P1 LDG.E.U16 R28, desc[UR12][R4.64] ;  /* 0x0000000c041c1981 */ /* 0x008ea8000c1e1500 */
[----:B----4-:R0:W-:Y:S04]  /*10740*/  STL [R1+0x19f4], R21 ;  /* 0x0019f41501007387 */ /* 0x0101e80000100800 */
[----:B------:R-:W3:Y:S04]  /*10750*/  LDL R25, [R1+0xd1c] ;  /* 0x000d1c0001197983 */ /* 0x000ee80000100800 */
[----:B0-----:R-:W4:Y:S01]  /*10760*/  LDL R21, [R1+0xd28] ;  /* 0x000d280001157983 */ /* 0x001f220000100800 */
[----:B------:R-:W-:-:S03]  /*10770*/  ISETP.GT.AND P2, PT, R2, 0x3a, PT ;  /* 0x0000003a0200780c */ /* 0x000fc60003f44270 */
[----:B--2---:R-:W-:Y:S04]  /*10780*/  STL [R1+0x8], R28 ;  /* 0x0000081c01007387 */ /* 0x004fe80000100800 */
[----:B------:R-:W2:Y:S04]  /*10790*/  LDL R4, [R1+0xd04] ;  /* 0x000d040001047983 */ /* 0x000ea80000100800 */
[----:B------:R-:W2:Y:S01]  /*107a0*/  LDL R5, [R1+0xd0c] ;  /* 0x000d0c0001057983 */ /* 0x000ea20000100800 */
[----:B------:R-:W-:Y:S02]  /*107b0*/  PRMT R20, RZ, 0x7610, R20 ;  /* 0x00007610ff147816 */ /* 0x000fe40000000014 */
[----:B--2---:R-:W-:-:S04]  /*107c0*/  @P2 LOP3.LUT R5, R5, R4, RZ, 0x3c, !PT ;  /* 0x0000000405052212 */ /* 0x004fc800078e3cff */
[----:B------:R-:W-:-:S04]  /*107d0*/  @P2 LOP3.LUT R4, R5, R4, RZ, 0x3c, !PT ;  /* 0x0000000405042212 */ /* 0x000fc800078e3cff */
[----:B------:R-:W-:-:S05]  /*107e0*/  @P2 LOP3.LUT R5, R5, R4, RZ, 0x3c, !PT ;  /* 0x0000000405052212 */ /* 0x000fca00078e3cff */
[----:B------:R0:W2:Y:S01]  /*107f0*/  @P2 LDG.E.U16 R20, desc[UR12][R4.64] ;  /* 0x0000000c04142981 */ /* 0x0000a2000c1e1500 */
[----:B------:R-:W-:Y:S02]  /*10800*/  PRMT R19, RZ, 0x7610, R19 ;  /* 0x00007610ff137816 */ /* 0x000fe40000000013 */
[----:B------:R-:W-:Y:S01]  /*10810*/  PRMT R18, RZ, 0x7610, R18 ;  /* 0x00007610ff127816 */ /* 0x000fe20000000012 */
[----:B0-----:R-:W-:Y:S02]  /*10820*/  @P2 IMAD.MOV.U32 R4, RZ, RZ, R14 ;  /* 0x000000ffff042224 */ /* 0x001fe400078e000e */
[----:B------:R-:W-:-:S05]  /*10830*/  @P2 IMAD.MOV.U32 R5, RZ, RZ, R15 ;  /* 0x000000ffff052224 */ /* 0x000fca00078e000f */
[----:B------:R0:W2:Y:S01]  /*10840*/  @P2 LDG.E.U16 R19, desc[UR12][R4.64] ;  /* 0x0000000c04132981 */ /* 0x0000a2000c1e1500 */
[----:B------:R-:W-:Y:S01]  /*10850*/  PRMT R17, RZ, 0x7610, R17 ;  /* 0x00007610ff117816 */ /* 0x000fe20000000011 */
[----:B0-----:R-:W-:Y:S02]  /*10860*/  @P2 IMAD.MOV.U32 R4, RZ, RZ, R26 ;  /* 0x000000ffff042224 */ /* 0x001fe400078e001a */
[----:B------:R-:W-:-:S05]  /*10870*/  @P2 IMAD.MOV.U32 R5, RZ, RZ, R29 ;  /* 0x000000ffff052224 */ /* 0x000fca00078e001d */
[----:B------:R4:W2:Y:S02]  /*10880*/  @P2 LDG.E.U16 R18, desc[UR12][R4.64] ;  /* 0x0000000c04122981 */ /* 0x0008a4000c1e1500 */
[----:B----4-:R-:W-:Y:S02]  /*10890*/  @P2 IMAD.MOV.U32 R4, RZ, RZ, R21 ;  /* 0x000000ffff042224 */ /* 0x010fe400078e0015 */
[----:B---3--:R-:W-:-:S05]  /*108a0*/  @P2 IMAD.MOV.U32 R5, RZ, RZ, R25 ;  /* 0x000000ffff052224 */ /* 0x008fca00078e0019 */
[----:B------:R-:W3:Y:S04]  /*108b0*/  @P2 LDG.E.U16 R17, desc[UR12][R4.64] ;  /* 0x0000000c04112981 */ /* 0x000ee8000c1e1500 */
[----:B--2---:R-:W-:Y:S04]  /*108c0*/  STL [R1+0x19d0], R20 ;  /* 0x0019d01401007387 */ /* 0x004fe80000100800 */
[----:B------:R-:W2:Y:S04]  /*108d0*/  LDL R15, [R1+0x640] ;  /* 0x00064000010f7983 */ /* 0x000ea80000100800 */
[----:B------:R-:W4:Y:S01]  /*108e0*/  LDL R14, [R1+0x644] ;  /* 0x00064400010e7983 */ /* 0x000f220000100800 */
[----:B------:R-:W-:-:S03]  /*108f0*/  PRMT R27, RZ, 0x7610, R27 ;  /* 0x00007610ff1b7816 */ /* 0x000fc6000000001b */
[----:B------:R-:W-:Y:S04]  /*10900*/  STL [R1+0x19d4], R19 ;  /* 0x0019d41301007387 */ /* 0x000fe80000100800 */
[----:B------:R-:W-:Y:S04]  /*10910*/  STL [R1+0x19d8], R18 ;  /* 0x0019d81201007387 */ /* 0x000fe80000100800 */
[----:B------:R-:W4:Y:S04]  /*10920*/  LDL R29, [R1+0xd18] ;  /* 0x000d1800011d7983 */ /* 0x000f280000100800 */
[----:B------:R-:W4:Y:S04]  /*10930*/  LDL R26, [R1+0xd34] ;  /* 0x000d3400011a7983 */ /* 0x000f280000100800 */
[----:B------:R-:W4:Y:S04]  /*10940*/  LDL R25, [R1+0xd30] ;  /* 0x000d300001197983 */ /* 0x000f280000100800 */
[----:B------:R-:W4:Y:S04]  /*10950*/  LDL R21, [R1+0xd40] ;  /* 0x000d400001157983 */ /* 0x000f280000100800 */
[----:B---3--:R-:W-:Y:S01]  /*10960*/  STL [R1+0x19dc], R17 ;  /* 0x0019dc1101007387 */ /* 0x008fe20000100800 */
[----:B--2---:R-:W-:-:S02]  /*10970*/  @P1 IMAD.MOV.U32 R5, RZ, RZ, R15 ;  /* 0x000000ffff051224 */ /* 0x004fc400078e000f */
[----:B----4-:R-:W-:Y:S01]  /*10980*/  @P1 IMAD.MOV.U32 R4, RZ, RZ, R14 ;  /* 0x000000ffff041224 */ /* 0x010fe200078e000e */
[----:B------:R-:W-:Y:S02]  /*10990*/  ISETP.GT.AND P2, PT, R2, 0x3b, PT ;  /* 0x0000003b0200780c */ /* 0x000fe40003f44270 */
[----:B------:R-:W-:Y:S02]  /*109a0*/  PRMT R16, RZ, 0x7610, R16 ;  /* 0x00007610ff107816 */ /* 0x000fe40000000010 */
[----:B------:R-:W-:Y:S02]  /*109b0*/  PRMT R13, RZ, 0x7610, R13 ;  /* 0x00007610ff0d7816 */ /* 0x000fe4000000000d */
[----:B------:R-:W-:Y:S01]  /*109c0*/  PRMT R12, RZ, 0x7610, R12 ;  /* 0x00007610ff0c7816 */ /* 0x000fe2000000000c */
[----:B------:R0:W2:Y:S04]  /*109d0*/  @P1 LDG.E.U16 R27, desc[UR12][R4.64] ;  /* 0x0000000c041b1981 */ /* 0x0000a8000c1e1500 */
[----:B------:R-:W3:Y:S04]  /*109e0*/  LDL R15, [R1+0xd3c] ;  /* 0x000d3c00010f7983 */ /* 0x000ee80000100800 */
[----:B------:R-:W4:Y:S04]  /*109f0*/  LDL R14, [R1+0xd48] ;  /* 0x000d4800010e7983 */ /* 0x000f280000100800 */
[----:B------:R-:W0:Y:S04]  /*10a00*/  LDL R4, [R1+0xd24] ;  /* 0x000d240001047983 */ /* 0x000e280000100800 */
[----:B------:R-:W0:Y:S02]  /*10a10*/  LDL R5, [R1+0xd2c] ;  /* 0x000d2c0001057983 */ /* 0x000e240000100800 */
[----:B0-----:R-:W-:-:S04]  /*10a20*/  @P2 LOP3.LUT R5, R5, R4, RZ, 0x3c, !PT ;  /* 0x0000000405052212 */ /* 0x001fc800078e3cff */
[----:B------:R-:W-:-:S04]  /*10a30*/  @P2 LOP3.LUT R4, R5, R4, RZ, 0x3c, !PT ;  /* 0x0000000405042212 */ /* 0x000fc800078e3cff */
[----:B------:R-:W-:-:S05]  /*10a40*/  @P2 LOP3.LUT R5, R5, R4, RZ, 0x3c, !PT ;  /* 0x0000000405052212 */ /* 0x000fca00078e3cff */
[----:B------:R0:W4:Y:S02]  /*10a50*/  @P2 LDG.E.U16 R16, desc[UR12][R4.64] ;  /* 0x0000000c04102981 */ /* 0x000124000c1e1500 */
[----:B0-----:R-:W-:Y:S02]  /*10a60*/  @P2 IMAD.MOV.U32 R4, RZ, RZ, R26 ;  /* 0x000000ffff042224 */ /* 0x001fe400078e001a */
[----:B------:R-:W-:-:S05]  /*10a70*/  @P2 IMAD.MOV.U32 R5, RZ, RZ, R29 ;  /* 0x000000ffff052224 */ /* 0x000fca00078e001d */
[----:B------:R0:W4:Y:S02]  /*10a80*/  @P2 LDG.E.U16 R13, desc[UR12][R4.64] ;  /* 0x0000000c040d2981 */ /* 0x000124000c1e1500 */
[----:B0-----:R-:W-:Y:S02]  /*10a90*/  @P2 IMAD.MOV.U32 R4, RZ, RZ, R21 ;  /* 0x000000ffff042224 */ /* 0x001fe400078e0015 */
[----:B------:R-:W-:-:S05]  /*10aa0*/  @P2 IMAD.MOV.U32 R5, RZ, RZ, R25 ;  /* 0x000000ffff052224 */ /* 0x000fca00078e0019 */
[----:B------:R3:W4:Y:S04]  /*10ab0*/  @P2 LDG.E.U16 R12, desc[UR12][R4.64] ;  /* 0x0000000c040c2981 */ /* 0x000728000c1e1500 */
[----:B--2---:R0:W-:Y:S01]  /*10ac0*/  STL [R1+0x195c], R27 ;  /* 0x00195c1b01007387 */ /* 0x0041e20000100800 */
[----:B---3--:R-:W-:-:S03]  /*10ad0*/  @P2 IMAD.MOV.U32 R5, RZ, RZ, R15 ;  /* 0x000000ffff052224 */ /* 0x008fc600078e000f */
[----:B----4-:R-:W-:Y:S04]  /*10ae0*/  STL [R1+0x19b4], R16 ;  /* 0x0019b41001007387 */ /* 0x010fe80000100800 */
[----:B------:R-:W2:Y:S04]  /*10af0*/  LDL R29, [R1+0x638] ;  /* 0x00063800011d7983 */ /* 0x000ea80000100800 */
[----:B0-----:R-:W3:Y:S04]  /*10b00*/  LDL R27, [R1+0x63c] ;  /* 0x00063c00011b7983 */ /* 0x001ee80000100800 */
[----:B------:R-:W-:Y:S04]  /*10b10*/  STL [R1+0x19b8], R13 ;  /* 0x0019b80d01007387 */ /* 0x000fe80000100800 */
[----:B------:R-:W4:Y:S04]  /*10b20*/  LDL R25, [R1+0xd44] ;  /* 0x000d440001197983 */ /* 0x000f280000100800 */
[----:B------:R-:W4:Y:S04]  /*10b30*/  LDL R21, [R1+0xd4c] ;  /* 0x000d4c0001157983 */ /* 0x000f280000100800 */
[----:B------:R0:W-:Y:S04]  /*10b40*/  STL [R1+0x19bc], R12 ;  /* 0x0019bc0c01007387 */ /* 0x0001e80000100800 */
[----:B------:R-:W4:Y:S04]  /*10b50*/  LDL R26, [R1+0xd38] ;  /* 0x000d3800011a7983 */ /* 0x000f280000100800 */
[----:B------:R-:W4:Y:S01]  /*10b60*/  LDL R15, [R1+0xd54] ;  /* 0x000d5400010f7983 */ /* 0x000f220000100800 */
[----:B------:R-:W-:Y:S01]  /*10b70*/  PRMT R11, RZ, 0x7610, R11 ;  /* 0x00007610ff0b7816 */ /* 0x000fe2000000000b */
[----:B------:R-:W-:Y:S01]  /*10b80*/  @P2 IMAD.MOV.U32 R4, RZ, RZ, R14 ;  /* 0x000000ffff042224 */ /* 0x000fe200078e000e */
[----:B------:R-:W-:-:S02]  /*10b90*/  PRMT R23, RZ, 0x7610, R23 ;  /* 0x00007610ff177816 */ /* 0x000fc40000000017 */
[----:B------:R-:W-:Y:S02]  /*10ba0*/  PRMT R10, RZ, 0x7610, R10 ;  /* 0x00007610ff0a7816 */ /* 0x000fe4000000000a */
[----:B------:R-:W-:Y:S01]  /*10bb0*/  PRMT R9, RZ, 0x7610, R9 ;  /* 0x00007610ff097816 */ /* 0x000fe20000000009 */
[----:B------:R-:W4:Y:S04]  /*10bc0*/  LDL R14, [R1+0xd50] ;  /* 0x000d5000010e7983 */ /* 0x000f280000100800 */
[----:B------:R2:W4:Y:S01]  /*10bd0*/  @P2 LDG.E.U16 R11, desc[UR12][R4.64] ;  /* 0x0000000c040b2981 */ /* 0x000522000c1e1500 */
[----:B------:R-:W-:-:S03]  /*10be0*/  ISETP.GT.AND P2, PT, R2, 0x3c, PT ;  /* 0x0000003c0200780c */ /* 0x000fc60003f44270 */
[----:B0-----:R-:W4:Y:S01]  /*10bf0*/  LDL R12, [R1+0xd60] ;  /* 0x000d6000010c7983 */ /* 0x001f220000100800 */
[----:B--2---:R-:W-:Y:S02]  /*10c00*/  @P1 IMAD.MOV.U32 R5, RZ, RZ, R29 ;  /* 0x000000ffff051224 */ /* 0x004fe400078e001d */
[----:B---3--:R-:W-:-:S05]  /*10c10*/  @P1 IMAD.MOV.U32 R4, RZ, RZ, R27 ;  /* 0x000000ffff041224 */ /* 0x008fca00078e001b */
[----:B------:R4:W2:Y:S02]  /*10c20*/  @P1 LDG.E.U16 R23, desc[UR12][R4.64] ;  /* 0x0000000c04171981 */ /* 0x0008a4000c1e1500 */
[----:B----4-:R-:W-:Y:S02]  /*10c30*/  @P2 IMAD.MOV.U32 R5, RZ, RZ, R25 ;  /* 0x000000ffff052224 */ /* 0x010fe400078e0019 */
[----:B------:R-:W-:-:S05]  /*10c40*/  @P2 IMAD.MOV.U32 R4, RZ, RZ, R21 ;  /* 0x000000ffff042224 */ /* 0x000fca00078e0015 */
[----:B------:R0:W3:Y:S02]  /*10c50*/  @P2 LDG.E.U16 R10, desc[UR12][R4.64] ;  /* 0x0000000c040a2981 */ /* 0x0000e4000c1e1500 */
[----:B0-----:R-:W-:Y:S02]  /*10c60*/  @P2 IMAD.MOV.U32 R5, RZ, RZ, R26 ;  /* 0x000000ffff052224 */ /* 0x001fe400078e001a */
[----:B------:R-:W-:-:S05]  /*10c70*/  @P2 IMAD.MOV.U32 R4, RZ, RZ, R15 ;  /* 0x000000ffff042224 */ /* 0x000fca00078e000f */
[----:B------:R0:W4:Y:S04]  /*10c80*/  @P2 LDG.E.U16 R9, desc[UR12][R4.64] ;  /* 0x0000000c04092981 */ /* 0x000128000c1e1500 */
[----:B------:R-:W-:Y:S01]  /*10c90*/  STL [R1+0x19c0], R11 ;  /* 0x0019c00b01007387 */ /* 0x000fe20000100800 */
[----:B0-----:R-:W-:-:S03]  /*10ca0*/  @P2 IMAD.MOV.U32 R5, RZ, RZ, R14 ;  /* 0x000000ffff052224 */ /* 0x001fc600078e000e */
[----:B--2---:R-:W-:Y:S04]  /*10cb0*/  STL [R1+0x1960], R23 ;  /* 0x0019601701007387 */ /* 0x004fe80000100800 */
[----:B------:R-:W2:Y:S04]  /*10cc0*/  LDL R25, [R1+0xd5c] ;  /* 0x000d5c0001197983 */ /* 0x000ea80000100800 */
[----:B------:R-:W2:Y:S04]  /*10cd0*/  LDL R21, [R1+0xd68] ;  /* 0x000d680001157983 */ /* 0x000ea80000100800 */
[----:B---3--:R-:W-:Y:S04]  /*10ce0*/  STL [R1+0x19ac], R10 ;  /* 0x0019ac0a01007387 */ /* 0x008fe80000100800 */
[----:B------:R-:W3:Y:S04]  /*10cf0*/  LDL R29, [R1+0xd64] ;  /* 0x000d6400011d7983 */ /* 0x000ee80000100800 */
[----:B------:R-:W3:Y:S04]  /*10d00*/  LDL R27, [R1+0xd6c] ;  /* 0x000d6c00011b7983 */ /* 0x000ee80000100800 */
[----:B----4-:R-:W-:Y:S04]  /*10d10*/  STL [R1+0x19b0], R9 ;  /* 0x0019b00901007387 */ /* 0x010fe80000100800 */
[----:B------:R-:W4:Y:S04]  /*10d20*/  LDL R15, [R1+0xd58] ;  /* 0x000d5800010f7983 */ /* 0x000f280000100800 */
[----:B------:R-:W4:Y:S01]  /*10d30*/  LDL R14, [R1+0xd74] ;  /* 0x000d7400010e7983 */ /* 0x000f220000100800 */
[----:B------:R-:W-:-:S02]  /*10d40*/  PRMT R8, RZ, 0x7610, R8 ;  /* 0x00007610ff087816 */ /* 0x000fc40000000008 */
[----:B------:R-:W-:Y:S01]  /*10d50*/  ISETP.GT.AND P1, PT, R2, 0x3d, PT ;  /* 0x0000003d0200780c */ /* 0x000fe20003f24270 */
[----:B------:R-:W-:Y:S01]  /*10d60*/  @P2 IMAD.MOV.U32 R4, RZ, RZ, R12 ;  /* 0x000000ffff042224 */ /* 0x000fe200078e000c */
[----:B------:R-:W-:Y:S01]  /*10d70*/  PRMT R7, RZ, 0x7610, R7 ;  /* 0x00007610ff077816 */ /* 0x000fe20000000007 */
[----:B------:R-:W4:Y:S04]  /*10d80*/  LDL R26, [R1+0xd70] ;  /* 0x000d7000011a7983 */ /* 0x000f280000100800 */
[----:B------:R2:W4:Y:S04]  /*10d90*/  @P2 LDG.E.U16 R8, desc[UR12][R4.64] ;  /* 0x0000000c04082981 */ /* 0x000528000c1e1500 */
[----:B------:R-:W4:Y:S01]  /*10da0*/  LDL R12, [R1+0xd80] ;  /* 0x000d8000010c7983 */ /* 0x000f220000100800 */
[----:B------:R-:W-:Y:S01]  /*10db0*/  PRMT R6, RZ, 0x7610, R6 ;  /* 0x00007610ff067816 */ /* 0x000fe20000000006 */
[----:B--2---:R-:W-:-:S02]  /*10dc0*/  @P2 IMAD.MOV.U32 R5, RZ, RZ, R25 ;  /* 0x000000ffff052224 */ /* 0x004fc400078e0019 */
[----:B------:R-:W-:-:S05]  /*10dd0*/  @P2 IMAD.MOV.U32 R4, RZ, RZ, R21 ;  /* 0x000000ffff042224 */ /* 0x000fca00078e0015 */
[----:B------:R3:W2:Y:S02]  /*10de0*/  @P2 LDG.E.U16 R7, desc[UR12][R4.64] ;  /* 0x0000000c04072981 */ /* 0x0006a4000c1e1500 */
[----:B---3--:R-:W-:Y:S02]  /*10df0*/  @P1 IMAD.MOV.U32 R5, RZ, RZ, R29 ;  /* 0x000000ffff051224 */ /* 0x008fe400078e001d */
[----:B------:R-:W-:-:S05]  /*10e00*/  @P1 IMAD.MOV.U32 R4, RZ, RZ, R27 ;  /* 0x000000ffff041224 */ /* 0x000fca00078e001b */
[----:B------:R0:W3:Y:S02]  /*10e10*/  @P1 LDG.E.U16 R6, desc[UR12][R4.64] ;  /* 0x0000000c04061981 */ /* 0x0000e4000c1e1500 */
[----:B0-----:R-:W-:-:S06]  /*10e20*/  PRMT R5, RZ, 0x7610, R5 ;  /* 0x00007610ff057816 */ /* 0x001fcc0000000005 */
[----:B----4-:R0:W4:Y:S01]  /*10e30*/  @P1 LDG.E.U16 R5, desc[UR12][R14.64] ;  /* 0x0000000c0e051981 */ /* 0x010122000c1e1500 */
[----:B------:R-:W-:-:S03]  /*10e40*/  PRMT R4, RZ, 0x7610, R4 ;  /* 0x00007610ff047816 */ /* 0x000fc60000000004 */
[----:B------:R-:W-:Y:S04]  /*10e50*/  STL [R1+0x19c4], R8 ;  /* 0x0019c40801007387 */ /* 0x000fe80000100800 */
[----:B------:R-:W4:Y:S04]  /*10e60*/  LDL R25, [R1+0xd7c] ;  /* 0x000d7c0001197983 */ /* 0x000f280000100800 */
[----:B------:R-:W4:Y:S01]  /*10e70*/  LDL R21, [R1+0xd88] ;  /* 0x000d880001157983 */ /* 0x000f220000100800 */
[----:B0-----:R-:W-:Y:S02]  /*10e80*/  @P1 IMAD.MOV.U32 R14, RZ, RZ, R12 ;  /* 0x000000ffff0e1224 */ /* 0x001fe400078e000c */
[----:B------:R-:W-:-:S05]  /*10e90*/  @P1 IMAD.MOV.U32 R15, RZ, RZ, R26 ;  /* 0x000000ffff0f1224 */ /* 0x000fca00078e001a */
[----:B------:R0:W4:Y:S04]  /*10ea0*/  @P1 LDG.E.U16 R4, desc[UR12][R14.64] ;  /* 0x0000000c0e041981 */ /* 0x000128000c1e1500 */
[----:B--2---:R-:W-:Y:S04]  /*10eb0*/  STL [R1+0x19c8], R7 ;  /* 0x0019c80701007387 */ /* 0x004fe80000100800 */
[----:B---3--:R-:W-:Y:S04]  /*10ec0*/  STL [R1+0x1964], R6 ;  /* 0x0019640601007387 */ /* 0x008fe80000100800 */
[----:B------:R-:W2:Y:S04]  /*10ed0*/  LDL R29, [R1+0x6fc] ;  /* 0x0006fc00011d7983 */ /* 0x000ea80000100800 */
[----:B----4-:R1:W-:Y:S04]  /*10ee0*/  STL [R1+0x1968], R5 ;  /* 0x0019680501007387 */ /* 0x0103e80000100800 */
[----:B------:R-:W3:Y:S04]  /*10ef0*/  LDL R27, [R1+0x630] ;  /* 0x00063000011b7983 */ /* 0x000ee80000100800 */
[----:B------:R-:W4:Y:S04]  /*10f00*/  LDL R12, [R1+0x634] ;  /* 0x00063400010c7983 */ /* 0x000f280000100800 */
[----:B-1----:R-:W3:Y:S01]  /*10f10*/  LDL R5, [R1+0x6f8] ;  /* 0x0006f80001057983 */ /* 0x002ee20000100800 */
[----:B------:R-:W-:Y:S01]  /*10f20*/  PRMT R3, RZ, 0x7610, R3 ;  /* 0x00007610ff037816 */ /* 0x000fe20000000003 */
[----:B0-----:R-:W-:-:S02]  /*10f30*/  @P1 IMAD.MOV.U32 R14, RZ, RZ, R21 ;  /* 0x000000ffff0e1224 */ /* 0x001fc400078e0015 */
[----:B------:R-:W-:Y:S01]  /*10f40*/  @P1 IMAD.MOV.U32 R15, RZ, RZ, R25 ;  /* 0x000000ffff0f1224 */ /* 0x000fe200078e0019 */
[----:B------:R0:W-:Y:S04]  /*10f50*/  STL [R1+0x196c], R4 ;  /* 0x00196c0401007387 */ /* 0x0001e80000100800 */
[----:B------:R-:W4:Y:S04]  /*10f60*/  LDL R26, [R1+0x628] ;  /* 0x00062800011a7983 */ /* 0x000f280000100800 */
[----:B------:R-:W4:Y:S04]  /*10f70*/  LDL R7, [R1+0x62c] ;  /* 0x00062c0001077983 */ /* 0x000f280000100800 */
[----:B------:R2:W4:Y:S01]  /*10f80*/  @P1 LDG.E.U16 R3, desc[UR12][R14.64] ;  /* 0x0000000c0e031981 */ /* 0x000522000c1e1500 */
[----:B------:R-:W-:-:S03]  /*10f90*/  ISETP.GT.AND P1, PT, R2, 0x36, PT ;  /* 0x000000360200780c */ /* 0x000fc60003f24270 */
[----:B------:R-:W4:Y:S04]  /*10fa0*/  LDL R25, [R1+0x620] ;  /* 0x0006200001197983 */ /* 0x000f280000100800 */
[----:B------:R-:W4:Y:S01]  /*10fb0*/  LDL R21, [R1+0x624] ;  /* 0x0006240001157983 */ /* 0x000f220000100800 */
[----:B0-----:R-:W-:Y:S02]  /*10fc0*/  PRMT R4, RZ, 0x7610, R4 ;  /* 0x00007610ff047816 */ /* 0x001fe40000000004 */
[----:B------:R-:W-:Y:S01]  /*10fd0*/  PRMT R10, RZ, 0x7610, R10 ;  /* 0x00007610ff0a7816 */ /* 0x000fe2000000000a */
[----:B--2---:R-:W-:Y:S02]  /*10fe0*/  @P0 IMAD.MOV.U32 R14, RZ, RZ, R29 ;  /* 0x000000ffff0e0224 */ /* 0x004fe400078e001d */
[----:B---3--:R-:W-:-:S05]  /*10ff0*/  @P0 IMAD.MOV.U32 R15, RZ, RZ, R5 ;  /* 0x000000ffff0f0224 */ /* 0x008fca00078e0005 */
[----:B------:R4:W2:Y:S02]  /*11000*/  @P0 LDG.E.U16 R4, desc[UR12][R14.64] ;  /* 0x0000000c0e040981 */ /* 0x0008a4000c1e1500 */
[----:B----4-:R-:W-:Y:S02]  /*11010*/  @P1 IMAD.MOV.U32 R14, RZ, RZ, R12 ;  /* 0x000000ffff0e1224 */ /* 0x010fe400078e000c */
[----:B------:R-:W-:-:S05]  /*11020*/  @P1 IMAD.MOV.U32 R15, RZ, RZ, R27 ;  /* 0x000000ffff0f1224 */ /* 0x000fca00078e001b */
[----:B------:R0:W3:Y:S01]  /*11030*/  @P1 LDG.E.U16 R10, desc[UR12][R14.64] ;  /* 0x0000000c0e0a1981 */ /* 0x0000e2000c1e1500 */
[----:B------:R-:W-:Y:S02]  /*11040*/  PRMT R6, RZ, 0x7610, R6 ;  /* 0x00007610ff067816 */ /* 0x000fe40000000006 */
[----:B------:R-:W-:Y:S01]  /*11050*/  PRMT R18, RZ, 0x7610, R18 ;  /* 0x00007610ff127816 */ /* 0x000fe20000000012 */
[----:B0-----:R-:W-:Y:S02]  /*11060*/  @P1 IMAD.MOV.U32 R14, RZ, RZ, R7 ;  /* 0x000000ffff0e1224 */ /* 0x001fe400078e0007 */
[----:B------:R-:W-:-:S05]  /*11070*/  @P1 IMAD.MOV.U32 R15, RZ, RZ, R26 ;  /* 0x000000ffff0f1224 */ /* 0x000fca00078e001a */
[----:B------:R0:W4:Y:S04]  /*11080*/  @P1 LDG.E.U16 R6, desc[UR12][R14.64] ;  /* 0x0000000c0e061981 */ /* 0x000128000c1e1500 */
[----:B------:R-:W-:Y:S04]  /*11090*/  STL [R1+0x1970], R3 ;  /* 0x0019700301007387 */ /* 0x000fe80000100800 */
[----:B------:R-:W4:Y:S01]  /*110a0*/  LDL R5, [R1+0x618] ;  /* 0x0006180001057983 */ /* 0x000f220000100800 */
[----:B0-----:R-:W-:Y:S02]  /*110b0*/  @P1 IMAD.MOV.U32 R14, RZ, RZ, R21 ;  /* 0x000000ffff0e1224 */ /* 0x001fe400078e0015 */
[----:B------:R-:W-:-:S05]  /*110c0*/  @P1 IMAD.MOV.U32 R15, RZ, RZ, R25 ;  /* 0x000000ffff0f1224 */ /* 0x000fca00078e0019 */
[----:B------:R-:W4:Y:S04]  /*110d0*/  @P1 LDG.E.U16 R18, desc[UR12][R14.64] ;  /* 0x0000000c0e121981 */ /* 0x000f28000c1e1500 */
[----:B--2---:R0:W-:Y:S04]  /*110e0*/  STL [R1+0x9c], R4 ;  /* 0x00009c0401007387 */ /* 0x0041e80000100800 */
[----:B------:R-:W2:Y:S04]  /*110f0*/  LDL R12, [R1+0x610] ;  /* 0x00061000010c7983 */ /* 0x000ea80000100800 */
[----:B0-----:R-:W2:Y:S04]  /*11100*/  LDL R4, [R1+0x61c] ;  /* 0x00061c0001047983 */ /* 0x001ea80000100800 */
[----:B---3--:R0:W-:Y:S04]  /*11110*/  STL [R1+0x90], R10 ;  /* 0x0000900a01007387 */ /* 0x0081e80000100800 */
[----:B------:R-:W3:Y:S04]  /*11120*/  LDL R7, [R1+0x608] ;  /* 0x0006080001077983 */ /* 0x000ee80000100800 */
[----:B0-----:R-:W3:Y:S01]  /*11130*/  LDL R10, [R1+0x614] ;  /* 0x00061400010a7983 */ /* 0x001ee20000100800 */
[----:B------:R-:W-:-:S03]  /*11140*/  ISETP.GT.AND P0, PT, R2, 0x37, PT ;  /* 0x000000370200780c */ /* 0x000fc60003f04270 */
[----:B----4-:R0:W-:Y:S04]  /*11150*/  STL [R1+0x88], R6 ;  /* 0x0000880601007387 */ /* 0x0101e80000100800 */
[----:B------:R-:W4:Y:S04]  /*11160*/  LDL R21, [R1+0x600] ;  /* 0x0006000001157983 */ /* 0x000f280000100800 */
[----:B0-----:R-:W4:Y:S01]  /*11170*/  LDL R6, [R1+0x60c] ;  /* 0x00060c0001067983 */ /* 0x001f220000100800 */
[----:B------:R-:W-:-:S03]  /*11180*/  PRMT R24, RZ, 0x7610, R24 ;  /* 0x00007610ff187816 */ /* 0x000fc60000000018 */
[----:B------:R0:W-:Y:S01]  /*11190*/  STL [R1+0x80], R18 ;  /* 0x0000801201007387 */ /* 0x0001e20000100800 */
[----:B------:R-:W-:-:S03]  /*111a0*/  @P1 IMAD.MOV.U32 R15, RZ, RZ, R5 ;  /* 0x000000ffff0f1224 */ /* 0x000fc600078e0005 */
[----:B------:R-:W4:Y:S04]  /*111b0*/  LDL R5, [R1+0x5f8] ;  /* 0x0005f80001057983 */ /* 0x000f280000100800 */
[----:B0-----:R-:W4:Y:S01]  /*111c0*/  LDL R18, [R1+0x604] ;  /* 0x0006040001127983 */ /* 0x001f220000100800 */
[----:B--2---:R-:W-:-:S03]  /*111d0*/  @P1 IMAD.MOV.U32 R14, RZ, RZ, R4 ;  /* 0x000000ffff0e1224 */ /* 0x004fc600078e0004 */
[----:B------:R-:W2:Y:S04]  /*111e0*/  LDL R4, [R1+0x5fc] ;  /* 0x0005fc0001047983 */ /* 0x000ea80000100800 */
[----:B------:R0:W2:Y:S02]  /*111f0*/  @P1 LDG.E.U16 R24, desc[UR12][R14.64] ;  /* 0x0000000c0e181981 */ /* 0x0000a4000c1e1500 */
[----:B0-----:R-:W-:Y:S02]  /*11200*/  @P0 IMAD.MOV.U32 R15, RZ, RZ, R12 ;  /* 0x000000ffff0f0224 */ /* 0x001fe400078e000c */
[----:B------:R-:W2:Y:S01]  /*11210*/  LDL R12, [R1+0xd84] ;  /* 0x000d8400010c7983 */ /* 0x000ea20000100800 */
[----:B---3--:R-:W-:-:S03]  /*11220*/  @P0 IMAD.MOV.U32 R14, RZ, RZ, R10 ;  /* 0x000000ffff0e0224 */ /* 0x008fc600078e000a */
[----:B------:R-:W3:Y:S01]  /*11230*/  LDL R10, [R1+0xd8c] ;  /* 0x000d8c00010a7983 */ /* 0x000ee20000100800 */
[----:B------:R-:W-:Y:S02]  /*11240*/  PRMT R23, RZ, 0x7610, R23 ;  /* 0x00007610ff177816 */ /* 0x000fe40000000017 */
[----:B------:R-:W-:-:S04]  /*11250*/  PRMT R22, RZ, 0x7610, R22 ;  /* 0x00007610ff167816 */ /* 0x000fc80000000016 */
[----:B------:R4:W3:Y:S01]  /*11260*/  @P0 LDG.E.U16 R23, desc[UR12][R14.64] ;  /* 0x0000000c0e170981 */ /* 0x0008e2000c1e1500 */
[----:B------:R-:W-:Y:S02]  /*11270*/  PRMT R17, RZ, 0x7610, R17 ;  /* 0x00007610ff117816 */ /* 0x000fe40000000011 */
[----:B------:R-:W-:Y:S01]  /*11280*/  ISETP.GT.AND P1, PT, R2, 0x3e, PT ;  /* 0x0000003e0200780c */ /* 0x000fe20003f24270 */
[----:B----4-:R-:W-:Y:S02]  /*11290*/  @P0 IMAD.MOV.U32 R14, RZ, RZ, R6 ;  /* 0x000000ffff0e0224 */ /* 0x010fe400078e0006 */
[----:B------:R-:W-:Y:S01]  /*112a0*/  @P0 IMAD.MOV.U32 R15, RZ, RZ, R7 ;  /* 0x000000ffff0f0224 */ /* 0x000fe200078e0007 */
[----:B------:R-:W-:Y:S02]  /*112b0*/  PRMT R13, RZ, 0x7610, R13 ;  /* 0x00007610ff0d7816 */ /* 0x000fe4000000000d */
[----:B------:R-:W-:Y:S01]  /*112c0*/  PRMT R9, RZ, 0x7610, R9 ;  /* 0x00007610ff097816 */ /* 0x000fe20000000009 */
[----:B------:R-:W4:Y:S04]  /*112d0*/  LDL R7, [R1+0xd78] ;  /* 0x000d780001077983 */ /* 0x000f280000100800 */
[----:B------:R0:W4:Y:S04]  /*112e0*/  @P0 LDG.E.U16 R22, desc[UR12][R14.64] ;  /* 0x0000000c0e160981 */ /* 0x000128000c1e1500 */
[----:B------:R-:W4:Y:S01]  /*112f0*/  LDL R6, [R1+0xd94] ;  /* 0x000d940001067983 */ /* 0x000f220000100800 */
[----:B0-----:R-:W-:-:S02]  /*11300*/  @P0 IMAD.MOV.U32 R14, RZ, RZ, R18 ;  /* 0x000000ffff0e0224 */ /* 0x001fc400078e0012 */
[----:B------:R-:W-:Y:S01]  /*11310*/  @P0 IMAD.MOV.U32 R15, RZ, RZ, R21 ;  /* 0x000000ffff0f0224 */ /* 0x000fe200078e0015 */
[----:B------:R-:W4:Y:S04]  /*11320*/  LDL R18, [R1+0xd9c] ;  /* 0x000d9c0001127983 */ /* 0x000f280000100800 */
[----:B------:R0:W4:Y:S02]  /*11330*/  @P0 LDG.E.U16 R17, desc[UR12][R14.64] ;  /* 0x0000000c0e110981 */ /* 0x000124000c1e1500 */
[----:B0-----:R-:W-:Y:S02]  /*11340*/  @P0 IMAD.MOV.U32 R15, RZ, RZ, R5 ;  /* 0x000000ffff0f0224 */ /* 0x001fe400078e0005 */
[----:B------:R-:W4:Y:S01]  /*11350*/  LDL R5, [R1+0xd90] ;  /* 0x000d900001057983 */ /* 0x000f220000100800 */
[----:B--2---:R-:W-:-:S03]  /*11360*/  @P0 IMAD.MOV.U32 R14, RZ, RZ, R4 ;  /* 0x000000ffff0e0224 */ /* 0x004fc600078e0004 */
[----:B------:R-:W2:Y:S04]  /*11370*/  LDL R4, [R1+0xda0] ;  /* 0x000da00001047983 */ /* 0x000ea80000100800 */
[----:B------:R0:W2:Y:S02]  /*11380*/  @P0 LDG.E.U16 R13, desc[UR12][R14.64] ;  /* 0x0000000c0e0d0981 */ /* 0x0000a4000c1e1500 */
[----:B0-----:R-:W-:Y:S02]  /*11390*/  @P1 IMAD.MOV.U32 R15, RZ, RZ, R12 ;  /* 0x000000ffff0f1224 */ /* 0x001fe400078e000c */
[----:B---3--:R-:W-:-:S05]  /*113a0*/  @P1 IMAD.MOV.U32 R14, RZ, RZ, R10 ;  /* 0x000000ffff0e1224 */ /* 0x008fca00078e000a */
[----:B------:R0:W3:Y:S04]  /*113b0*/  @P1 LDG.E.U16 R9, desc[UR12][R14.64] ;  /* 0x0000000c0e091981 */ /* 0x0000e8000c1e1500 */
[----:B----4-:R1:W-:Y:S04]  /*113c0*/  STL [R1+0x60], R17 ;  /* 0x0000601101007387 */ /* 0x0103e80000100800 */
[----:B-1----:R-:W4:Y:S01]  /*113d0*/  LDL R17, [R1+0xda8] ;  /* 0x000da80001117983 */ /* 0x002f220000100800 */
[----:B0-----:R-:W-:Y:S02]  /*113e0*/  @P1 IMAD.MOV.U32 R14, RZ, RZ, R6 ;  /* 0x000000ffff0e1224 */ /* 0x001fe400078e0006 */
[----:B------:R-:W-:Y:S01]  /*113f0*/  @P1 IMAD.MOV.U32 R15, RZ, RZ, R7 ;  /* 0x000000ffff0f1224 */ /* 0x000fe200078e0007 */
[----:B--2---:R0:W-:Y:S04]  /*11400*/  STL [R1+0x58], R13 ;  /* 0x0000580d01007387 */ /* 0x0041e80000100800 */
[----:B------:R-:W2:Y:S04]  /*11410*/  LDL R12, [R1+0xdac] ;  /* 0x000dac00010c7983 */ /* 0x000ea80000100800 */
[----:B------:R-:W2:Y:S04]  /*11420*/  LDL R10, [R1+0xd98] ;  /* 0x000d9800010a7983 */ /* 0x000ea80000100800 */
[----:B0-----:R-:W2:Y:S04]  /*11430*/  LDL R13, [R1+0xda4] ;  /* 0x000da400010d7983 */ /* 0x001ea80000100800 */
[----:B------:R-:W-:Y:S04]  /*11440*/  STL [R1+0x78], R24 ;  /* 0x0000781801007387 */ /* 0x000fe80000100800 */
[----:B---3--:R0:W-:Y:S04]  /*11450*/  STL [R1+0x50], R9 ;  /* 0x0000500901007387 */ /* 0x0081e80000100800 */
[----:B------:R-:W3:Y:S04]  /*11460*/  LDL R7, [R1+0x5e0] ;  /* 0x0005e00001077983 */ /* 0x000ee80000100800 */
[----:B------:R-:W3:Y:S04]  /*11470*/  LDL R6, [R1+0xdb0] ;  /* 0x000db00001067983 */ /* 0x000ee80000100800 */
[----:B0-----:R-:W3:Y:S01]  /*11480*/  LDL R9, [R1+0xdb4] ;  /* 0x000db40001097983 */ /* 0x001ee20000100800 */
[----:B------:R-:W-:-:S02]  /*11490*/  PRMT R20, RZ, 0x7610, R20 ;  /* 0x00007610ff147816 */ /* 0x000fc40000000014 */
[----:B------:R-:W-:Y:S02]  /*114a0*/  PRMT R19, RZ, 0x7610, R19 ;  /* 0x00007610ff137816 */ /* 0x000fe40000000013 */
[----:B------:R-:W-:Y:S02]  /*114b0*/  ISETP.GT.AND P0, PT, R2, 0x3f, PT ;  /* 0x0000003f0200780c */ /* 0x000fe40003f04270 */
[----:B------:R0:W3:Y:S01]  /*114c0*/  @P1 LDG.E.U16 R20, desc[UR12][R14.64] ;  /* 0x0000000c0e141981 */ /* 0x0000e2000c1e1500 */
[----:B------:R-:W-:Y:S01]  /*114d0*/  PRMT R16, RZ, 0x7610, R16 ;  /* 0x00007610ff107816 */ /* 0x000fe20000000010 */
[----:B0-----:R-:W-:Y:S02]  /*114e0*/  @P1 IMAD.MOV.U32 R14, RZ, RZ, R4 ;  /* 0x000000ffff0e1224 */ /* 0x001fe400078e0004 */
[----:B------:R-:W-:-:S05]  /*114f0*/  @P1 IMAD.MOV.U32 R15, RZ, RZ, R5 ;  /* 0x000000ffff0f1224 */ /* 0x000fca00078e0005 */
[----:B------:R4:W3:Y:S01]  /*11500*/  @P1 LDG.E.U16 R19, desc[UR12][R14.64] ;  /* 0x0000000c0e131981 */ /* 0x0008e2000c1e1500 */
[----:B------:R-:W-:Y:S01]  /*11510*/  PRMT R11, RZ, 0x7610, R11 ;  /* 0x00007610ff0b7816 */ /* 0x000fe2000000000b */
[----:B----4-:R-:W-:Y:S02]  /*11520*/  @P1 IMAD.MOV.U32 R14, RZ, RZ, R17 ;  /* 0x000000ffff0e1224 */ /* 0x010fe400078e0011 */
[----:B------:R-:W-:-:S05]  /*11530*/  @P1 IMAD.MOV.U32 R15, RZ, RZ, R18 ;  /* 0x000000ffff0f1224 */ /* 0x000fca00078e0012 */
[----:B------:R2:W4:Y:S01]  /*11540*/  @P1 LDG.E.U16 R16, desc[UR12][R14.64] ;  /* 0x0000000c0e101981 */ /* 0x000522000c1e1500 */
[----:B------:R-:W-:Y:S02]  /*11550*/  PRMT R8, RZ, 0x7610, R8 ;  /* 0x00007610ff087816 */ /* 0x000fe40000000008 */
[----:B------:R-:W-:Y:S01]  /*11560*/  PRMT R0, RZ, 0x7610, R0 ;  /* 0x00007610ff007816 */ /* 0x000fe20000000000 */
[----:B--2---:R-:W-:Y:S02]  /*11570*/  @P0 IMAD.MOV.U32 R14, RZ, RZ, R12 ;  /* 0x000000ffff0e0224 */ /* 0x004fe400078e000c */
[----:B------:R-:W-:-:S05]  /*11580*/  @P0 IMAD.MOV.U32 R15, RZ, RZ, R13 ;  /* 0x000000ffff0f0224 */ /* 0x000fca00078e000d */
[----:B------:R0:W2:Y:S02]  /*11590*/  @P0 LDG.E.U16 R11, desc[UR12][R14.64] ;  /* 0x0000000c0e0b0981 */ /* 0x0000a4000c1e1500 */
[----:B0-----:R-:W-:Y:S02]  /*115a0*/  @P0 IMAD.MOV.U32 R15, RZ, RZ, R10 ;  /* 0x000000ffff0f0224 */ /* 0x001fe400078e000a */
[----:B---3--:R-:W-:-:S05]  /*115b0*/  @P0 IMAD.MOV.U32 R14, RZ, RZ, R9 ;  /* 0x000000ffff0e0224 */ /* 0x008fca00078e0009 */
[----:B------:R0:W3:Y:S02]  /*115c0*/  @P0 LDG.E.U16 R8, desc[UR12][R14.64] ;  /* 0x0000000c0e080981 */ /* 0x0000e4000c1e1500 */
[----:B0-----:R-:W-:Y:S02]  /*115d0*/  @P0 IMAD.MOV.U32 R14, RZ, RZ, R6 ;  /* 0x000000ffff0e0224 */ /* 0x001fe400078e0006 */
[----:B------:R-:W-:-:S05]  /*115e0*/  @P0 IMAD.MOV.U32 R15, RZ, RZ, R7 ;  /* 0x000000ffff0f0224 */ /* 0x000fca00078e0007 */
[----:B------:R-:W2:Y:S01]  /*115f0*/  @P0 LDG.E.U16 R0, desc[UR12][R14.64] ;  /* 0x0000000c0e000981 */ /* 0x000ea2000c1e1500 */
[----:B------:R-:W0:Y:S03]  /*11600*/  S2R R27, SR_TID.X ;  /* 0x00000000001b7919 */ /* 0x000e260000002100 */
[----:B------:R-:W-:Y:S04]  /*11610*/  STL [R1+0x70], R23 ;  /* 0x0000701701007387 */ /* 0x000fe80000100800 */
[----:B------:R-:W3:Y:S04]  /*11620*/  LDL R5, [R1+0x5d8] ;  /* 0x0005d80001057983 */ /* 0x000ee80000100800 */
[----:B------:R-:W3:Y:S04]  /*11630*/  LDL R4, [R1+0x5dc] ;  /* 0x0005dc0001047983 */ /* 0x000ee80000100800 */
[----:B------:R-:W-:Y:S04]  /*11640*/  STL [R1+0x68], R22 ;  /* 0x0000681601007387 */ /* 0x000fe80000100800 */
[----:B--2---:R1:W-:Y:S04]  /*11650*/  STL [R1+0x2c], R0 ;  /* 0x00002c0001007387 */ /* 0x0043e80000100800 */
[----:B0-----:R-:W-:Y:S04]  /*11660*/  STL [R1+0x19f8], R27 ;  /* 0x0019f81b01007387 */ /* 0x001fe80000100800 */
[----:B------:R-:W2:Y:S01]  /*11670*/  LDL.LU R26, [R1+0x5ac] ;  /* 0x0005ac00011a7983 */ /* 0x000ea20000300800 */
[----:B------:R-:W-:Y:S01]  /*11680*/  PRMT R3, RZ, 0x7610, R3 ;  /* 0x00007610ff037816 */ /* 0x000fe20000000003 */
[----:B---3--:R-:W-:-:S02]  /*11690*/  @P0 IMAD.MOV.U32 R14, RZ, RZ, R4 ;  /* 0x000000ffff0e0224 */ /* 0x008fc400078e0004 */
[----:B------:R-:W-:-:S05]  /*116a0*/  @P0 IMAD.MOV.U32 R15, RZ, RZ, R5 ;  /* 0x000000ffff0f0224 */ /* 0x000fca00078e0005 */
[----:B------:R-:W3:Y:S01]  /*116b0*/  @P0 LDG.E.U16 R3, desc[UR12][R14.64] ;  /* 0x0000000c0e030981 */ /* 0x000ee2000c1e1500 */
[----:B------:R-:W0:Y:S01]  /*116c0*/  S2R R28, SR_TID.X ;  /* 0x00000000001c7919 */ /* 0x000e220000002100 */
[----:B-1----:R-:W-:Y:S01]  /*116d0*/  LOP3.LUT R0, R27, 0x3f, RZ, 0xc0, !PT ;  /* 0x0000003f1b007812 */ /* 0x002fe200078ec0ff */
[----:B------:R-:W-:Y:S06]  /*116e0*/  BAR.SYNC.DEFER_BLOCKING 0x0 ;  /* 0x0000000000007b1d */ /* 0x000fec0000010000 */
[----:B--2---:R1:W-:Y:S04]  /*116f0*/  STL [R1+0x1a04], R26 ;  /* 0x001a041a01007387 */ /* 0x0043e80000100800 */
[----:B-1----:R-:W2:Y:S01]  /*11700*/  LDL.LU R26, [R1+0x5b0] ;  /* 0x0005b000011a7983 */ /* 0x002ea20000300800 */
[----:B0-----:R-:W-:-:S02]  /*11710*/  LOP3.LUT R28, R28, 0x3f, RZ, 0xc0, !PT ;  /* 0x0000003f1c1c7812 */ /* 0x001fc400078ec0ff */
[----:B------:R-:W-:Y:S01]  /*11720*/  ISETP.GE.AND P0, PT, R0, R2, PT ;  /* 0x000000020000720c */ /* 0x000fe20003f06270 */
[----:B--2---:R0:W-:Y:S04]  /*11730*/  STL [R1+0x1a08], R26 ;  /* 0x001a081a01007387 */ /* 0x0041e80000100800 */
[----:B0-----:R-:W2:Y:S04]  /*11740*/  LDL.LU R26, [R1+0x5b4] ;  /* 0x0005b400011a7983 */ /* 0x001ea80000300800 */
[----:B------:R-:W2:Y:S04]  /*11750*/  LDL.LU R29, [R1+0x5a8] ;  /* 0x0005a800011d7983 */ /* 0x000ea80000300800 */
[----:B------:R-:W-:Y:S04]  /*11760*/  STL [R1+0x4c], R20 ;  /* 0x00004c1401007387 */ /* 0x000fe80000100800 */
[----:B------:R-:W2:Y:S04]  /*11770*/  LDL.LU R14, [R1+0x528] ;  /* 0x00052800010e7983 */ /* 0x000ea80000300800 */
[----:B------:R-:W2:Y:S04]  /*11780*/  LDL.LU R27, [R1+0x4a4] ;  /* 0x0004a400011b7983 */ /* 0x000ea80000300800 */
[----:B---3--:R0:W-:Y:S04]  /*11790*/  STL [R1+0x20], R3 ;  /* 0x0000200301007387 */ /* 0x0081e80000100800 */
[----:B0-----:R-:W3:Y:S04]  /*117a0*/  LDL.LU R3, [R1+0x4a0] ;  /* 0x0004a00001037983 */ /* 0x001ee80000300800 */
[----:B------:R-:W3:Y:S04]  /*117b0*/  LDL.LU R4, [R1+0x49c] ;  /* 0x00049c0001047983 */ /* 0x000ee80000300800 */
[----:B------:R-:W-:Y:S04]  /*117c0*/  STL [R1+0x44], R19 ;  /* 0x0000441301007387 */ /* 0x000fe80000100800 */
[----:B------:R-:W3:Y:S04]  /*117d0*/  LDL.LU R5, [R1+0x498] ;  /* 0x0004980001057983 */ /* 0x000ee80000300800 */
[----:B------:R-:W3:Y:S04]  /*117e0*/  LDL.LU R6, [R1+0x424] ;  /* 0x0004240001067983 */ /* 0x000ee80000300800 */
[----:B------:R-:W3:Y:S04]  /*117f0*/  LDL.LU R7, [R1+0x420] ;  /* 0x0004200001077983 */ /* 0x000ee80000300800 */
[----:B------:R0:W-:Y:S04]  /*11800*/  STL [R1+0x30], R8 ;  /* 0x0000300801007387 */ /* 0x0001e80000100800 */
[----:B----4-:R-:W-:Y:S04]  /*11810*/  STL [R1+0x3c], R16 ;  /* 0x00003c1001007387 */ /* 0x010fe80000100800 */
[----:B0-----:R-:W4:Y:S04]  /*11820*/  LDL.LU R8, [R1+0x41c] ;  /* 0x00041c0001087983 */ /* 0x001f280000300800 */
[----:B------:R-:W3:Y:S04]  /*11830*/  LDL.LU R9, [R1+0x418] ;  /* 0x0004180001097983 */ /* 0x000ee80000300800 */
[----:B------:R-:W3:Y:S04]  /*11840*/  LDL.LU R10, [R1+0x3a4] ;  /* 0x0003a400010a7983 */ /* 0x000ee80000300800 */
[----:B------:R0:W-:Y:S04]  /*11850*/  STL [R1+0x34], R11 ;  /* 0x0000340b01007387 */ /* 0x0001e80000100800 */
[----:B------:R-:W3:Y:S04]  /*11860*/  LDL.LU R23, [R1+0x3a0] ;  /* 0x0003a00001177983 */ /* 0x000ee80000300800 */
[----:B0-----:R-:W3:Y:S04]  /*11870*/  LDL.LU R11, [R1+0x36c] ;  /* 0x00036c00010b7983 */ /* 0x001ee80000300800 */
[----:B------:R-:W3:Y:S04]  /*11880*/  LDL.LU R12, [R1+0x368] ;  /* 0x00036800010c7983 */ /* 0x000ee80000300800 */
        /* <DEDUP_REMOVED lines=8> */
[----:B------:R-:W3:Y:S01]  /*11910*/  LDL.LU R24, [R1+0x4] ;  /* 0x0000040001187983 */ /* 0x000ee20000300800 */
[----:B------:R-:W-:-:S03]  /*11920*/  IMAD.SHL.U32 R28, R28, 0x2, RZ ;  /* 0x000000021c1c7824 */ /* 0x000fc600078e00ff */
[----:B------:R-:W3:Y:S04]  /*11930*/  LDL.LU R25, [R1] ;  /* 0x0000000001197983 */ /* 0x000ee80000300800 */
[----:B------:R0:W-:Y:S04]  /*11940*/  STL [R1+0x1958], R15 ;  /* 0x0019580f01007387 */ /* 0x0001e80000100800 */
[----:B0-----:R-:W3:Y:S04]  /*11950*/  LDL.LU R15, [R1+0x52c] ;  /* 0x00052c00010f7983 */ /* 0x001ee80000300800 */
[----:B------:R-:W3:Y:S04]  /*11960*/  LDL.LU R2, [R1+0x530] ;  /* 0x0005300001027983 */ /* 0x000ee80000300800 */
[----:B------:R0:W-:Y:S04]  /*11970*/  STL [R1+0x19e0], R0 ;  /* 0x0019e00001007387 */ /* 0x0001e80000100800 */
[----:B0-----:R-:W3:Y:S04]  /*11980*/  LDL.LU R0, [R1+0x534] ;  /* 0x0005340001007983 */ /* 0x001ee80000300800 */
[----:B--2---:R0:W-:Y:S04]  /*11990*/  STS.U16 [R28+UR5], R26 ;  /* 0x0000001a1c007988 */ /* 0x0041e80008000405 */
[----:B0-----:R-:W2:Y:S04]  /*119a0*/  LDL.LU R26, [R1+0x1a08] ;  /* 0x001a0800011a7983 */ /* 0x001ea80000300800 */
[----:B--2---:R0:W-:Y:S04]  /*119b0*/  STS.U16 [R28+UR5+0x80], R26 ;  /* 0x0000801a1c007988 */ /* 0x0041e80008000405 */
[----:B0-----:R-:W2:Y:S04]  /*119c0*/  LDL.LU R26, [R1+0x1a04] ;  /* 0x001a0400011a7983 */ /* 0x001ea80000300800 */
[----:B------:R-:W-:Y:S04]  /*119d0*/  STS.U16 [R28+UR5+0x180], R29 ;  /* 0x0001801d1c007988 */ /* 0x000fe80008000405 */
[----:B------:R-:W-:Y:S04]  /*119e0*/  STS.U16 [R28+UR5+0x2000], R27 ;  /* 0x0020001b1c007988 */ /* 0x000fe80008000405 */
[----:B---3--:R-:W-:Y:S04]  /*119f0*/  STS.U16 [R28+UR5+0x6100], R21 ;  /* 0x006100151c007988 */ /* 0x008fe80008000405 */
[----:B------:R-:W-:Y:S04]  /*11a00*/  STS.U16 [R28+UR5+0x6180], R22 ;  /* 0x006180161c007988 */ /* 0x000fe80008000405 */
        /* <DEDUP_REMOVED lines=9> */
[----:B--2---:R0:W-:Y:S04]  /*11aa0*/  STS.U16 [R28+UR5+0x100], R26 ;  /* 0x0001001a1c007988 */ /* 0x0041e80008000405 */
[----:B0-----:R-:W2:Y:S04]  /*11ab0*/  LDL.LU R26, [R1+0x1a00] ;  /* 0x001a0000011a7983 */ /* 0x001ea80000300800 */
        /* <DEDUP_REMOVED lines=12> */
[----:B------:R0:W-:Y:S04]  /*11b80*/  STS.U16 [R28+UR5+0x3080], R7 ;  /* 0x003080071c007988 */ /* 0x0001e80008000405 */
[----:B------:R-:W3:Y:S04]  /*11b90*/  LDL.LU R6, [R1+0x40c] ;  /* 0x00040c0001067983 */ /* 0x000ee80000300800 */
[----:B----4-:R1:W-:Y:S04]  /*11ba0*/  STS.U16 [R28+UR5+0x3100], R8 ;  /* 0x003100081c007988 */ /* 0x0103e80008000405 */
[----:B------:R4:W-:Y:S04]  /*11bb0*/  STS.U16 [R28+UR5+0x3180], R9 ;  /* 0x003180091c007988 */ /* 0x0009e80008000405 */
[----:B------:R0:W-:Y:S04]  /*11bc0*/  STS.U16 [R28+UR5+0x4000], R10 ;  /* 0x0040000a1c007988 */ /* 0x0001e80008000405 */
[----:B------:R1:W-:Y:S04]  /*11bd0*/  STS.U16 [R28+UR5+0x4080], R23 ;  /* 0x004080171c007988 */ /* 0x0003e80008000405 */
[----:B------:R4:W-:Y:S04]  /*11be0*/  STS.U16 [R28+UR5+0x4100], R11 ;  /* 0x0041000b1c007988 */ /* 0x0009e80008000405 */
[----:B0-----:R-:W3:Y:S04]  /*11bf0*/  LDL.LU R7, [R1+0x408] ;  /* 0x0004080001077983 */ /* 0x001ee80000300800 */
[----:B-1----:R-:W3:Y:S04]  /*11c00*/  LDL.LU R8, [R1+0x16c] ;  /* 0x00016c0001087983 */ /* 0x002ee80000300800 */
[----:B----4-:R-:W4:Y:S04]  /*11c10*/  LDL.LU R9, [R1+0x168] ;  /* 0x0001680001097983 */ /* 0x010f280000300800 */
[----:B------:R-:W4:Y:S04]  /*11c20*/  LDL.LU R10, [R1+0x164] ;  /* 0x00016400010a7983 */ /* 0x000f280000300800 */
[----:B------:R-:W4:Y:S04]  /*11c30*/  LDL.LU R23, [R1+0x160] ;  /* 0x0001600001177983 */ /* 0x000f280000300800 */
[----:B------:R0:W-:Y:S04]  /*11c40*/  STS.U16 [R28+UR5+0x4180], R12 ;  /* 0x0041800c1c007988 */ /* 0x0001e80008000405 */
[----:B------:R-:W4:Y:S04]  /*11c50*/  LDL.LU R11, [R1+0xf0] ;  /* 0x0000f000010b7983 */ /* 0x000f280000300800 */
[----:B------:R1:W-:Y:S04]  /*11c60*/  STS.U16 [R28+UR5+0x5000], R13 ;  /* 0x0050000d1c007988 */ /* 0x0003e80008000405 */
[----:B------:R0:W-:Y:S04]  /*11c70*/  STS.U16 [R28+UR5+0x5080], R16 ;  /* 0x005080101c007988 */ /* 0x0001e80008000405 */
[----:B------:R0:W-:Y:S04]  /*11c80*/  STS.U16 [R28+UR5+0x5100], R17 ;  /* 0x005100111c007988 */ /* 0x0001e80008000405 */
[----:B------:R1:W-:Y:S04]  /*11c90*/  STS.U16 [R28+UR5+0x5180], R18 ;  /* 0x005180121c007988 */ /* 0x0003e80008000405 */
[----:B------:R1:W-:Y:S04]  /*11ca0*/  STS.U16 [R28+UR5+0x6080], R20 ;  /* 0x006080141c007988 */ /* 0x0003e80008000405 */
[----:B0-----:R-:W4:Y:S04]  /*11cb0*/  LDL.LU R12, [R1+0xec] ;  /* 0x0000ec00010c7983 */ /* 0x001f280000300800 */
[----:B-1----:R-:W4:Y:S04]  /*11cc0*/  LDL.LU R13, [R1+0xe8] ;  /* 0x0000e800010d7983 */ /* 0x002f280000300800 */
[----:B------:R-:W4:Y:S04]  /*11cd0*/  LDL.LU R16, [R1+0xe4] ;  /* 0x0000e40001107983 */ /* 0x000f280000300800 */
[----:B------:R-:W4:Y:S04]  /*11ce0*/  LDL.LU R17, [R1+0x84] ;  /* 0x0000840001117983 */ /* 0x000f280000300800 */
[----:B------:R-:W4:Y:S04]  /*11cf0*/  LDL.LU R18, [R1+0x7c] ;  /* 0x00007c0001127983 */ /* 0x000f280000300800 */
[----:B------:R0:W-:Y:S04]  /*11d00*/  STS.U16 [R28+UR5+0x6000], R19 ;  /* 0x006000131c007988 */ /* 0x0001e80008000405 */
[----:B------:R-:W4:Y:S04]  /*11d10*/  LDL.LU R20, [R1+0x74] ;  /* 0x0000740001147983 */ /* 0x000f280000300800 */
[----:B------:R1:W-:Y:S04]  /*11d20*/  STS.U16 [R28+UR5+0x1000], R0 ;  /* 0x001000001c007988 */ /* 0x0003e80008000405 */
[----:B0-----:R-:W4:Y:S01]  /*11d30*/  LDL.LU R19, [R1+0x6c] ;  /* 0x00006c0001137983 */ /* 0x001f220000300800 */
[----:B-1----:R-:W-:-:S03]  /*11d40*/  LOP3.LUT R0, R28, 0x10, RZ, 0x3c, !PT ;  /* 0x000000101c007812 */ /* 0x002fc600078e3cff */
[----:B--2---:R-:W-:Y:S04]  /*11d50*/  STS.U16 [R28+UR5+0x7180], R26 ;  /* 0x0071801a1c007988 */ /* 0x004fe80008000405 */
[----:B---3--:R-:W-:Y:S04]  /*11d60*/  STS.U16 [R28+UR5+0x7100], R29 ;  /* 0x0071001d1c007988 */ /* 0x008fe80008000405 */
[----:B------:R0:W-:Y:S04]  /*11d70*/  STL [R1+0x1974], R29 ;  /* 0x0019741d01007387 */ /* 0x0001e80000100800 */
[----:B0-----:R-:W2:Y:S04]  /*11d80*/  LDL.LU R29, [R1+0x518] ;  /* 0x00051800011d7983 */ /* 0x001ea80000300800 */
[----:B------:R-:W3:Y:S04]  /*11d90*/  LDL.LU R28, [R1+0x51c] ;  /* 0x00051c00011c7983 */ /* 0x000ee80000300800 */
[----:B------:R0:W-:Y:S04]  /*11da0*/  STL [R1+0x1978], R26 ;  /* 0x0019781a01007387 */ /* 0x0001e80000100800 */
[----:B0-----:R-:W2:Y:S04]  /*11db0*/  LDL.LU R26, [R1+0x520] ;  /* 0x00052000011a7983 */ /* 0x001ea80000300800 */
        /* <DEDUP_REMOVED lines=10> */
[----:B--2---:R-:W-:Y:S04]  /*11e60*/  STS.U16 [R0+UR5+0x1280], R26 ;  /* 0x0012801a00007988 */ /* 0x004fe80008000405 */
        /* <DEDUP_REMOVED lines=11> */
[----:B----4-:R-:W-:Y:S04]  /*11f20*/  STS.U16 [R0+UR5+0x4280], R9 ;  /* 0x0042800900007988 */ /* 0x010fe80008000405 */
        /* <DEDUP_REMOVED lines=11> */
[----:B------:R-:W-:Y:S04]  /*11fe0*/  STL [R1+0x197c], R25 ;  /* 0x00197c1901007387 */ /* 0x000fe80000100800 */
[----:B------:R-:W-:Y:S04]  /*11ff0*/  STS.U16 [R0+UR5+0x7280], R24 ;  /* 0x0072801800007988 */ /* 0x000fe80008000405 */
[----:B------:R-:W-:Y:S04]  /*12000*/  STL [R1+0x1980], R24 ;  /* 0x0019801801007387 */ /* 0x000fe80000100800 */
[----:B------:R0:W-:Y:S04]  /*12010*/  STS.U16 [R0+UR5+0x7300], R22 ;  /* 0x0073001600007988 */ /* 0x0001e80008000405 */
[----:B0-----:R-:W2:Y:S01]  /*12020*/  LDL.LU R0, [R1+0x594] ;  /* 0x0005940001007983 */ /* 0x001ea20000300800 */
[----:B------:R-:W0:Y:S02]  /*12030*/  S2R R20, SR_TID.X ;  /* 0x0000000000147919 */ /* 0x000e240000002100 */
[----:B0-----:R-:W-:-:S05]  /*12040*/  LOP3.LUT R20, R20, 0x3f, RZ, 0xc0, !PT ;  /* 0x0000003f14147812 */ /* 0x001fca00078ec0ff */
[----:B------:R-:W-:Y:S01]  /*12050*/  IMAD.SHL.U32 R2, R20, 0x2, RZ ;  /* 0x0000000214027824 */ /* 0x000fe200078e00ff */
[----:B--2---:R0:W-:Y:S04]  /*12060*/  STL [R1+0x19e4], R0 ;  /* 0x0019e40001007387 */ /* 0x0041e80000100800 */
[----:B------:R-:W2:Y:S04]  /*12070*/  LDL.LU R17, [R1+0x590] ;  /* 0x0005900001117983 */ /* 0x000ea80000300800 */
[----:B------:R-:W3:Y:S04]  /*12080*/  LDL.LU R18, [R1+0x58c] ;  /* 0x00058c0001127983 */ /* 0x000ee80000300800 */
[----:B------:R-:W4:Y:S04]  /*12090*/  LDL.LU R19, [R1+0x588] ;  /* 0x0005880001137983 */ /* 0x000f280000300800 */
[----:B------:R-:W2:Y:S04]  /*120a0*/  LDL.LU R20, [R1+0x514] ;  /* 0x0005140001147983 */ /* 0x000ea80000300800 */
[----:B------:R-:W2:Y:S04]  /*120b0*/  LDL.LU R24, [R1+0x4fc] ;  /* 0x0004fc0001187983 */ /* 0x000ea80000300800 */
[----:B------:R-:W2:Y:S04]  /*120c0*/  LDL.LU R25, [R1+0x484] ;  /* 0x0004840001197983 */ /* 0x000ea80000300800 */
[----:B------:R-:W2:Y:S04]  /*120d0*/  LDL.LU R26, [R1+0x47c] ;  /* 0x00047c00011a7983 */ /* 0x000ea80000300800 */
[----:B------:R-:W2:Y:S04]  /*120e0*/  LDL.LU R28, [R1+0x474] ;  /* 0x00047400011c7983 */ /* 0x000ea80000300800 */
[----:B------:R-:W2:Y:S04]  /*120f0*/  LDL.LU R29, [R1+0x46c] ;  /* 0x00046c00011d7983 */ /* 0x000ea80000300800 */
[----:B------:R-:W2:Y:S04]  /*12100*/  LDL.LU R15, [R1+0x404] ;  /* 0x00040400010f7983 */ /* 0x000ea80000300800 */
[----:B------:R-:W2:Y:S04]  /*12110*/  LDL.LU R14, [R1+0x3fc] ;  /* 0x0003fc00010e7983 */ /* 0x000ea80000300800 */
[----:B------:R-:W2:Y:S01]  /*12120*/  LDL.LU R3, [R1+0x3f4] ;  /* 0x0003f40001037983 */ /* 0x000ea20000300800 */
[----:B0-----:R-:W-:-:S03]  /*12130*/  LOP3.LUT R0, R27, 0x3f, RZ, 0xc0, !PT ;  /* 0x0000003f1b007812 */ /* 0x001fc600078ec0ff */
[----:B------:R-:W2:Y:S04]  /*12140*/  LDL.LU R4, [R1+0x3ec] ;  /* 0x0003ec0001047983 */ /* 0x000ea80000300800 */
[----:B------:R-:W2:Y:S04]  /*12150*/  LDL.LU R5, [R1+0x15c] ;  /* 0x00015c0001057983 */ /* 0x000ea80000300800 */
[----:B------:R-:W2:Y:S04]  /*12160*/  LDL.LU R6, [R1+0x154] ;  /* 0x0001540001067983 */ /* 0x000ea80000300800 */
[----:B------:R-:W2:Y:S04]  /*12170*/  LDL.LU R7, [R1+0x14c] ;  /* 0x00014c0001077983 */ /* 0x000ea80000300800 */
[----:B------:R-:W2:Y:S01]  /*12180*/  LDL.LU R8, [R1+0x144] ;  /* 0x0001440001087983 */ /* 0x000ea20000300800 */
[----:B------:R-:W-:-:S03]  /*12190*/  IMAD.SHL.U32 R0, R0, 0x2, RZ ;  /* 0x0000000200007824 */ /* 0x000fc600078e00ff */
[----:B------:R-:W2:Y:S04]  /*121a0*/  LDL.LU R9, [R1+0xe0] ;  /* 0x0000e00001097983 */ /* 0x000ea80000300800 */
[----:B------:R-:W2:Y:S04]  /*121b0*/  LDL.LU R10, [R1+0xdc] ;  /* 0x0000dc00010a7983 */ /* 0x000ea80000300800 */
[----:B------:R-:W2:Y:S04]  /*121c0*/  LDL.LU R23, [R1+0xd8] ;  /* 0x0000d80001177983 */ /* 0x000ea80000300800 */
[----:B------:R-:W2:Y:S04]  /*121d0*/  LDL.LU R11, [R1+0xd4] ;  /* 0x0000d400010b7983 */ /* 0x000ea80000300800 */
[----:B------:R-:W2:Y:S01]  /*121e0*/  LDL.LU R12, [R1+0x64] ;  /* 0x00006400010c7983 */ /* 0x000ea20000300800 */
[----:B------:R-:W-:-:S03]  /*121f0*/  LOP3.LUT R0, R0, 0x10, RZ, 0x3c, !PT ;  /* 0x0000001000007812 */ /* 0x000fc600078e3cff */
[----:B------:R-:W2:Y:S04]  /*12200*/  LDL.LU R13, [R1+0x5c] ;  /* 0x00005c00010d7983 */ /* 0x000ea80000300800 */
[----:B------:R-:W2:Y:S04]  /*12210*/  LDL.LU R16, [R1+0x54] ;  /* 0x0000540001107983 */ /* 0x000ea80000300800 */
[----:B------:R-:W2:Y:S04]  /*12220*/  LDL.LU R27, [R1+0x48] ;  /* 0x00004800011b7983 */ /* 0x000ea80000300800 */
[----:B------:R0:W-:Y:S04]  /*12230*/  STL [R1+0x1988], R22 ;  /* 0x0019881601007387 */ /* 0x0001e80000100800 */
[----:B------:R1:W-:Y:S04]  /*12240*/  STS.U16 [R0+UR5+0x7380], R21 ;  /* 0x0073801500007988 */ /* 0x0003e80008000405 */
[----:B0-----:R-:W2:Y:S04]  /*12250*/  LDL.LU R22, [R1+0x504] ;  /* 0x0005040001167983 */ /* 0x001ea80000300800 */
[----:B-1----:R-:W2:Y:S04]  /*12260*/  LDL.LU R0, [R1+0x19e4] ;  /* 0x0019e40001007983 */ /* 0x002ea80000300800 */
[----:B------:R0:W-:Y:S01]  /*12270*/  STL [R1+0x198c], R21 ;  /* 0x00198c1501007387 */ /* 0x0001e20000100800 */
[----:B------:R-:W-:-:S03]  /*12280*/  LOP3.LUT R2, R2, 0x20, RZ, 0x3c, !PT ;  /* 0x0000002002027812 */ /* 0x000fc600078e3cff */
[----:B0-----:R-:W4:Y:S04]  /*12290*/  LDL.LU R21, [R1+0x50c] ;  /* 0x00050c0001157983 */ /* 0x001f280000300800 */
[----:B--2---:R0:W-:Y:S04]  /*122a0*/  STS.U16 [R2+UR5+0x400], R0 ;  /* 0x0004000002007988 */ /* 0x0041e80008000405 */
[----:B------:R1:W-:Y:S04]  /*122b0*/  STS.U16 [R2+UR5+0x480], R17 ;  /* 0x0004801102007988 */ /* 0x0003e80008000405 */
[----:B---3--:R2:W-:Y:S04]  /*122c0*/  STS.U16 [R2+UR5+0x500], R18 ;  /* 0x0005001202007988 */ /* 0x0085e80008000405 */
[----:B----4-:R3:W-:Y:S04]  /*122d0*/  STS.U16 [R2+UR5+0x580], R19 ;  /* 0x0005801302007988 */ /* 0x0107e80008000405 */
[----:B------:R4:W-:Y:S04]  /*122e0*/  STS.U16 [R2+UR5+0x1400], R20 ;  /* 0x0014001402007988 */ /* 0x0009e80008000405 */
[----:B0-----:R-:W4:Y:S04]  /*122f0*/  LDL.LU R0, [R1+0x19e0] ;  /* 0x0019e00001007983 */ /* 0x001f280000300800 */
[----:B-1----:R-:W4:Y:S04]  /*12300*/  LDL.LU R17, [R1+0x19dc] ;  /* 0x0019dc0001117983 */ /* 0x002f280000300800 */
[----:B--2---:R-:W2:Y:S04]  /*12310*/  LDL.LU R18, [R1+0x19d8] ;  /* 0x0019d80001127983 */ /* 0x004ea80000300800 */
[----:B---3--:R-:W3:Y:S04]  /*12320*/  LDL.LU R19, [R1+0x19d4] ;  /* 0x0019d40001137983 */ /* 0x008ee80000300800 */
[----:B----4-:R-:W4:Y:S04]  /*12330*/  LDL.LU R20, [R1+0x19d0] ;  /* 0x0019d00001147983 */ /* 0x010f280000300800 */
        /* <DEDUP_REMOVED lines=13> */
[----:B------:R0:W-:Y:S04]  /*12410*/  STS.U16 [R2+UR5+0x4500], R7 ;  /* 0x0045000702007988 */ /* 0x0001e80008000405 */
[----:B----4-:R-:W-:Y:S04]  /*12420*/  STL [R1+0x1990], R20 ;  /* 0x0019901401007387 */ /* 0x010fe80000100800 */
[----:B---3--:R-:W-:Y:S04]  /*12430*/  STL [R1+0x1994], R19 ;  /* 0x0019941301007387 */ /* 0x008fe80000100800 */
[----:B0-----:R-:W3:Y:S01]  /*12440*/  LDL.LU R7, [R1+0x584] ;  /* 0x0005840001077983 */ /* 0x001ee20000300800 */
[----:B------:R-:W-:-:S02]  /*12450*/  IMAD.SHL.U32 R28, R0, 0x2, RZ ;  /* 0x00000002001c7824 */ /* 0x000fc400078e00ff */
[----:B------:R-:W0:Y:S01]  /*12460*/  S2R R0, SR_TID.X ;  /* 0x0000000000007919 */ /* 0x000e220000002100 */
[----:B------:R1:W-:Y:S04]  /*12470*/  STS.U16 [R2+UR5+0x4580], R8 ;  /* 0x0045800802007988 */ /* 0x0003e80008000405 */
[----:B------:R-:W-:Y:S04]  /*12480*/  STS.U16 [R2+UR5+0x5400], R9 ;  /* 0x0054000902007988 */ /* 0x000fe80008000405 */
[----:B------:R-:W-:Y:S04]  /*12490*/  STS.U16 [R2+UR5+0x5480], R10 ;  /* 0x0054800a02007988 */ /* 0x000fe80008000405 */
[----:B------:R-:W-:Y:S04]  /*124a0*/  STS.U16 [R2+UR5+0x5500], R23 ;  /* 0x0055001702007988 */ /* 0x000fe80008000405 */
[----:B------:R4:W-:Y:S04]  /*124b0*/  STS.U16 [R2+UR5+0x5580], R11 ;  /* 0x0055800b02007988 */ /* 0x0009e80008000405 */
[----:B------:R0:W-:Y:S04]  /*124c0*/  STS.U16 [R2+UR5+0x6400], R12 ;  /* 0x0064000c02007988 */ /* 0x0001e80008000405 */
[----:B------:R0:W-:Y:S04]  /*124d0*/  STS.U16 [R2+UR5+0x6480], R13 ;  /* 0x0064800d02007988 */ /* 0x0001e80008000405 */
[----:B------:R0:W-:Y:S04]  /*124e0*/  STS.U16 [R2+UR5+0x6500], R16 ;  /* 0x0065001002007988 */ /* 0x0001e80008000405 */
[----:B------:R-:W-:Y:S04]  /*124f0*/  STS.U16 [R2+UR5+0x6580], R27 ;  /* 0x0065801b02007988 */ /* 0x000fe80008000405 */
[----:B------:R-:W-:Y:S04]  /*12500*/  STS.U16 [R2+UR5+0x7400], R20 ;  /* 0x0074001402007988 */ /* 0x000fe80008000405 */
[----:B------:R0:W-:Y:S04]  /*12510*/  STS.U16 [R2+UR5+0x7480], R19 ;  /* 0x0074801302007988 */ /* 0x0001e80008000405 */
[----:B--2---:R-:W-:Y:S04]  /*12520*/  STS.U16 [R2+UR5+0x7500], R18 ;  /* 0x0075001202007988 */ /* 0x004fe80008000405 */
[----:B---3--:R2:W-:Y:S04]  /*12530*/  STL [R1+0x19cc], R7 ;  /* 0x0019cc0701007387 */ /* 0x0085e80000100800 */
[----:B-1----:R-:W3:Y:S04]  /*12540*/  LDL.LU R8, [R1+0x57c] ;  /* 0x00057c0001087983 */ /* 0x002ee80000300800 */
[----:B----4-:R-:W4:Y:S04]  /*12550*/  LDL.LU R11, [R1+0x574] ;  /* 0x00057400010b7983 */ /* 0x010f280000300800 */
        /* <DEDUP_REMOVED lines=10> */
[----:B--2---:R-:W-:-:S03]  /*12600*/  LOP3.LUT R7, R0, 0x3f, RZ, 0xc0, !PT ;  /* 0x0000003f00077812 */ /* 0x004fc600078ec0ff */
        /* <DEDUP_REMOVED lines=19> */
[----:B------:R0:W-:Y:S04]  /*12740*/  STL [R1+0x199c], R17 ;  /* 0x00199c1101007387 */ /* 0x0001e80000100800 */
[----:B0-----:R-:W4:Y:S01]  /*12750*/  LDL.LU R17, [R1+0x4e4] ;  /* 0x0004e40001117983 */ /* 0x001f220000300800 */
[----:B------:R-:W-:-:S05]  /*12760*/  LOP3.LUT R28, R28, 0x30, RZ, 0x3c, !PT ;  /* 0x000000301c1c7812 */ /* 0x000fca00078e3cff */
[----:B--2---:R0:W-:Y:S04]  /*12770*/  STS.U16 [R28+UR5+0x600], R7 ;  /* 0x000600071c007988 */ /* 0x0041e80008000405 */
[----:B---3--:R1:W-:Y:S04]  /*12780*/  STS.U16 [R28+UR5+0x680], R8 ;  /* 0x000680081c007988 */ /* 0x0083e80008000405 */
[----:B----4-:R2:W-:Y:S04]  /*12790*/  STS.U16 [R28+UR5+0x700], R11 ;  /* 0x0007000b1c007988 */ /* 0x0105e80008000405 */
[----:B------:R3:W-:Y:S04]  /*127a0*/  STS.U16 [R28+UR5+0x780], R12 ;  /* 0x0007800c1c007988 */ /* 0x0007e80008000405 */
[----:B------:R4:W-:Y:S04]  /*127b0*/  STS.U16 [R28+UR5+0x1600], R13 ;  /* 0x0016000d1c007988 */ /* 0x0009e80008000405 */
[----:B------:R2:W-:Y:S04]  /*127c0*/  STS.U16 [R28+UR5+0x1680], R16 ;  /* 0x001680101c007988 */ /* 0x0005e80008000405 */
[----:B0-----:R-:W4:Y:S04]  /*127d0*/  LDL.LU R7, [R1+0x19c8] ;  /* 0x0019c80001077983 */ /* 0x001f280000300800 */
[----:B-1----:R-:W4:Y:S04]  /*127e0*/  LDL.LU R8, [R1+0x19c4] ;  /* 0x0019c40001087983 */ /* 0x002f280000300800 */
[----:B--2---:R-:W2:Y:S04]  /*127f0*/  LDL.LU R11, [R1+0x19c0] ;  /* 0x0019c000010b7983 */ /* 0x004ea80000300800 */
[----:B---3--:R-:W3:Y:S04]  /*12800*/  LDL.LU R12, [R1+0x19bc] ;  /* 0x0019bc00010c7983 */ /* 0x008ee80000300800 */
[----:B----4-:R-:W4:Y:S04]  /*12810*/  LDL.LU R13, [R1+0x19b8] ;  /* 0x0019b800010d7983 */ /* 0x010f280000300800 */
[----:B------:R-:W2:Y:S04]  /*12820*/  LDL.LU R16, [R1+0x19b4] ;  /* 0x0019b40001107983 */ /* 0x000ea80000300800 */
        /* <DEDUP_REMOVED lines=18> */
[----:B------:R1:W-:Y:S04]  /*12950*/  STS.U16 [R28+UR5+0x6600], R10 ;  /* 0x0066000a1c007988 */ /* 0x0003e80008000405 */
[----:B------:R-:W-:Y:S04]  /*12960*/  STS.U16 [R28+UR5+0x6680], R23 ;  /* 0x006680171c007988 */ /* 0x000fe80008000405 */
[----:B------:R-:W-:Y:S04]  /*12970*/  STS.U16 [R28+UR5+0x6700], R27 ;  /* 0x0067001b1c007988 */ /* 0x000fe80008000405 */
[----:B------:R1:W-:Y:S04]  /*12980*/  STS.U16 [R28+UR5+0x6780], R0 ;  /* 0x006780001c007988 */ /* 0x0003e80008000405 */
[----:B0-----:R-:W3:Y:S04]  /*12990*/  LDL.LU R9, [R1+0x564] ;  /* 0x0005640001097983 */ /* 0x001ee80000300800 */
[----:B-1----:R-:W3:Y:S04]  /*129a0*/  LDL.LU R10, [R1+0x560] ;  /* 0x00056000010a7983 */ /* 0x002ee80000300800 */
        /* <DEDUP_REMOVED lines=20> */
[----:B--2---:R-:W-:Y:S04]  /*12af0*/  STS.U16 [R28+UR5+0x7600], R16 ;  /* 0x007600101c007988 */ /* 0x004fe80008000405 */
[----:B----4-:R-:W-:Y:S04]  /*12b00*/  STS.U16 [R28+UR5+0x7680], R13 ;  /* 0x0076800d1c007988 */ /* 0x010fe80008000405 */
[----:B---3--:R-:W-:Y:S04]  /*12b10*/  STS.U16 [R28+UR5+0x7700], R12 ;  /* 0x0077000c1c007988 */ /* 0x008fe80008000405 */
[----:B------:R0:W-:Y:S02]  /*12b20*/  STS.U16 [R28+UR5+0x7780], R11 ;  /* 0x0077800b1c007988 */ /* 0x0001e40008000405 */
[----:B0-----:R-:W0:Y:S02]  /*12b30*/  S2R R28, SR_TID.X ;  /* 0x00000000001c7919 */ /* 0x001e240000002100 */
[----:B------:R1:W-:Y:S04]  /*12b40*/  STL [R1+0x19a0], R16 ;  /* 0x0019a01001007387 */ /* 0x0003e80000100800 */
[----:B-1----:R-:W2:Y:S04]  /*12b50*/  LDL.LU R16, [R1+0x4c8] ;  /* 0x0004c80001107983 */ /* 0x002ea80000300800 */
[----:B------:R-:W3:Y:S04]  /*12b60*/  LDL.LU R13, [R1+0x4cc] ;  /* 0x0004cc00010d7983 */ /* 0x000ee80000300800 */
[----:B------:R-:W4:Y:S04]  /*12b70*/  LDL.LU R12, [R1+0x4d4] ;  /* 0x0004d400010c7983 */ /* 0x000f280000300800 */
[----:B------:R1:W-:Y:S01]  /*12b80*/  STL [R1+0x19a4], R11 ;  /* 0x0019a40b01007387 */ /* 0x0003e20000100800 */
[----:B0-----:R-:W-:-:S05]  /*12b90*/  LOP3.LUT R28, R28, 0x3f, RZ, 0xc0, !PT ;  /* 0x0000003f1c1c7812 */ /* 0x001fca00078ec0ff */
[----:B------:R-:W-:-:S05]  /*12ba0*/  IMAD.SHL.U32 R28, R28, 0x2, RZ ;  /* 0x000000021c1c7824 */ /* 0x000fca00078e00ff */
[----:B-1----:R-:W-:Y:S02]  /*12bb0*/  LOP3.LUT R11, R28, 0x40, RZ, 0x3c, !PT ;  /* 0x000000401c0b7812 */ /* 0x002fe400078e3cff */
[----:B------:R-:W2:Y:S04]  /*12bc0*/  LDL.LU R28, [R1+0x558] ;  /* 0x00055800011c7983 */ /* 0x000ea80000300800 */
[----:B------:R0:W-:Y:S04]  /*12bd0*/  STS.U16 [R11+UR5+0x800], R9 ;  /* 0x000800090b007988 */ /* 0x0001e80008000405 */
[----:B------:R1:W-:Y:S04]  /*12be0*/  STS.U16 [R11+UR5+0x880], R10 ;  /* 0x0008800a0b007988 */ /* 0x0003e80008000405 */
[----:B------:R1:W-:Y:S04]  /*12bf0*/  STS.U16 [R11+UR5+0x900], R0 ;  /* 0x000900000b007988 */ /* 0x0003e80008000405 */
[----:B0-----:R-:W3:Y:S04]  /*12c00*/  LDL.LU R9, [R1+0x19b0] ;  /* 0x0019b00001097983 */ /* 0x001ee80000300800 */
[----:B-1----:R-:W3:Y:S04]  /*12c10*/  LDL.LU R10, [R1+0x19ac] ;  /* 0x0019ac00010a7983 */ /* 0x002ee80000300800 */
[----:B------:R-:W3:Y:S04]  /*12c20*/  LDL.LU R0, [R1+0x19a8] ;  /* 0x0019a80001007983 */ /* 0x000ee80000300800 */
[----:B--2---:R-:W-:Y:S04]  /*12c30*/  STS.U16 [R11+UR5+0x980], R28 ;  /* 0x0009801c0b007988 */ /* 0x004fe80008000405 */
[----:B----4-:R-:W-:Y:S04]  /*12c40*/  STS.U16 [R11+UR5+0x1800], R12 ;  /* 0x0018000c0b007988 */ /* 0x010fe80008000405 */
[----:B------:R0:W-:Y:S04]  /*12c50*/  STS.U16 [R11+UR5+0x1880], R27 ;  /* 0x0018801b0b007988 */ /* 0x0001e80008000405 */
[----:B---3--:R-:W-:Y:S04]  /*12c60*/  STS.U16 [R11+UR5+0x1900], R13 ;  /* 0x0019000d0b007988 */ /* 0x008fe80008000405 */
[----:B------:R1:W-:Y:S04]  /*12c70*/  STS.U16 [R11+UR5+0x1980], R16 ;  /* 0x001980100b007988 */ /* 0x0003e80008000405 */
[----:B------:R2:W-:Y:S04]  /*12c80*/  STS.U16 [R11+UR5+0x2800], R17 ;  /* 0x002800110b007988 */ /* 0x0005e80008000405 */
[----:B------:R3:W-:Y:S04]  /*12c90*/  STS.U16 [R11+UR5+0x2880], R18 ;  /* 0x002880120b007988 */ /* 0x0007e80008000405 */
[----:B------:R4:W-:Y:S04]  /*12ca0*/  STS.U16 [R11+UR5+0x2900], R19 ;  /* 0x002900130b007988 */ /* 0x0009e80008000405 */
[----:B------:R0:W-:Y:S04]  /*12cb0*/  STS.U16 [R11+UR5+0x2980], R20 ;  /* 0x002980140b007988 */ /* 0x0001e80008000405 */
[----:B------:R0:W-:Y:S04]  /*12cc0*/  STS.U16 [R11+UR5+0x3800], R21 ;  /* 0x003800150b007988 */ /* 0x0001e80008000405 */
[----:B------:R1:W-:Y:S04]  /*12cd0*/  STS.U16 [R11+UR5+0x3880], R22 ;  /* 0x003880160b007988 */ /* 0x0003e80008000405 */
[----:B------:R-:W-:Y:S04]  /*12ce0*/  STS.U16 [R11+UR5+0x3900], R24 ;  /* 0x003900180b007988 */ /* 0x000fe80008000405 */
[----:B0-----:R-:W4:Y:S04]  /*12cf0*/  LDL.LU R27, [R1+0x10] ;  /* 0x00001000011b7983 */ /* 0x001f280000300800 */
[----:B------:R-:W-:Y:S04]  /*12d00*/  STS.U16 [R11+UR5+0x3980], R25 ;  /* 0x003980190b007988 */ /* 0x000fe80008000405 */
[----:B------:R-:W-:Y:S04]  /*12d10*/  STS.U16 [R11+UR5+0x4800], R26 ;  /* 0x0048001a0b007988 */ /* 0x000fe80008000405 */
[----:B------:R-:W-:Y:S04]  /*12d20*/  STS.U16 [R11+UR5+0x4880], R29 ;  /* 0x0048801d0b007988 */ /* 0x000fe80008000405 */
[----:B------:R-:W-:Y:S04]  /*12d30*/  STS.U16 [R11+UR5+0x4900], R2 ;  /* 0x004900020b007988 */ /* 0x000fe80008000405 */
[----:B------:R-:W-:Y:S04]  /*12d40*/  STS.U16 [R11+UR5+0x4980], R15 ;  /* 0x0049800f0b007988 */ /* 0x000fe80008000405 */
[----:B------:R-:W-:Y:S04]  /*12d50*/  STS.U16 [R11+UR5+0x5800], R14 ;  /* 0x0058000e0b007988 */ /* 0x000fe80008000405 */
[----:B-1----:R-:W4:Y:S04]  /*12d60*/  LDL.LU R16, [R1+0x554] ;  /* 0x0005540001107983 */ /* 0x002f280000300800 */
[----:B------:R-:W-:Y:S04]  /*12d70*/  STS.U16 [R11+UR5+0x5880], R3 ;  /* 0x005880030b007988 */ /* 0x000fe80008000405 */
[----:B--2---:R-:W2:Y:S04]  /*12d80*/  LDL.LU R17, [R1+0x550] ;  /* 0x0005500001117983 */ /* 0x004ea80000300800 */
[----:B------:R-:W-:Y:S04]  /*12d90*/  STS.U16 [R11+UR5+0x5900], R4 ;  /* 0x005900040b007988 */ /* 0x000fe80008000405 */
[----:B---3--:R-:W3:Y:S04]  /*12da0*/  LDL.LU R18, [R1+0x54c] ;  /* 0x00054c0001127983 */ /* 0x008ee80000300800 */
[----:B------:R-:W-:Y:S04]  /*12db0*/  STS.U16 [R11+UR5+0x5980], R5 ;  /* 0x005980050b007988 */ /* 0x000fe80008000405 */
[----:B----4-:R-:W4:Y:S04]  /*12dc0*/  LDL.LU R19, [R1+0x548] ;  /* 0x0005480001137983 */ /* 0x010f280000300800 */
[----:B------:R-:W-:Y:S04]  /*12dd0*/  STS.U16 [R11+UR5+0x6800], R6 ;  /* 0x006800060b007988 */ /* 0x000fe80008000405 */
[----:B------:R-:W4:Y:S04]  /*12de0*/  LDL.LU R20, [R1+0x4c4] ;  /* 0x0004c40001147983 */ /* 0x000f280000300800 */
[----:B------:R-:W-:Y:S04]  /*12df0*/  STS.U16 [R11+UR5+0x6880], R23 ;  /* 0x006880170b007988 */ /* 0x000fe80008000405 */
[----:B------:R-:W4:Y:S04]  /*12e00*/  LDL.LU R21, [R1+0x4c0] ;  /* 0x0004c00001157983 */ /* 0x000f280000300800 */
[----:B------:R0:W-:Y:S04]  /*12e10*/  STS.U16 [R11+UR5+0x6900], R0 ;  /* 0x006900000b007988 */ /* 0x0001e80008000405 */
[----:B------:R-:W4:Y:S04]  /*12e20*/  LDL.LU R22, [R1+0x4bc] ;  /* 0x0004bc0001167983 */ /* 0x000f280000300800 */
[----:B0-----:R-:W4:Y:S01]  /*12e30*/  LDL.LU R0, [R1+0x4b8] ;  /* 0x0004b80001007983 */ /* 0x001f220000300800 */
[----:B------:R-:W0:Y:S03]  /*12e40*/  S2R R28, SR_TID.X ;  /* 0x00000000001c7919 */ /* 0x000e260000002100 */
[----:B------:R-:W4:Y:S04]  /*12e50*/  LDL.LU R13, [R1+0x430] ;  /* 0x00043000010d7983 */ /* 0x000f280000300800 */
        /* <DEDUP_REMOVED lines=9> */
[----:B------:R-:W4:Y:S01]  /*12ef0*/  LDL.LU R23, [R1+0xb0] ;  /* 0x0000b00001177983 */ /* 0x000f220000300800 */
[----:B0-----:R-:W-:-:S05]  /*12f00*/  LOP3.LUT R28, R28, 0x3f, RZ, 0xc0, !PT ;  /* 0x0000003f1c1c7812 */ /* 0x001fca00078ec0ff */
[----:B------:R-:W-:-:S05]  /*12f10*/  IMAD.SHL.U32 R28, R28, 0x2, RZ ;  /* 0x000000021c1c7824 */ /* 0x000fca00078e00ff */
[----:B------:R-:W-:Y:S01]  /*12f20*/  LOP3.LUT R15, R28, 0x50, RZ, 0x3c, !PT ;  /* 0x000000501c0f7812 */ /* 0x000fe200078e3cff */
[----:B------:R0:W-:Y:S04]  /*12f30*/  STS.U16 [R11+UR5+0x6980], R27 ;  /* 0x0069801b0b007988 */ /* 0x0001e80008000405 */
[----:B------:R-:W-:Y:S04]  /*12f40*/  STS.U16 [R11+UR5+0x7800], R10 ;  /* 0x0078000a0b007988 */ /* 0x000fe80008000405 */
[----:B------:R1:W-:Y:S04]  /*12f50*/  STS.U16 [R11+UR5+0x7880], R9 ;  /* 0x007880090b007988 */ /* 0x0003e80008000405 */
[----:B------:R1:W-:Y:S04]  /*12f60*/  STS.U16 [R11+UR5+0x7900], R8 ;  /* 0x007900080b007988 */ /* 0x0003e80008000405 */
[----:B------:R1:W-:Y:S04]  /*12f70*/  STS.U16 [R11+UR5+0x7980], R7 ;  /* 0x007980070b007988 */ /* 0x0003e80008000405 */
[----:B0-----:R-:W4:Y:S04]  /*12f80*/  LDL.LU R27, [R1+0xac] ;  /* 0x0000ac00011b7983 */ /* 0x001f280000300800 */
[----:B------:R-:W4:Y:S04]  /*12f90*/  LDL.LU R12, [R1+0xc] ;  /* 0x00000c00010c7983 */ /* 0x000f280000300800 */
[----:B------:R-:W4:Y:S04]  /*12fa0*/  LDL.LU R2, [R1+0x8] ;  /* 0x0000080001027983 */ /* 0x000f280000300800 */
[----:B------:R-:W4:Y:S04]  /*12fb0*/  LDL.LU R28, [R1+0xa8] ;  /* 0x0000a800011c7983 */ /* 0x000f280000300800 */
[----:B-1----:R-:W4:Y:S04]  /*12fc0*/  LDL.LU R9, [R1+0x434] ;  /* 0x0004340001097983 */ /* 0x002f280000300800 */
[----:B------:R-:W4:Y:S04]  /*12fd0*/  LDL.LU R8, [R1+0xa4] ;  /* 0x0000a40001087983 */ /* 0x000f280000300800 */
[----:B------:R-:W4:Y:S04]  /*12fe0*/  LDL.LU R11, [R1+0x19a4] ;  /* 0x0019a400010b7983 */ /* 0x000f280000300800 */
[----:B------:R0:W-:Y:S04]  /*12ff0*/  STS.U16 [R15+UR5+0xa00], R16 ;  /* 0x000a00100f007988 */ /* 0x0001e80008000405 */
[----:B--2---:R1:W-:Y:S04]  /*13000*/  STS.U16 [R15+UR5+0xa80], R17 ;  /* 0x000a80110f007988 */ /* 0x0043e80008000405 */
[----:B---3--:R2:W-:Y:S04]  /*13010*/  STS.U16 [R15+UR5+0xb00], R18 ;  /* 0x000b00120f007988 */ /* 0x0085e80008000405 */
[----:B----4-:R3:W-:Y:S04]  /*13020*/  STS.U16 [R15+UR5+0xb80], R19 ;  /* 0x000b80130f007988 */ /* 0x0107e80008000405 */
        /* <DEDUP_REMOVED lines=8> */
[----:B------:R0:W-:Y:S04]  /*130b0*/  STS.U16 [R15+UR5+0x1b00], R22 ;  /* 0x001b00160f007988 */ /* 0x0001e80008000405 */
[----:B------:R1:W-:Y:S04]  /*130c0*/  STS.U16 [R15+UR5+0x1b80], R0 ;  /* 0x001b80000f007988 */ /* 0x0003e80008000405 */
[----:B0-----:R-:W2:Y:S04]  /*130d0*/  LDL.LU R22, [R1+0x1988] ;  /* 0x0019880001167983 */ /* 0x001ea80000300800 */
[----:B-1----:R-:W2:Y:S04]  /*130e0*/  LDL.LU R0, [R1+0x1984] ;  /* 0x0019840001007983 */ /* 0x002ea80000300800 */
[----:B------:R-:W-:Y:S04]  /*130f0*/  STS.U16 [R15+UR5+0x2a00], R9 ;  /* 0x002a00090f007988 */ /* 0x000fe80008000405 */
[----:B------:R-:W-:Y:S04]  /*13100*/  STS.U16 [R15+UR5+0x2a80], R13 ;  /* 0x002a800d0f007988 */ /* 0x000fe80008000405 */
[----:B--2---:R0:W-:Y:S04]  /*13110*/  STS.U16 [R15+UR5+0x2b00], R0 ;  /* 0x002b00000f007988 */ /* 0x0041e80008000405 */
[----:B------:R1:W-:Y:S04]  /*13120*/  STS.U16 [R15+UR5+0x2b80], R14 ;  /* 0x002b800e0f007988 */ /* 0x0003e80008000405 */
[----:B------:R2:W-:Y:S04]  /*13130*/  STS.U16 [R15+UR5+0x3a00], R24 ;  /* 0x003a00180f007988 */ /* 0x0005e80008000405 */
[----:B------:R1:W-:Y:S04]  /*13140*/  STS.U16 [R15+UR5+0x3a80], R25 ;  /* 0x003a80190f007988 */ /* 0x0003e80008000405 */
[----:B------:R1:W-:Y:S04]  /*13150*/  STS.U16 [R15+UR5+0x3b00], R26 ;  /* 0x003b001a0f007988 */ /* 0x0003e80008000405 */
[----:B0-----:R-:W3:Y:S04]  /*13160*/  LDL.LU R0, [R1+0x544] ;  /* 0x0005440001007983 */ /* 0x001ee80000300800 */
[----:B------:R-:W3:Y:S04]  /*13170*/  LDL.LU R9, [R1+0x53c] ;  /* 0x00053c0001097983 */ /* 0x000ee80000300800 */
[----:B------:R-:W3:Y:S04]  /*13180*/  LDL.LU R13, [R1+0x4b0] ;  /* 0x0004b000010d7983 */ /* 0x000ee80000300800 */
[----:B-1----:R-:W3:Y:S04]  /*13190*/  LDL.LU R14, [R1+0x4ac] ;  /* 0x0004ac00010e7983 */ /* 0x002ee80000300800 */
[----:B--2---:R-:W2:Y:S04]  /*131a0*/  LDL.LU R24, [R1+0x1980] ;  /* 0x0019800001187983 */ /* 0x004ea80000300800 */
[----:B------:R-:W2:Y:S04]  /*131b0*/  LDL.LU R25, [R1+0x197c] ;  /* 0x00197c0001197983 */ /* 0x000ea80000300800 */
[----:B------:R-:W2:Y:S04]  /*131c0*/  LDL.LU R26, [R1+0x1978] ;  /* 0x00197800011a7983 */ /* 0x000ea80000300800 */
[----:B------:R0:W-:Y:S04]  /*131d0*/  STS.U16 [R15+UR5+0x3b80], R29 ;  /* 0x003b801d0f007988 */ /* 0x0001e80008000405 */
[----:B------:R1:W-:Y:S04]  /*131e0*/  STS.U16 [R15+UR5+0x4a00], R3 ;  /* 0x004a00030f007988 */ /* 0x0003e80008000405 */
[----:B------:R0:W-:Y:S04]  /*131f0*/  STS.U16 [R15+UR5+0x4a80], R4 ;  /* 0x004a80040f007988 */ /* 0x0001e80008000405 */
[----:B------:R0:W-:Y:S04]  /*13200*/  STS.U16 [R15+UR5+0x4b00], R5 ;  /* 0x004b00050f007988 */ /* 0x0001e80008000405 */
[----:B------:R1:W-:Y:S04]  /*13210*/  STS.U16 [R15+UR5+0x4b80], R6 ;  /* 0x004b80060f007988 */ /* 0x0003e80008000405 */
[----:B------:R4:W-:Y:S04]  /*13220*/  STS.U16 [R15+UR5+0x5a00], R23 ;  /* 0x005a00170f007988 */ /* 0x0009e80008000405 */
[----:B0-----:R-:W2:Y:S04]  /*13230*/  LDL.LU R29, [R1+0x1974] ;  /* 0x00197400011d7983 */ /* 0x001ea80000300800 */
[----:B-1----:R-:W2:Y:S04]  /*13240*/  LDL.LU R3, [R1+0x1970] ;  /* 0x0019700001037983 */ /* 0x002ea80000300800 */
[----:B------:R-:W2:Y:S04]  /*13250*/  LDL.LU R4, [R1+0x196c] ;  /* 0x00196c0001047983 */ /* 0x000ea80000300800 */
[----:B------:R-:W2:Y:S04]  /*13260*/  LDL.LU R5, [R1+0x1968] ;  /* 0x0019680001057983 */ /* 0x000ea80000300800 */
[----:B------:R-:W2:Y:S04]  /*13270*/  LDL.LU R6, [R1+0x1964] ;  /* 0x0019640001067983 */ /* 0x000ea80000300800 */
[----:B----4-:R-:W4:Y:S04]  /*13280*/  LDL.LU R23, [R1+0x1960] ;  /* 0x0019600001177983 */ /* 0x010f280000300800 */
[----:B------:R0:W-:Y:S04]  /*13290*/  STS.U16 [R15+UR5+0x5a80], R27 ;  /* 0x005a801b0f007988 */ /* 0x0001e80008000405 */
[----:B0-----:R-:W2:Y:S04]  /*132a0*/  LDL.LU R27, [R1+0x195c] ;  /* 0x00195c00011b7983 */ /* 0x001ea80000300800 */
[----:B------:R0:W-:Y:S02]  /*132b0*/  STS.U16 [R15+UR5+0x5b00], R28 ;  /* 0x005b001c0f007988 */ /* 0x0001e40008000405 */
[----:B0-----:R-:W0:Y:S02]  /*132c0*/  S2R R28, SR_TID.X ;  /* 0x00000000001c7919 */ /* 0x001e240000002100 */
[----:B------:R-:W-:Y:S04]  /*132d0*/  STS.U16 [R15+UR5+0x5b80], R8 ;  /* 0x005b80080f007988 */ /* 0x000fe80008000405 */
[----:B------:R1:W-:Y:S04]  /*132e0*/  STS.U16 [R15+UR5+0x6a00], R12 ;  /* 0x006a000c0f007988 */ /* 0x0003e80008000405 */
[----:B------:R1:W-:Y:S04]  /*132f0*/  STS.U16 [R15+UR5+0x6a80], R2 ;  /* 0x006a80020f007988 */ /* 0x0003e80008000405 */
[----:B-1----:R-:W3:Y:S04]  /*13300*/  LDL R12, [R1+0x5d4] ;  /* 0x0005d400010c7983 */ /* 0x002ee80000100800 */
[----:B------:R-:W3:Y:S01]  /*13310*/  LDL R2, [R1+0xdc0] ;  /* 0x000dc00001027983 */ /* 0x000ee20000100800 */
[----:B0-----:R-:W-:-:S05]  /*13320*/  LOP3.LUT R28, R28, 0x3f, RZ, 0xc0, !PT ;  /* 0x0000003f1c1c7812 */ /* 0x001fca00078ec0ff */
[----:B------:R-:W-:-:S05]  /*13330*/  IMAD.SHL.U32 R28, R28, 0x2, RZ ;  /* 0x000000021c1c7824 */ /* 0x000fca00078e00ff */
[----:B------:R-:W-:Y:S01]  /*13340*/  LOP3.LUT R8, R28, 0x60, RZ, 0x3c, !PT ;  /* 0x000000601c087812 */ /* 0x000fe200078e3cff */
[----:B--2---:R-:W-:Y:S04]  /*13350*/  STS.U16 [R15+UR5+0x6b00], R27 ;  /* 0x006b001b0f007988 */ /* 0x004fe80008000405 */
[----:B----4-:R-:W-:Y:S04]  /*13360*/  STS.U16 [R15+UR5+0x6b80], R23 ;  /* 0x006b80170f007988 */ /* 0x010fe80008000405 */
[----:B------:R0:W-:Y:S04]  /*13370*/  STS.U16 [R15+UR5+0x7a00], R6 ;  /* 0x007a00060f007988 */ /* 0x0001e80008000405 */
[----:B------:R-:W-:Y:S04]  /*13380*/  STS.U16 [R15+UR5+0x7a80], R5 ;  /* 0x007a80050f007988 */ /* 0x000fe80008000405 */
[----:B------:R-:W-:Y:S04]  /*13390*/  STS.U16 [R15+UR5+0x7b00], R4 ;  /* 0x007b00040f007988 */ /* 0x000fe80008000405 */
[----:B------:R1:W-:Y:S04]  /*133a0*/  STS.U16 [R15+UR5+0x7b80], R3 ;  /* 0x007b80030f007988 */ /* 0x0003e80008000405 */
[----:B0-----:R-:W2:Y:S04]  /*133b0*/  LDL.LU R6, [R1+0x4b4] ;  /* 0x0004b40001067983 */ /* 0x001ea80000300800 */
[----:B------:R-:W4:Y:S04]  /*133c0*/  LDL.LU R28, [R1+0x540] ;  /* 0x00054000011c7983 */ /* 0x000f280000300800 */
[----:B-1----:R-:W2:Y:S04]  /*133d0*/  LDL.LU R15, [R1+0x1958] ;  /* 0x00195800010f7983 */ /* 0x002ea80000300800 */
[----:B------:R-:W2:Y:S04]  /*133e0*/  LDL.LU R3, [R1+0x538] ;  /* 0x0005380001037983 */ /* 0x000ea80000300800 */
[----:B---3--:R0:W-:Y:S04]  /*133f0*/  STS.U16 [R8+UR5+0xc00], R0 ;  /* 0x000c000008007988 */ /* 0x0081e80008000405 */
[----:B0-----:R-:W3:Y:S01]  /*13400*/  LDL.LU R0, [R1+0x1954] ;  /* 0x0019540001007983 */ /* 0x001ee20000300800 */
[----:B------:R-:W-:-:S03]  /*13410*/  PRMT R5, RZ, 0x7610, R5 ;  /* 0x00007610ff057816 */ /* 0x000fc60000000005 */
[----:B----4-:R-:W-:Y:S04]  /*13420*/  STS.U16 [R8+UR5+0xc80], R28 ;  /* 0x000c801c08007988 */ /* 0x010fe80008000405 */
[----:B------:R0:W-:Y:S04]  /*13430*/  STS.U16 [R8+UR5+0xd00], R9 ;  /* 0x000d000908007988 */ /* 0x0001e80008000405 */
[----:B--2---:R1:W-:Y:S04]  /*13440*/  STS.U16 [R8+UR5+0xd80], R3 ;  /* 0x000d800308007988 */ /* 0x0043e80008000405 */
[----:B------:R-:W-:Y:S04]  /*13450*/  STS.U16 [R8+UR5+0x1c00], R6 ;  /* 0x001c000608007988 */ /* 0x000fe80008000405 */
[----:B------:R-:W-:Y:S04]  /*13460*/  STS.U16 [R8+UR5+0x1c80], R13 ;  /* 0x001c800d08007988 */ /* 0x000fe80008000405 */
[----:B------:R-:W-:Y:S04]  /*13470*/  STS.U16 [R8+UR5+0x1d00], R14 ;  /* 0x001d000e08007988 */ /* 0x000fe80008000405 */
[----:B0-----:R-:W2:Y:S01]  /*13480*/  LDL R9, [R1+0xe0c] ;  /* 0x000e0c0001097983 */ /* 0x001ea20000100800 */
[----:B-1----:R-:W-:-:S03]  /*13490*/  @!P0 IMAD.MOV.U32 R3, RZ, RZ, R12 ;  /* 0x000000ffff038224 */ /* 0x002fc600078e000c */
[----:B---3--:R0:W-:Y:S04]  /*134a0*/  STS.U16 [R8+UR5+0x1d80], R0 ;  /* 0x001d800008007988 */ /* 0x0081e80008000405 */
[----:B------:R2:W3:Y:S04]  /*134b0*/  @!P0 LDG.E.U16 R5, desc[UR12][R2.64] ;  /* 0x0000000c02058981 */ /* 0x0004e8000c1e1500 */
[----:B0-----:R-:W4:Y:S01]  /*134c0*/  LDL.LU R0, [R1+0x1950] ;  /* 0x0019500001007983 */ /* 0x001f220000300800 */
[----:B------:R-:W-:-:S03]  /*134d0*/  PRMT R4, RZ, 0x7610, R4 ;  /* 0x00007610ff047816 */ /* 0x000fc60000000004 */
[----:B------:R-:W4:Y:S04]  /*134e0*/  LDL R14, [R1+0xe00] ;  /* 0x000e0000010e7983 */ /* 0x000f280000100800 */
[----:B------:R-:W4:Y:S04]  /*134f0*/  LDL R8, [R1+0xe04] ;  /* 0x000e040001087983 */ /* 0x000f280000100800 */
[----:B------:R-:W4:Y:S04]  /*13500*/  LDL R3, [R1+0xdbc] ;  /* 0x000dbc0001037983 */ /* 0x000f280000100800 */
[----:B------:R-:W4:Y:S04]  /*13510*/  LDL R13, [R1+0xdf8] ;  /* 0x000df800010d7983 */ /* 0x000f280000100800 */
[----:B------:R-:W4:Y:S04]  /*13520*/  LDL R12, [R1+0xdfc] ;  /* 0x000dfc00010c7983 */ /* 0x000f280000100800 */
[----:B------:R-:W4:Y:S01]  /*13530*/  LDL R6, [R1+0xdf0] ;  /* 0x000df00001067983 */ /* 0x000f220000100800 */
[----:B--2---:R-:W-:-:S03]  /*13540*/  @!P0 IMAD.MOV.U32 R2, RZ, RZ, R9 ;  /* 0x000000ffff028224 */ /* 0x004fc600078e0009 */
[----:B---3--:R0:W-:Y:S01]  /*13550*/  STL [R1+0x18], R5 ;  /* 0x0000180501007387 */ /* 0x0081e20000100800 */
[----:B------:R-:W-:Y:S02]  /*13560*/  PRMT R15, RZ, 0x7610, R15 ;  /* 0x00007610ff0f7816 */ /* 0x000fe4000000000f */
[----:B------:R-:W-:Y:S01]  /*13570*/  PRMT R7, RZ, 0x7610, R7 ;  /* 0x00007610ff077816 */ /* 0x000fe20000000007 */
[----:B------:R-:W2:Y:S04]  /*13580*/  LDL R9, [R1+0xde8] ;  /* 0x000de80001097983 */ /* 0x000ea80000100800 */
[----:B----4-:R1:W3:Y:S04]  /*13590*/  @!P0 LDG.E.U16 R4, desc[UR12][R2.64] ;  /* 0x0000000c02048981 */ /* 0x0102e8000c1e1500 */
[----:B0-----:R-:W4:Y:S04]  /*135a0*/  LDL R5, [R1+0xdf4] ;  /* 0x000df40001057983 */ /* 0x001f280000100800 */
[----:B------:R-:W1:Y:S04]  /*135b0*/  LDL R2, [R1+0xdb8] ;  /* 0x000db80001027983 */ /* 0x000e680000100800 */
[----:B------:R-:W1:Y:S01]  /*135c0*/  LDL R3, [R1+0xe08] ;  /* 0x000e080001037983 */ /* 0x000e620000100800 */
[----:B------:R-:W-:-:S02]  /*135d0*/  PRMT R11, RZ, 0x7610, R11 ;  /* 0x00007610ff0b7816 */ /* 0x000fc4000000000b */
[----:B------:R-:W-:Y:S02]  /*135e0*/  PRMT R10, RZ, 0x7610, R10 ;  /* 0x00007610ff0a7816 */ /* 0x000fe4000000000a */
[----:B-1----:R-:W-:-:S04]  /*135f0*/  @!P0 LOP3.LUT R3, R3, R2, RZ, 0x3c, !PT ;  /* 0x0000000203038212 */ /* 0x002fc800078e3cff */
[----:B------:R-:W-:-:S04]  /*13600*/  @!P0 LOP3.LUT R2, R3, R2, RZ, 0x3c, !PT ;  /* 0x0000000203028212 */ /* 0x000fc800078e3cff */
[----:B------:R-:W-:-:S05]  /*13610*/  @!P0 LOP3.LUT R3, R3, R2, RZ, 0x3c, !PT ;  /* 0x0000000203038212 */ /* 0x000fca00078e3cff */
[----:B------:R0:W2:Y:S04]  /*13620*/  @!P0 LDG.E.U16 R15, desc[UR12][R2.64] ;  /* 0x0000000c020f8981 */ /* 0x0000a8000c1e1500 */
[----:B---3--:R1:W-:Y:S01]  /*13630*/  STL [R1+0x14], R4 ;  /* 0x0000140401007387 */ /* 0x0083e20000100800 */
[----:B0-----:R-:W-:Y:S02]  /*13640*/  @!P0 IMAD.MOV.U32 R2, RZ, RZ, R8 ;  /* 0x000000ffff028224 */ /* 0x001fe400078e0008 */
[----:B------:R-:W-:Y:S01]  /*13650*/  @!P0 IMAD.MOV.U32 R3, RZ, RZ, R14 ;  /* 0x000000ffff038224 */ /* 0x000fe200078e000e */
[----:B-1----:R-:W3:Y:S04]  /*13660*/  LDL R4, [R1+0xdec] ;  /* 0x000dec0001047983 */ /* 0x002ee80000100800 */
[----:B------:R-:W3:Y:S04]  /*13670*/  LDL R8, [R1+0xde0] ;  /* 0x000de00001087983 */ /* 0x000ee80000100800 */
[----:B------:R0:W3:Y:S02]  /*13680*/  @!P0 LDG.E.U16 R7, desc[UR12][R2.64] ;  /* 0x0000000c02078981 */ /* 0x0000e4000c1e1500 */
[----:B0-----:R-:W-:-:S02]  /*13690*/  @!P0 IMAD.MOV.U32 R2, RZ, RZ, R12 ;  /* 0x000000ffff028224 */ /* 0x001fc400078e000c */
[----:B------:R-:W-:-:S05]  /*136a0*/  @!P0 IMAD.MOV.U32 R3, RZ, RZ, R13 ;  /* 0x000000ffff038224 */ /* 0x000fca00078e000d */
[----:B------:R4:W3:Y:S02]  /*136b0*/  @!P0 LDG.E.U16 R11, desc[UR12][R2.64] ;  /* 0x0000000c020b8981 */ /* 0x0008e4000c1e1500 */
[----:B----4-:R-:W-:Y:S02]  /*136c0*/  @!P0 IMAD.MOV.U32 R2, RZ, RZ, R5 ;  /* 0x000000ffff028224 */ /* 0x010fe400078e0005 */
[----:B------:R-:W-:-:S05]  /*136d0*/  @!P0 IMAD.MOV.U32 R3, RZ, RZ, R6 ;  /* 0x000000ffff038224 */ /* 0x000fca00078e0006 */
[----:B------:R2:W4:Y:S01]  /*136e0*/  @!P0 LDG.E.U16 R10, desc[UR12][R2.64] ;  /* 0x0000000c020a8981 */ /* 0x000522000c1e1500 */
[----:B------:R-:W-:Y:S01]  /*136f0*/  PRMT R0, RZ, 0x7610, R0 ;  /* 0x00007610ff007816 */ /* 0x000fe20000000000 */
[----:B--2---:R-:W-:Y:S02]  /*13700*/  @!P0 IMAD.MOV.U32 R3, RZ, RZ, R9 ;  /* 0x000000ffff038224 */ /* 0x004fe400078e0009 */
[----:B---3--:R-:W-:Y:S01]  /*13710*/  @!P0 IMAD.MOV.U32 R2, RZ, RZ, R4 ;  /* 0x000000ffff028224 */ /* 0x008fe200078e0004 */
[----:B------:R0:W-:Y:S04]  /*13720*/  STL [R1+0xc], R7 ;  /* 0x00000c0701007387 */ /* 0x0001e80000100800 */
[----:B------:R1:W2:Y:S04]  /*13730*/  @!P0 LDG.E.U16 R0, desc[UR12][R2.64] ;  /* 0x0000000c02008981 */ /* 0x0002a8000c1e1500 */
[----:B------:R-:W3:Y:S04]  /*13740*/  LDL R6, [R1+0xdd8] ;  /* 0x000dd80001067983 */ /* 0x000ee80000100800 */
[----:B------:R-:W3:Y:S04]  /*13750*/  LDL R5, [R1+0xddc] ;  /* 0x000ddc0001057983 */ /* 0x000ee80000100800 */
[----:B0-----:R-:W3:Y:S04]  /*13760*/  LDL R7, [R1+0xde4] ;  /* 0x000de40001077983 */ /* 0x001ee80000100800 */
[----:B------:R0:W-:Y:S04]  /*13770*/  STL [R1+0x8], R11 ;  /* 0x0000080b01007387 */ /* 0x0001e80000100800 */
[----:B0-----:R-:W3:Y:S04]  /*13780*/  LDL R11, [R1+0xdd0] ;  /* 0x000dd000010b7983 */ /* 0x001ee80000100800 */
[----:B----4-:R0:W-:Y:S01]  /*13790*/  STL [R1+0x4], R10 ;  /* 0x0000040a01007387 */ /* 0x0101e20000100800 */
[----:B------:R-:W-:-:S03]  /*137a0*/  PRMT R29, RZ, 0x7610, R29 ;  /* 0x00007610ff1d7816 */ /* 0x000fc6000000001d */
[----:B------:R-:W4:Y:S04]  /*137b0*/  LDL R9, [R1+0xdcc] ;  /* 0x000dcc0001097983 */ /* 0x000f280000100800 */
[----:B------:R-:W4:Y:S04]  /*137c0*/  LDL R4, [R1+0xe14] ;  /* 0x000e140001047983 */ /* 0x000f280000100800 */
[----:B0-----:R-:W4:Y:S01]  /*137d0*/  LDL R10, [R1+0xdd4] ;  /* 0x000dd400010a7983 */ /* 0x001f220000100800 */
[----:B-1----:R-:W-:Y:S01]  /*137e0*/  @!P0 IMAD.MOV.U32 R3, RZ, RZ, R8 ;  /* 0x000000ffff038224 */ /* 0x002fe200078e0008 */
[----:B------:R-:W-:-:S02]  /*137f0*/  PRMT R27, RZ, 0x7610, R27 ;  /* 0x00007610ff1b7816 */ /* 0x000fc4000000001b */
[----:B------:R-:W-:Y:S01]  /*13800*/  PRMT R26, RZ, 0x7610, R26 ;  /* 0x00007610ff1a7816 */ /* 0x000fe2000000001a */
[----:B--2---:R0:W-:Y:S04]  /*13810*/  STL [R1+0x18e0], R0 ;  /* 0x0018e00001007387 */ /* 0x0041e80000100800 */
[----:B------:R-:W2:Y:S01]  /*13820*/  LDL R8, [R1+0xdc8] ;  /* 0x000dc80001087983 */ /* 0x000ea20000100800 */
[----:B---3--:R-:W-:-:S03]  /*13830*/  @!P0 IMAD.MOV.U32 R2, RZ, RZ, R7 ;  /* 0x000000ffff028224 */ /* 0x008fc600078e0007 */
[----:B------:R-:W3:Y:S04]  /*13840*/  LDL R7, [R1+0xe1c] ;  /* 0x000e1c0001077983 */ /* 0x000ee80000100800 */
[----:B------:R1:W3:Y:S02]  /*13850*/  @!P0 LDG.E.U16 R29, desc[UR12][R2.64] ;  /* 0x0000000c021d8981 */ /* 0x0002e4000c1e1500 */
[----:B-1----:R-:W-:Y:S02]  /*13860*/  @!P0 IMAD.MOV.U32 R2, RZ, RZ, R5 ;  /* 0x000000ffff028224 */ /* 0x002fe400078e0005 */
[----:B------:R-:W-:-:S05]  /*13870*/  @!P0 IMAD.MOV.U32 R3, RZ, RZ, R6 ;  /* 0x000000ffff038224 */ /* 0x000fca00078e0006 */
[----:B------:R1:W3:Y:S02]  /*13880*/  @!P0 LDG.E.U16 R27, desc[UR12][R2.64] ;  /* 0x0000000c021b8981 */ /* 0x0002e4000c1e1500 */
[----:B-1----:R-:W-:Y:S02]  /*13890*/  @!P0 IMAD.MOV.U32 R3, RZ, RZ, R11 ;  /* 0x000000ffff038224 */ /* 0x002fe400078e000b */
[----:B----4-:R-:W-:-:S05]  /*138a0*/  @!P0 IMAD.MOV.U32 R2, RZ, RZ, R10 ;  /* 0x000000ffff028224 */ /* 0x010fca00078e000a */
[----:B------:R1:W4:Y:S01]  /*138b0*/  @!P0 LDG.E.U16 R26, desc[UR12][R2.64] ;  /* 0x0000000c021a8981 */ /* 0x000322000c1e1500 */
[----:B------:R-:W-:Y:S02]  /*138c0*/  PRMT R25, RZ, 0x7610, R25 ;  /* 0x00007610ff197816 */ /* 0x000fe40000000019 */
[----:B------:R-:W-:Y:S01]  /*138d0*/  PRMT R21, RZ, 0x7610, R21 ;  /* 0x00007610ff157816 */ /* 0x000fe20000000015 */
[----:B-1----:R-:W-:Y:S02]  /*138e0*/  @!P0 IMAD.MOV.U32 R2, RZ, RZ, R4 ;  /* 0x000000ffff028224 */ /* 0x002fe400078e0004 */
[----:B------:R-:W-:-:S05]  /*138f0*/  @!P0 IMAD.MOV.U32 R3, RZ, RZ, R9 ;  /* 0x000000ffff038224 */ /* 0x000fca00078e0009 */
[----:B------:R2:W4:Y:S02]  /*13900*/  @!P0 LDG.E.U16 R25, desc[UR12][R2.64] ;  /* 0x0000000c02198981 */ /* 0x000524000c1e1500 */
[----:B--2---:R-:W-:Y:S02]  /*13910*/  @!P0 IMAD.MOV.U32 R3, RZ, RZ, R8 ;  /* 0x000000ffff038224 */ /* 0x004fe400078e0008 */
[----:B---3--:R-:W-:Y:S01]  /*13920*/  @!P0 IMAD.MOV.U32 R2, RZ, RZ, R7 ;  /* 0x000000ffff028224 */ /* 0x008fe200078e0007 */
[----:B------:R-:W-:Y:S04]  /*13930*/  STL [R1+0x18e4], R29 ;  /* 0x0018e41d01007387 */ /* 0x000fe80000100800 */
[----:B------:R-:W-:Y:S04]  /*13940*/  STL [R1+0x10], R15 ;  /* 0x0000100f01007387 */ /* 0x000fe80000100800 */
[----:B------:R-:W2:Y:S04]  /*13950*/  LDL R6, [R1+0xdc4] ;  /* 0x000dc40001067983 */ /* 0x000ea80000100800 */
[----:B------:R-:W3:Y:S04]  /*13960*/  LDL R5, [R1+0xe24] ;  /* 0x000e240001057983 */ /* 0x000ee80000100800 */
[----:B------:R2:W3:Y:S04]  /*13970*/  @!P0 LDG.E.U16 R21, desc[UR12][R2.64] ;  /* 0x0000000c02158981 */ /* 0x0004e8000c1e1500 */
[----:B------:R-:W-:Y:S04]  /*13980*/  STL [R1+0x18e8], R27 ;  /* 0x0018e81b01007387 */ /* 0x000fe80000100800 */
[----:B----4-:R-:W-:Y:S04]  /*13990*/  STL [R1+0x18ec], R26 ;  /* 0x0018ec1a01007387 */ /* 0x010fe80000100800 */
[----:B------:R-:W4:Y:S04]  /*139a0*/  LDL R4, [R1+0xe10] ;  /* 0x000e100001047983 */ /* 0x000f280000100800 */
[----:B0-----:R-:W4:Y:S01]  /*139b0*/  LDL R0, [R1+0xe2c] ;  /* 0x000e2c0001007983 */ /* 0x001f220000100800 */
[----:B------:R-:W-:-:S03]  /*139c0*/  PRMT R19, RZ, 0x7610, R19 ;  /* 0x00007610ff137816 */ /* 0x000fc60000000013 */
[----:B------:R-:W-:Y:S04]  /*139d0*/  STL [R1+0x18f0], R25 ;  /* 0x0018f01901007387 */ /* 0x000fe80000100800 */
[----:B------:R-:W4:Y:S04]  /*139e0*/  LDL R12, [R1+0xe18] ;  /* 0x000e1800010c7983 */ /* 0x000f280000100800 */
[----:B------:R-:W4:Y:S01]  /*139f0*/  LDL R11, [R1+0xe34] ;  /* 0x000e3400010b7983 */ /* 0x000f220000100800 */
[----:B------:R-:W-:Y:S01]  /*13a00*/  PRMT R17, RZ, 0x7610, R17 ;  /* 0x00007610ff117816 */ /* 0x000fe20000000011 */
[----:B--2---:R-:W-:-:S02]  /*13a10*/  @!P0 IMAD.MOV.U32 R3, RZ, RZ, R6 ;  /* 0x000000ffff038224 */ /* 0x004fc400078e0006 */
[----:B---3--:R-:W-:Y:S01]  /*13a20*/  @!P0 IMAD.MOV.U32 R2, RZ, RZ, R5 ;  /* 0x000000ffff028224 */ /* 0x008fe200078e0005 */
[----:B------:R-:W-:Y:S04]  /*13a30*/  STL [R1+0x18f4], R21 ;  /* 0x0018f41501007387 */ /* 0x000fe80000100800 */
[----:B------:R-:W2:Y:S04]  /*13a40*/  LDL R7, [R1+0xe20] ;  /* 0x000e200001077983 */ /* 0x000ea80000100800 */
[----:B------:R-:W2:Y:S04]  /*13a50*/  LDL R6, [R1+0xe3c] ;  /* 0x000e3c0001067983 */ /* 0x000ea80000100800 */
[----:B------:R-:W3:Y:S04]  /*13a60*/  LDL R10, [R1+0xe28] ;  /* 0x000e2800010a7983 */ /* 0x000ee80000100800 */
[----:B------:R0:W3:Y:S04]  /*13a70*/  @!P0 LDG.E.U16 R19, desc[UR12][R2.64] ;  /* 0x0000000c02138981 */ /* 0x0000e8000c1e1500 */
[----:B------:R-:W3:Y:S01]  /*13a80*/  LDL R9, [R1+0xe44] ;  /* 0x000e440001097983 */ /* 0x000ee20000100800 */
[----:B----4-:R-:W-:-:S02]  /*13a90*/  @!P0 IMAD.MOV.U32 R5, RZ, RZ, R4 ;  /* 0x000000ffff058224 */ /* 0x010fc400078e0004 */
[----:B------:R-:W-:-:S05]  /*13aa0*/  @!P0 IMAD.MOV.U32 R4, RZ, RZ, R0 ;  /* 0x000000ffff048224 */ /* 0x000fca00078e0000 */
[----:B------:R1:W4:Y:S01]  /*13ab0*/  @!P0 LDG.E.U16 R17, desc[UR12][R4.64] ;  /* 0x0000000c04118981 */ /* 0x000322000c1e1500 */
[----:B0-----:R-:W-:Y:S02]  /*13ac0*/  PRMT R2, RZ, 0x7610, R2 ;  /* 0x00007610ff027816 */ /* 0x001fe40000000002 */
[----:B------:R-:W-:Y:S01]  /*13ad0*/  PRMT R3, RZ, 0x7610, R3 ;  /* 0x00007610ff037816 */ /* 0x000fe20000000003 */
[----:B-1----:R-:W-:Y:S02]  /*13ae0*/  @!P0 IMAD.MOV.U32 R5, RZ, RZ, R12 ;  /* 0x000000ffff058224 */ /* 0x002fe400078e000c */
[----:B------:R-:W-:-:S05]  /*13af0*/  @!P0 IMAD.MOV.U32 R4, RZ, RZ, R11 ;  /* 0x000000ffff048224 */ /* 0x000fca00078e000b */
[----:B------:R0:W4:Y:S04]  /*13b00*/  @!P0 LDG.E.U16 R2, desc[UR12][R4.64] ;  /* 0x0000000c04028981 */ /* 0x000128000c1e1500 */
[----:B--2---:R1:W2:Y:S04]  /*13b10*/  @!P0 LDG.E.U16 R3, desc[UR12][R6.64] ;  /* 0x0000000c06038981 */ /* 0x0042a8000c1e1500 */
[----:B---3--:R-:W-:Y:S04]  /*13b20*/  STL [R1+0x18f8], R19 ;  /* 0x0018f81301007387 */ /* 0x008fe80000100800 */
[----:B------:R-:W3:Y:S04]  /*13b30*/  LDL R8, [R1+0xe30] ;  /* 0x000e300001087983 */ /* 0x000ee80000100800 */
[----:B------:R-:W3:Y:S04]  /*13b40*/  LDL R0, [R1+0xe4c] ;  /* 0x000e4c0001007983 */ /* 0x000ee80000100800 */
[----:B----4-:R-:W-:Y:S04]  /*13b50*/  STL [R1+0x18fc], R17 ;  /* 0x0018fc1101007387 */ /* 0x010fe80000100800 */
[----:B------:R-:W4:Y:S04]  /*13b60*/  LDL R13, [R1+0xe38] ;  /* 0x000e3800010d7983 */ /* 0x000f280000100800 */
[----:B------:R-:W4:Y:S01]  /*13b70*/  LDL R12, [R1+0xe54] ;  /* 0x000e5400010c7983 */ /* 0x000f220000100800 */
[----:B0-----:R-:W-:Y:S01]  /*13b80*/  PRMT R4, RZ, 0x7610, R4 ;  /* 0x00007610ff047816 */ /* 0x001fe20000000004 */
[----:B-1----:R-:W-:-:S02]  /*13b90*/  @!P0 IMAD.MOV.U32 R6, RZ, RZ, R9 ;  /* 0x000000ffff068224 */ /* 0x002fc400078e0009 */
[----:B------:R-:W-:-:S05]  /*13ba0*/  @!P0 IMAD.MOV.U32 R7, RZ, RZ, R10 ;  /* 0x000000ffff078224 */ /* 0x000fca00078e000a */
[----:B------:R0:W4:Y:S04]  /*13bb0*/  @!P0 LDG.E.U16 R4, desc[UR12][R6.64] ;  /* 0x0000000c06048981 */ /* 0x000128000c1e1500 */
[----:B------:R1:W-:Y:S01]  /*13bc0*/  STL [R1+0x1900], R2 ;  /* 0x0019000201007387 */ /* 0x0003e20000100800 */
[----:B------:R-:W-:Y:S02]  /*13bd0*/  PRMT R5, RZ, 0x7610, R5 ;  /* 0x00007610ff057816 */ /* 0x000fe40000000005 */
[----:B0-----:R-:W-:Y:S01]  /*13be0*/  PRMT R6, RZ, 0x7610, R6 ;  /* 0x00007610ff067816 */ /* 0x001fe20000000006 */
[----:B--2---:R-:W-:Y:S04]  /*13bf0*/  STL [R1+0x1904], R3 ;  /* 0x0019040301007387 */ /* 0x004fe80000100800 */
[----:B------:R-:W2:Y:S04]  /*13c00*/  LDL R11, [R1+0xe40] ;  /* 0x000e4000010b7983 */ /* 0x000ea80000100800 */
[----:B------:R-:W2:Y:S01]  /*13c10*/  LDL R10, [R1+0xe5c] ;  /* 0x000e5c00010a7983 */ /* 0x000ea20000100800 */
[----:B---3--:R-:W-:-:S02]  /*13c20*/  @!P0 IMAD.MOV.U32 R9, RZ, RZ, R8 ;  /* 0x000000ffff098224 */ /* 0x008fc400078e0008 */
[----:B------:R-:W-:-:S05]  /*13c30*/  @!P0 IMAD.MOV.U32 R8, RZ, RZ, R0 ;  /* 0x000000ffff088224 */ /* 0x000fca00078e0000 */
[----:B------:R4:W3:Y:S02]  /*13c40*/  @!P0 LDG.E.U16 R5, desc[UR12][R8.64] ;  /* 0x0000000c08058981 */ /* 0x0008e4000c1e1500 */
[----:B----4-:R-:W-:Y:S02]  /*13c50*/  @!P0 IMAD.MOV.U32 R9, RZ, RZ, R13 ;  /* 0x000000ffff098224 */ /* 0x010fe400078e000d */
[----:B------:R-:W-:-:S05]  /*13c60*/  @!P0 IMAD.MOV.U32 R8, RZ, RZ, R12 ;  /* 0x000000ffff088224 */ /* 0x000fca00078e000c */
[----:B------:R-:W4:Y:S01]  /*13c70*/  @!P0 LDG.E.U16 R6, desc[UR12][R8.64] ;  /* 0x0000000c08068981 */ /* 0x000f22000c1e1500 */
[----:B------:R-:W-:-:S03]  /*13c80*/  PRMT R7, RZ, 0x7610, R7 ;  /* 0x00007610ff077816 */ /* 0x000fc60000000007 */
[----:B------:R0:W-:Y:S04]  /*13c90*/  STL [R1+0x1908], R4 ;  /* 0x0019080401007387 */ /* 0x0001e80000100800 */
[----:B-1----:R-:W4:Y:S04]  /*13ca0*/  LDL R2, [R1+0xe48] ;  /* 0x000e480001027983 */ /* 0x002f280000100800 */
[----:B------:R-:W4:Y:S04]  /*13cb0*/  LDL R0, [R1+0xe64] ;  /* 0x000e640001007983 */ /* 0x000f280000100800 */
[----:B--2---:R1:W2:Y:S04]  /*13cc0*/  @!P0 LDG.E.U16 R7, desc[UR12][R10.64] ;  /* 0x0000000c0a078981 */ /* 0x0042a8000c1e1500 */
[----:B---3--:R3:W-:Y:S04]  /*13cd0*/  STL [R1+0x190c], R5 ;  /* 0x00190c0501007387 */ /* 0x0087e80000100800 */
[----:B------:R-:W2:Y:S04]  /*13ce0*/  LDL R13, [R1+0xe68] ;  /* 0x000e6800010d7983 */ /* 0x000ea80000100800 */
[----:B------:R-:W2:Y:S04]  /*13cf0*/  LDL R12, [R1+0xe84] ;  /* 0x000e8400010c7983 */ /* 0x000ea80000100800 */
[----:B0-----:R-:W2:Y:S04]  /*13d00*/  LDL R4, [R1+0xe70] ;  /* 0x000e700001047983 */ /* 0x001ea80000100800 */
[----:B------:R-:W2:Y:S04]  /*13d10*/  LDL R3, [R1+0xe8c] ;  /* 0x000e8c0001037983 */ /* 0x000ea80000100800 */
[----:B----4-:R0:W-:Y:S04]  /*13d20*/  STL [R1+0x1910], R6 ;  /* 0x0019100601007387 */ /* 0x0101e80000100800 */
[----:B---3--:R-:W3:Y:S04]  /*13d30*/  LDL R5, [R1+0xe6c] ;  /* 0x000e6c0001057983 */ /* 0x008ee80000100800 */
[----:B0-----:R-:W4:Y:S01]  /*13d40*/  LDL R6, [R1+0xe50] ;  /* 0x000e500001067983 */ /* 0x001f220000100800 */
[----:B-1----:R-:W-:-:S02]  /*13d50*/  @!P0 IMAD.MOV.U32 R10, RZ, RZ, R0 ;  /* 0x000000ffff0a8224 */ /* 0x002fc400078e0000 */
[----:B------:R-:W-:Y:S01]  /*13d60*/  @!P0 IMAD.MOV.U32 R11, RZ, RZ, R2 ;  /* 0x000000ffff0b8224 */ /* 0x000fe200078e0002 */
[----:B------:R-:W-:Y:S02]  /*13d70*/  PRMT R8, RZ, 0x7610, R8 ;  /* 0x00007610ff087816 */ /* 0x000fe40000000008 */
[----:B------:R-:W-:-:S04]  /*13d80*/  PRMT R9, RZ, 0x7610, R9 ;  /* 0x00007610ff097816 */ /* 0x000fc80000000009 */
[----:B------:R0:W4:Y:S02]  /*13d90*/  @!P0 LDG.E.U16 R8, desc[UR12][R10.64] ;  /* 0x0000000c0a088981 */ /* 0x000124000c1e1500 */
[----:B0-----:R-:W-:Y:S02]  /*13da0*/  PRMT R10, RZ, 0x7610, R10 ;  /* 0x00007610ff0a7816 */ /* 0x001fe4000000000a */
[----:B------:R-:W-:Y:S01]  /*13db0*/  PRMT R11, RZ, 0x7610, R11 ;  /* 0x00007610ff0b7816 */ /* 0x000fe2000000000b */
[----:B--2---:R-:W-:Y:S04]  /*13dc0*/  STL [R1+0x1914], R7 ;  /* 0x0019140701007387 */ /* 0x004fe80000100800 */
[----:B------:R-:W2:Y:S04]  /*13dd0*/  LDL R2, [R1+0xe78] ;  /* 0x000e780001027983 */ /* 0x000ea80000100800 */
[----:B------:R-:W2:Y:S04]  /*13de0*/  LDL R0, [R1+0xe94] ;  /* 0x000e940001007983 */ /* 0x000ea80000100800 */
[----:B------:R0:W2:Y:S02]  /*13df0*/  @!P0 LDG.E.U16 R9, desc[UR12][R12.64] ;  /* 0x0000000c0c098981 */ /* 0x0000a4000c1e1500 */
[----:B0-----:R-:W-:-:S02]  /*13e00*/  @!P0 IMAD.MOV.U32 R12, RZ, RZ, R3 ;  /* 0x000000ffff0c8224 */ /* 0x001fc400078e0003 */
[----:B------:R-:W-:-:S05]  /*13e10*/  @!P0 IMAD.MOV.U32 R13, RZ, RZ, R4 ;  /* 0x000000ffff0d8224 */ /* 0x000fca00078e0004 */
[----:B------:R0:W2:Y:S01]  /*13e20*/  @!P0 LDG.E.U16 R10, desc[UR12][R12.64] ;  /* 0x0000000c0c0a8981 */ /* 0x0000a2000c1e1500 */
[----:B---3--:R-:W-:Y:S02]  /*13e30*/  @!P0 IMAD.MOV.U32 R14, RZ, RZ, R5 ;  /* 0x000000ffff0e8224 */ /* 0x008fe400078e0005 */
[----:B----4-:R-:W-:-:S05]  /*13e40*/  @!P0 IMAD.MOV.U32 R15, RZ, RZ, R6 ;  /* 0x000000ffff0f8224 */ /* 0x010fca00078e0006 */
[----:B------:R2:W3:Y:S01]  /*13e50*/  @!P0 LDG.E.U16 R11, desc[UR12][R14.64] ;  /* 0x0000000c0e0b8981 */ /* 0x0004e2000c1e1500 */
[----:B0-----:R-:W-:-:S03]  /*13e60*/  PRMT R12, RZ, 0x7610, R12 ;  /* 0x00007610ff0c7816 */ /* 0x001fc6000000000c */
[----:B------:R-:W-:Y:S01]  /*13e70*/  STL [R1+0x1918], R8 ;  /* 0x0019180801007387 */ /* 0x000fe20000100800 */
[----:B--2---:R-:W-:Y:S02]  /*13e80*/  @!P0 IMAD.MOV.U32 R15, RZ, RZ, R2 ;  /* 0x000000ffff0f8224 */ /* 0x004fe400078e0002 */
[----:B------:R-:W-:-:S05]  /*13e90*/  @!P0 IMAD.MOV.U32 R14, RZ, RZ, R0 ;  /* 0x000000ffff0e8224 */ /* 0x000fca00078e0000 */
[----:B------:R-:W2:Y:S04]  /*13ea0*/  @!P0 LDG.E.U16 R12, desc[UR12][R14.64] ;  /* 0x0000000c0e0c8981 */ /* 0x000ea8000c1e1500 */
[----:B------:R0:W-:Y:S04]  /*13eb0*/  STL [R1+0x191c], R9 ;  /* 0x00191c0901007387 */ /* 0x0001e80000100800 */
[----:B------:R-:W4:Y:S04]  /*13ec0*/  LDL R4, [R1+0xe80] ;  /* 0x000e800001047983 */ /* 0x000f280000100800 */
[----:B------:R-:W4:Y:S04]  /*13ed0*/  LDL R3, [R1+0xe9c] ;  /* 0x000e9c0001037983 */ /* 0x000f280000100800 */
[----:B------:R1:W-:Y:S04]  /*13ee0*/  STL [R1+0x1920], R10 ;  /* 0x0019200a01007387 */ /* 0x0003e80000100800 */
[----:B0-----:R-:W4:Y:S04]  /*13ef0*/  LDL R9, [R1+0xea4] ;  /* 0x000ea40001097983 */ /* 0x001f280000100800 */
[----:B-1----:R-:W4:Y:S04]  /*13f00*/  LDL R10, [R1+0xe88] ;  /* 0x000e8800010a7983 */ /* 0x002f280000100800 */
[----:B---3--:R-:W-:Y:S04]  /*13f10*/  STL [R1+0x1924], R11 ;  /* 0x0019240b01007387 */ /* 0x008fe80000100800 */
[----:B------:R-:W3:Y:S04]  /*13f20*/  LDL R8, [R1+0xe58] ;  /* 0x000e580001087983 */ /* 0x000ee80000100800 */
[----:B------:R-:W3:Y:S04]  /*13f30*/  LDL R7, [R1+0xe74] ;  /* 0x000e740001077983 */ /* 0x000ee80000100800 */
[----:B------:R-:W3:Y:S04]  /*13f40*/  LDL R2, [R1+0xe90] ;  /* 0x000e900001027983 */ /* 0x000ee80000100800 */
[----:B------:R-:W3:Y:S01]  /*13f50*/  LDL R0, [R1+0xeb0] ;  /* 0x000eb00001007983 */ /* 0x000ee20000100800 */
[----:B------:R-:W-:-:S02]  /*13f60*/  PRMT R13, RZ, 0x7610, R13 ;  /* 0x00007610ff0d7816 */ /* 0x000fc4000000000d */
[----:B------:R-:W-:Y:S02]  /*13f70*/  PRMT R16, RZ, 0x7610, R16 ;  /* 0x00007610ff107816 */ /* 0x000fe40000000010 */
[----:B------:R-:W-:Y:S01]  /*13f80*/  PRMT R18, RZ, 0x7610, R18 ;  /* 0x00007610ff127816 */ /* 0x000fe20000000012 */
[----:B--2---:R-:W-:Y:S04]  /*13f90*/  STL [R1+0x1928], R12 ;  /* 0x0019280c01007387 */ /* 0x004fe80000100800 */
[----:B------:R-:W2:Y:S04]  /*13fa0*/  LDL R6, [R1+0xe98] ;  /* 0x000e980001067983 */ /* 0x000ea80000100800 */
[----:B------:R-:W2:Y:S01]  /*13fb0*/  LDL R5, [R1+0xeac] ;  /* 0x000eac0001057983 */ /* 0x000ea20000100800 */
[----:B----4-:R-:W-:-:S02]  /*13fc0*/  @!P0 IMAD.MOV.U32 R14, RZ, RZ, R3 ;  /* 0x000000ffff0e8224 */ /* 0x010fc400078e0003 */
[----:B------:R-:W-:Y:S01]  /*13fd0*/  @!P0 IMAD.MOV.U32 R15, RZ, RZ, R4 ;  /* 0x000000ffff0f8224 */ /* 0x000fe200078e0004 */
[----:B------:R-:W4:Y:S04]  /*13fe0*/  LDL R3, [R1+0xe7c] ;  /* 0x000e7c0001037983 */ /* 0x000f280000100800 */
[----:B------:R-:W4:Y:S04]  /*13ff0*/  LDL R4, [R1+0xe60] ;  /* 0x000e600001047983 */ /* 0x000f280000100800 */
[----:B------:R0:W4:Y:S02]  /*14000*/  @!P0 LDG.E.U16 R13, desc[UR12][R14.64] ;  /* 0x0000000c0e0d8981 */ /* 0x000124000c1e1500 */
[----:B0-----:R-:W-:-:S02]  /*14010*/  @!P0 IMAD.MOV.U32 R14, RZ, RZ, R9 ;  /* 0x000000ffff0e8224 */ /* 0x001fc400078e0009 */
[----:B------:R-:W-:-:S05]  /*14020*/  @!P0 IMAD.MOV.U32 R15, RZ, RZ, R10 ;  /* 0x000000ffff0f8224 */ /* 0x000fca00078e000a */
[----:B------:R3:W4:Y:S02]  /*14030*/  @!P0 LDG.E.U16 R16, desc[UR12][R14.64] ;  /* 0x0000000c0e108981 */ /* 0x000724000c1e1500 */
[----:B---3--:R-:W-:Y:S02]  /*14040*/  @!P0 IMAD.MOV.U32 R15, RZ, RZ, R8 ;  /* 0x000000ffff0f8224 */ /* 0x008fe400078e0008 */
[----:B------:R-:W-:-:S05]  /*14050*/  @!P0 IMAD.MOV.U32 R14, RZ, RZ, R7 ;  /* 0x000000ffff0e8224 */ /* 0x000fca00078e0007 */
[----:B------:R0:W3:Y:S01]  /*14060*/  @!P0 LDG.E.U16 R18, desc[UR12][R14.64] ;  /* 0x0000000c0e128981 */ /* 0x0000e2000c1e1500 */
[----:B------:R-:W-:Y:S02]  /*14070*/  PRMT R20, RZ, 0x7610, R20 ;  /* 0x00007610ff147816 */ /* 0x000fe40000000014 */
[----:B------:R-:W-:Y:S01]  /*14080*/  PRMT R22, RZ, 0x7610, R22 ;  /* 0x00007610ff167816 */ /* 0x000fe20000000016 */
[----:B0-----:R-:W-:Y:S02]  /*14090*/  @!P0 IMAD.MOV.U32 R14, RZ, RZ, R0 ;  /* 0x000000ffff0e8224 */ /* 0x001fe400078e0000 */
[----:B------:R-:W-:-:S05]  /*140a0*/  @!P0 IMAD.MOV.U32 R15, RZ, RZ, R2 ;  /* 0x000000ffff0f8224 */ /* 0x000fca00078e0002 */
[----:B------:R2:W3:Y:S01]  /*140b0*/  @!P0 LDG.E.U16 R20, desc[UR12][R14.64] ;  /* 0x0000000c0e148981 */ /* 0x0004e2000c1e1500 */
[----:B------:R-:W-:Y:S01]  /*140c0*/  PRMT R23, RZ, 0x7610, R23 ;  /* 0x00007610ff177816 */ /* 0x000fe20000000017 */
[----:B--2---:R-:W-:Y:S02]  /*140d0*/  @!P0 IMAD.MOV.U32 R15, RZ, RZ, R6 ;  /* 0x000000ffff0f8224 */ /* 0x004fe400078e0006 */
[----:B------:R-:W-:-:S05]  /*140e0*/  @!P0 IMAD.MOV.U32 R14, RZ, RZ, R5 ;  /* 0x000000ffff0e8224 */ /* 0x000fca00078e0005 */
[----:B------:R0:W2:Y:S04]  /*140f0*/  @!P0 LDG.E.U16 R22, desc[UR12][R14.64] ;  /* 0x0000000c0e168981 */ /* 0x0000a8000c1e1500 */
[----:B----4-:R-:W-:Y:S01]  /*14100*/  STL [R1+0x192c], R13 ;  /* 0x00192c0d01007387 */ /* 0x010fe20000100800 */
[----:B0-----:R-:W-:Y:S02]  /*14110*/  @!P0 IMAD.MOV.U32 R14, RZ, RZ, R3 ;  /* 0x000000ffff0e8224 */ /* 0x001fe400078e0003 */
[----:B------:R-:W-:-:S05]  /*14120*/  @!P0 IMAD.MOV.U32 R15, RZ, RZ, R4 ;  /* 0x000000ffff0f8224 */ /* 0x000fca00078e0004 */
[----:B------:R-:W4:Y:S04]  /*14130*/  @!P0 LDG.E.U16 R23, desc[UR12][R14.64] ;  /* 0x0000000c0e178981 */ /* 0x000f28000c1e1500 */
[----:B------:R-:W-:Y:S04]  /*14140*/  STL [R1+0x1930], R16 ;  /* 0x0019301001007387 */ /* 0x000fe80000100800 */
[----:B---3--:R-:W-:Y:S04]  /*14150*/  STL [R1+0x1934], R18 ;  /* 0x0019341201007387 */ /* 0x008fe80000100800 */
[----:B------:R-:W3:Y:S04]  /*14160*/  LDL R2, [R1+0xea0] ;  /* 0x000ea00001027983 */ /* 0x000ee80000100800 */
[----:B------:R-:W3:Y:S04]  /*14170*/  LDL R0, [R1+0xea8] ;  /* 0x000ea80001007983 */ /* 0x000ee80000100800 */
[----:B------:R-:W-:Y:S01]  /*14180*/  STL [R1+0x1938], R20 ;  /* 0x0019381401007387 */ /* 0x000fe20000100800 */
[----:B------:R-:W-:-:S03]  /*14190*/  PRMT R24, RZ, 0x7610, R24 ;  /* 0x00007610ff187816 */ /* 0x000fc60000000018 */
[----:B--2---:R0:W-:Y:S04]  /*141a0*/  STL [R1+0x193c], R22 ;  /* 0x00193c1601007387 */ /* 0x0041e80000100800 */
[----:B0-----:R-:W2:Y:S04]  /*141b0*/  LDL.LU R22, [R1+0x500] ;  /* 0x0005000001167983 */ /* 0x001ea80000300800 */
        /* <DEDUP_REMOVED lines=13> */
[----:B----4-:R0:W-:Y:S04]  /*14290*/  STL [R1+0x1940], R23 ;  /* 0x0019401701007387 */ /* 0x0101e80000100800 */
[----:B0-----:R-:W4:Y:S04]  /*142a0*/  LDL.LU R23, [R1+0x508] ;  /* 0x0005080001177983 */ /* 0x001f280000300800 */
[----:B------:R-:W2:Y:S04]  /*142b0*/  LDL.LU R5, [R1+0x90] ;  /* 0x0000900001057983 */ /* 0x000ea80000300800 */
[----:B------:R-:W2:Y:S04]  /*142c0*/  LDL.LU R4, [R1+0x88] ;  /* 0x0000880001047983 */ /* 0x000ea80000300800 */
[----:B------:R-:W2:Y:S01]  /*142d0*/  LDL.LU R3, [R1+0x80] ;  /* 0x0000800001037983 */ /* 0x000ea20000300800 */
[----:B---3--:R-:W-:-:S02]  /*142e0*/  @!P0 IMAD.MOV.U32 R15, RZ, RZ, R2 ;  /* 0x000000ffff0f8224 */ /* 0x008fc400078e0002 */
[----:B------:R-:W-:Y:S01]  /*142f0*/  @!P0 IMAD.MOV.U32 R14, RZ, RZ, R0 ;  /* 0x000000ffff0e8224 */ /* 0x000fe200078e0000 */
[----:B------:R-:W3:Y:S04]  /*14300*/  LDL.LU R2, [R1+0x78] ;  /* 0x0000780001027983 */ /* 0x000ee80000300800 */
[----:B------:R-:W2:Y:S04]  /*14310*/  LDL.LU R0, [R1+0x50] ;  /* 0x0000500001007983 */ /* 0x000ea80000300800 */
[----:B------:R-:W2:Y:S04]  /*14320*/  LDL.LU R17, [R1+0x4c] ;  /* 0x00004c0001117983 */ /* 0x000ea80000300800 */
[----:B------:R-:W2:Y:S04]  /*14330*/  LDL.LU R19, [R1+0x44] ;  /* 0x0000440001137983 */ /* 0x000ea80000300800 */
[----:B------:R-:W2:Y:S04]  /*14340*/  LDL.LU R21, [R1+0x3c] ;  /* 0x00003c0001157983 */ /* 0x000ea80000300800 */
[----:B------:R-:W2:Y:S04]  /*14350*/  LDL.LU R25, [R1+0x5c4] ;  /* 0x0005c40001197983 */ /* 0x000ea80000300800 */
[----:B------:R-:W2:Y:S04]  /*14360*/  LDL.LU R29, [R1+0x5c0] ;  /* 0x0005c000011d7983 */ /* 0x000ea80000300800 */
[----:B------:R0:W2:Y:S04]  /*14370*/  @!P0 LDG.E.U16 R24, desc[UR12][R14.64] ;  /* 0x0000000c0e188981 */ /* 0x0000a8000c1e1500 */
[----:B------:R-:W2:Y:S01]  /*14380*/  LDL.LU R14, [R1+0x510] ;  /* 0x00051000010e7983 */ /* 0x000ea20000300800 */
[----:B------:R-:W1:Y:S02]  /*14390*/  S2R R28, SR_TID.X ;  /* 0x00000000001c7919 */ /* 0x000e640000002100 */
[----:B-1----:R-:W-:-:S05]  /*143a0*/  LOP3.LUT R28, R28, 0x3f, RZ, 0xc0, !PT ;  /* 0x0000003f1c1c7812 */ /* 0x002fca00078ec0ff */
[----:B------:R-:W-:-:S05]  /*143b0*/  IMAD.SHL.U32 R28, R28, 0x2, RZ ;  /* 0x000000021c1c7824 */ /* 0x000fca00078e00ff */
[----:B0-----:R-:W-:-:S05]  /*143c0*/  LOP3.LUT R15, R28, 0x60, RZ, 0x3c, !PT ;  /* 0x000000601c0f7812 */ /* 0x001fca00078e3cff */
[----:B--2---:R-:W-:Y:S04]  /*143d0*/  STS.U16 [R15+UR5+0x2c00], R14 ;  /* 0x002c000e0f007988 */ /* 0x004fe80008000405 */
[----:B----4-:R-:W-:Y:S04]  /*143e0*/  STS.U16 [R15+UR5+0x2c80], R23 ;  /* 0x002c80170f007988 */ /* 0x010fe80008000405 */
[----:B------:R-:W-:Y:S04]  /*143f0*/  STS.U16 [R15+UR5+0x2d00], R22 ;  /* 0x002d00160f007988 */ /* 0x000fe80008000405 */
[----:B------:R-:W-:Y:S04]  /*14400*/  STS.U16 [R15+UR5+0x2d80], R20 ;  /* 0x002d80140f007988 */ /* 0x000fe80008000405 */
[----:B------:R-:W-:Y:S04]  /*14410*/  STS.U16 [R15+UR5+0x3c00], R18 ;  /* 0x003c00120f007988 */ /* 0x000fe80008000405 */
[----:B------:R-:W-:Y:S04]  /*14420*/  STS.U16 [R15+UR5+0x3c80], R16 ;  /* 0x003c80100f007988 */ /* 0x000fe80008000405 */
[----:B------:R-:W-:Y:S04]  /*14430*/  STS.U16 [R15+UR5+0x3d00], R13 ;  /* 0x003d000d0f007988 */ /* 0x000fe80008000405 */
[----:B------:R-:W-:Y:S04]  /*14440*/  STS.U16 [R15+UR5+0x3d80], R12 ;  /* 0x003d800c0f007988 */ /* 0x000fe80008000405 */
[----:B------:R0:W-:Y:S04]  /*14450*/  STS.U16 [R15+UR5+0x4c00], R26 ;  /* 0x004c001a0f007988 */ /* 0x0001e80008000405 */
        /* <DEDUP_REMOVED lines=10> */
[----:B---3--:R-:W-:Y:S04]  /*14500*/  STS.U16 [R15+UR5+0x6d80], R2 ;  /* 0x006d80020f007988 */ /* 0x008fe80008000405 */
[----:B------:R-:W-:Y:S04]  /*14510*/  STL [R1+0x1944], R24 ;  /* 0x0019441801007387 */ /* 0x000fe80000100800 */
[----:B------:R1:W-:Y:S04]  /*14520*/  STS.U16 [R15+UR5+0x7c00], R0 ;  /* 0x007c00000f007988 */ /* 0x0003e80008000405 */
[----:B0-----:R-:W2:Y:S04]  /*14530*/  LDL.LU R26, [R1+0x5bc] ;  /* 0x0005bc00011a7983 */ /* 0x001ea80000300800 */
[----:B------:R-:W-:Y:S04]  /*14540*/  STS.U16 [R15+UR5+0x7c80], R17 ;  /* 0x007c80110f007988 */ /* 0x000fe80008000405 */
[----:B------:R-:W-:Y:S04]  /*14550*/  STS.U16 [R15+UR5+0x7d00], R19 ;  /* 0x007d00130f007988 */ /* 0x000fe80008000405 */
[----:B------:R-:W-:Y:S04]  /*14560*/  STS.U16 [R15+UR5+0x7d80], R21 ;  /* 0x007d80150f007988 */ /* 0x000fe80008000405 */
[----:B-1----:R-:W3:Y:S04]  /*14570*/  LDL.LU R0, [R1+0x5b8] ;  /* 0x0005b80001007983 */ /* 0x002ee80000300800 */
[----:B------:R0:W-:Y:S04]  /*14580*/  STL [R1+0x1948], R15 ;  /* 0x0019480f01007387 */ /* 0x0001e80000100800 */
[----:B0-----:R-:W4:Y:S01]  /*14590*/  LDL.LU R15, [R1+0x578] ;  /* 0x00057800010f7983 */ /* 0x001f220000300800 */
[----:B------:R-:W0:Y:S02]  /*145a0*/  S2R R27, SR_TID.X ;  /* 0x00000000001b7919 */ /* 0x000e240000002100 */
[----:B0-----:R-:W-:Y:S01]  /*145b0*/  LOP3.LUT R27, R27, 0x3f, RZ, 0xc0, !PT ;  /* 0x0000003f1b1b7812 */ /* 0x001fe200078ec0ff */
[----:B----4-:R0:W-:Y:S04]  /*145c0*/  STL [R1+0x194c], R15 ;  /* 0x00194c0f01007387 */ /* 0x0101e80000100800 */
[----:B0-----:R-:W4:Y:S01]  /*145d0*/  LDL.LU R15, [R1+0x580] ;  /* 0x00058000010f7983 */ /* 0x001f220000300800 */
[----:B------:R-:W-:-:S03]  /*145e0*/  IMAD.SHL.U32 R27, R27, 0x2, RZ ;  /* 0x000000021b1b7824 */ /* 0x000fc600078e00ff */
[----:B------:R-:W4:Y:S04]  /*145f0*/  LDL.LU R24, [R1+0x570] ;  /* 0x0005700001187983 */ /* 0x000f280000300800 */
[----:B------:R-:W4:Y:S04]  /*14600*/  LDL.LU R23, [R1+0x568] ;  /* 0x0005680001177983 */ /* 0x000f280000300800 */
[----:B------:R-:W4:Y:S04]  /*14610*/  LDL.LU R22, [R1+0x4f0] ;  /* 0x0004f00001167983 */ /* 0x000f280000300800 */
[----:B------:R-:W4:Y:S01]  /*14620*/  LDL.LU R20, [R1+0x4e8] ;  /* 0x0004e80001147983 */ /* 0x000f220000300800 */
[----:B------:R-:W-:-:S03]  /*14630*/  LOP3.LUT R27, R27, 0x70, RZ, 0x3c, !PT ;  /* 0x000000701b1b7812 */ /* 0x000fc600078e3cff */
[----:B------:R-:W4:Y:S04]  /*14640*/  LDL.LU R18, [R1+0x4e0] ;  /* 0x0004e00001127983 */ /* 0x000f280000300800 */
[----:B------:R-:W-:Y:S04]  /*14650*/  STS.U16 [R27+UR5+0xe00], R25 ;  /* 0x000e00191b007988 */ /* 0x000fe80008000405 */
[----:B------:R0:W-:Y:S04]  /*14660*/  STS.U16 [R27+UR5+0xe80], R29 ;  /* 0x000e801d1b007988 */ /* 0x0001e80008000405 */
[----:B0-----:R-:W4:Y:S04]  /*14670*/  LDL.LU R29, [R1+0x4d8] ;  /* 0x0004d800011d7983 */ /* 0x001f280000300800 */
        /* <DEDUP_REMOVED lines=17> */
[----:B--2---:R0:W-:Y:S04]  /*14790*/  STS.U16 [R27+UR5+0xf00], R26 ;  /* 0x000f001a1b007988 */ /* 0x0041e80008000405 */
[----:B------:R-:W2:Y:S04]  /*147a0*/  LDL.LU R25, [R1+0x30] ;  /* 0x0000300001197983 */ /* 0x000ea80000300800 */
[----:B---3--:R1:W-:Y:S04]  /*147b0*/  STS.U16 [R27+UR5+0xf80], R0 ;  /* 0x000f80001b007988 */ /* 0x0083e80008000405 */
[----:B0-----:R-:W3:Y:S04]  /*147c0*/  LDL.LU R26, [R1+0x2c] ;  /* 0x00002c00011a7983 */ /* 0x001ee80000300800 */
[----:B------:R-:W2:Y:S04]  /*147d0*/  LDL.LU R28, [R1+0x20] ;  /* 0x00002000011c7983 */ /* 0x000ea80000300800 */
[----:B-1----:R-:W2:Y:S04]  /*147e0*/  LDL.LU R0, [R1+0x18] ;  /* 0x0000180001007983 */ /* 0x002ea80000300800 */
[----:B----4-:R0:W-:Y:S04]  /*147f0*/  STS.U16 [R27+UR5+0x1e00], R15 ;  /* 0x001e000f1b007988 */ /* 0x0101e80008000405 */
[----:B0-----:R-:W4:Y:S04]  /*14800*/  LDL.LU R15, [R1+0x194c] ;  /* 0x00194c00010f7983 */ /* 0x001f280000300800 */
[----:B----4-:R0:W-:Y:S04]  /*14810*/  STS.U16 [R27+UR5+0x1e80], R15 ;  /* 0x001e800f1b007988 */ /* 0x0101e80008000405 */
[----:B------:R1:W-:Y:S04]  /*14820*/  STS.U16 [R27+UR5+0x1f00], R24 ;  /* 0x001f00181b007988 */ /* 0x0003e80008000405 */
        /* <DEDUP_REMOVED lines=9> */
[----:B--2---:R-:W2:Y:S04]  /*148c0*/  LDL.LU R18, [R1+0x1934] ;  /* 0x0019340001127983 */ /* 0x004ea80000300800 */
        /* <DEDUP_REMOVED lines=19> */
[----:B-1----:R-:W4:Y:S04]  /*14a00*/  LDL.LU R8, [R1+0x1918] ;  /* 0x0019180001087983 */ /* 0x002f280000300800 */
[----:B------:R-:W4:Y:S04]  /*14a10*/  LDL.LU R7, [R1+0x1914] ;  /* 0x0019140001077983 */ /* 0x000f280000300800 */
[----:B------:R-:W4:Y:S04]  /*14a20*/  LDL.LU R6, [R1+0x1910] ;  /* 0x0019100001067983 */ /* 0x000f280000300800 */
[----:B------:R-:W4:Y:S04]  /*14a30*/  LDL.LU R5, [R1+0x190c] ;  /* 0x00190c0001057983 */ /* 0x000f280000300800 */
[----:B------:R-:W4:Y:S04]  /*14a40*/  LDL.LU R4, [R1+0x1908] ;  /* 0x0019080001047983 */ /* 0x000f280000300800 */
[----:B------:R0:W-:Y:S04]  /*14a50*/  STS.U16 [R27+UR5+0x5f80], R14 ;  /* 0x005f800e1b007988 */ /* 0x0001e80008000405 */
        /* <DEDUP_REMOVED lines=10> */
[----:B------:R-:W4:Y:S04]  /*14b00*/  LDL.LU R21, [R1+0x18f4] ;  /* 0x0018f40001157983 */ /* 0x000f280000300800 */
[----:B------:R0:W-:Y:S04]  /*14b10*/  STS.U16 [R27+UR5+0x7e80], R25 ;  /* 0x007e80191b007988 */ /* 0x0001e80008000405 */
[----:B---3--:R1:W-:Y:S04]  /*14b20*/  STS.U16 [R27+UR5+0x7f00], R26 ;  /* 0x007f001a1b007988 */ /* 0x0083e80008000405 */
[----:B------:R3:W-:Y:S04]  /*14b30*/  STS.U16 [R27+UR5+0x7f80], R28 ;  /* 0x007f801c1b007988 */ /* 0x0007e80008000405 */
[----:B0-----:R-:W4:Y:S04]  /*14b40*/  LDL.LU R25, [R1+0x18f0] ;  /* 0x0018f00001197983 */ /* 0x001f280000300800 */
[----:B-1----:R-:W4:Y:S04]  /*14b50*/  LDL.LU R26, [R1+0x18ec] ;  /* 0x0018ec00011a7983 */ /* 0x002f280000300800 */
[----:B---3--:R-:W3:Y:S01]  /*14b60*/  LDL.LU R27, [R1+0x18e8] ;  /* 0x0018e800011b7983 */ /* 0x008ee20000300800 */
[----:B------:R-:W0:Y:S02]  /*14b70*/  S2R R28, SR_TID.X ;  /* 0x00000000001c7919 */ /* 0x000e240000002100 */
[----:B0-----:R-:W-:-:S05]  /*14b80*/  LOP3.LUT R28, R28, 0x3f, RZ, 0xc0, !PT ;  /* 0x0000003f1c1c7812 */ /* 0x001fca00078ec0ff */
[----:B------:R-:W-:-:S05]  /*14b90*/  IMAD.SHL.U32 R28, R28, 0x2, RZ ;  /* 0x000000021c1c7824 */ /* 0x000fca00078e00ff */
[----:B------:R0:W-:Y:S02]  /*14ba0*/  STS.U16 [R28+UR5+0x8000], R0 ;  /* 0x008000001c007988 */ /* 0x0001e40008000405 */
[----:B0-----:R-:W-:Y:S02]  /*14bb0*/  LOP3.LUT R0, R28, 0x10, RZ, 0x3c, !PT ;  /* 0x000000101c007812 */ /* 0x001fe400078e3cff */
[----:B--2---:R-:W-:Y:S04]  /*14bc0*/  STS.U16 [R28+UR5+0x8c00], R9 ;  /* 0x008c00091c007988 */ /* 0x004fe80008000405 */
[----:B----4-:R-:W-:Y:S04]  /*14bd0*/  STS.U16 [R28+UR5+0x8800], R4 ;  /* 0x008800041c007988 */ /* 0x010fe80008000405 */
[----:B---3--:R0:W-:Y:S04]  /*14be0*/  STS.U16 [R28+UR5+0x8400], R27 ;  /* 0x0084001b1c007988 */ /* 0x0081e80008000405 */
[----:B0-----:R-:W2:Y:S01]  /*14bf0*/  LDL.LU R27, [R1+0x10] ;  /* 0x00001000011b7983 */ /* 0x001ea20000300800 */
[----:B------:R-:W0:Y:S03]  /*14c00*/  S2R R28, SR_TID.X ;  /* 0x00000000001c7919 */ /* 0x000e260000002100 */
[----:B------:R-:W3:Y:S04]  /*14c10*/  LDL.LU R4, [R1+0xc] ;  /* 0x00000c0001047983 */ /* 0x000ee80000300800 */
[----:B------:R1:W-:Y:S01]  /*14c20*/  STS.U16 [R0+UR5+0x8080], R29 ;  /* 0x0080801d00007988 */ /* 0x0003e20008000405 */
[----:B0-----:R-:W-:-:S03]  /*14c30*/  LOP3.LUT R9, R28, 0x3f, RZ, 0xc0, !PT ;  /* 0x0000003f1c097812 */ /* 0x001fc600078ec0ff */
[----:B------:R-:W4:Y:S04]  /*14c40*/  LDL.LU R28, [R1+0x8] ;  /* 0x00000800011c7983 */ /* 0x000f280000300800 */
[----:B------:R-:W-:Y:S04]  /*14c50*/  STS.U16 [R0+UR5+0x8480], R26 ;  /* 0x0084801a00007988 */ /* 0x000fe80008000405 */
[----:B-1----:R-:W4:Y:S04]  /*14c60*/  LDL.LU R29, [R1+0x18e4] ;  /* 0x0018e400011d7983 */ /* 0x002f280000300800 */
[----:B------:R0:W-:Y:S04]  /*14c70*/  STS.U16 [R0+UR5+0x8880], R5 ;  /* 0x0088800500007988 */ /* 0x0001e80008000405 */
[----:B0-----:R-:W4:Y:S01]  /*14c80*/  LDL.LU R0, [R1+0x18e0] ;  /* 0x0018e00001007983 */ /* 0x001f220000300800 */
[----:B------:R-:W0:Y:S01]  /*14c90*/  S2R R5, SR_TID.X ;  /* 0x0000000000057919 */ /* 0x000e220000002100 */
[----:B------:R-:W-:-:S05]  /*14ca0*/  IMAD.SHL.U32 R26, R9, 0x2, RZ ;  /* 0x00000002091a7824 */ /* 0x000fca00078e00ff */
[----:B------:R-:W-:Y:S02]  /*14cb0*/  LOP3.LUT R26, R26, 0x20, RZ, 0x3c, !PT ;  /* 0x000000201a1a7812 */ /* 0x000fe400078e3cff */
[----:B0-----:R-:W-:-:S05]  /*14cc0*/  LOP3.LUT R5, R5, 0x3f, RZ, 0xc0, !PT ;  /* 0x0000003f05057812 */ /* 0x001fca00078ec0ff */
[----:B------:R-:W-:-:S05]  /*14cd0*/  IMAD.SHL.U32 R5, R5, 0x2, RZ ;  /* 0x0000000205057824 */ /* 0x000fca00078e00ff */
[----:B------:R-:W-:-:S05]  /*14ce0*/  LOP3.LUT R5, R5, 0x10, RZ, 0x3c, !PT ;  /* 0x0000001005057812 */ /* 0x000fca00078e3cff */
[----:B------:R-:W-:Y:S01]  /*14cf0*/  STS.U16 [R5+UR5+0x8c80], R10 ;  /* 0x008c800a05007988 */ /* 0x000fe20008000405 */
[----:B------:R-:W-:-:S05]  /*14d00*/  IMAD.SHL.U32 R9, R9, 0x2, RZ ;  /* 0x0000000209097824 */ /* 0x000fca00078e00ff */
[----:B------:R-:W-:Y:S01]  /*14d10*/  LOP3.LUT R9, R9, 0x30, RZ, 0x3c, !PT ;  /* 0x0000003009097812 */ /* 0x000fe200078e3cff */
[----:B--2---:R0:W-:Y:S02]  /*14d20*/  STS.U16 [R26+UR5+0x8100], R27 ;  /* 0x0081001b1a007988 */ /* 0x0041e40008000405 */
[----:B0-----:R-:W0:Y:S02]  /*14d30*/  S2R R27, SR_TID.X ;  /* 0x00000000001b7919 */ /* 0x001e240000002100 */
[----:B------:R-:W-:Y:S04]  /*14d40*/  STS.U16 [R26+UR5+0x8500], R25 ;  /* 0x008500191a007988 */ /* 0x000fe80008000405 */
[----:B------:R-:W-:Y:S04]  /*14d50*/  STS.U16 [R26+UR5+0x8900], R6 ;  /* 0x008900061a007988 */ /* 0x000fe80008000405 */
[----:B------:R-:W-:Y:S04]  /*14d60*/  STS.U16 [R26+UR5+0x8d00], R12 ;  /* 0x008d000c1a007988 */ /* 0x000fe80008000405 */
[----:B---3--:R1:W-:Y:S04]  /*14d70*/  STS.U16 [R9+UR5+0x8180], R4 ;  /* 0x0081800409007988 */ /* 0x0083e80008000405 */
[----:B------:R-:W-:Y:S04]  /*14d80*/  STS.U16 [R9+UR5+0x8580], R21 ;  /* 0x0085801509007988 */ /* 0x000fe80008000405 */
[----:B------:R-:W-:Y:S04]  /*14d90*/  STS.U16 [R9+UR5+0x8980], R7 ;  /* 0x0089800709007988 */ /* 0x000fe80008000405 */
[----:B------:R-:W-:Y:S01]  /*14da0*/  STS.U16 [R9+UR5+0x8d80], R13 ;  /* 0x008d800d09007988 */ /* 0x000fe20008000405 */
[----:B0-----:R-:W-:-:S05]  /*14db0*/  LOP3.LUT R27, R27, 0x3f, RZ, 0xc0, !PT ;  /* 0x0000003f1b1b7812 */ /* 0x001fca00078ec0ff */
[C---:B-1----:R-:W-:Y:S02]  /*14dc0*/  IMAD.SHL.U32 R4, R27.reuse, 0x2, RZ ;  /* 0x000000021b047824 */ /* 0x042fe400078e00ff */
[----:B------:R-:W-:-:S03]  /*14dd0*/  IMAD.SHL.U32 R27, R27, 0x2, RZ ;  /* 0x000000021b1b7824 */ /* 0x000fc600078e00ff */
[----:B------:R-:W-:Y:S02]  /*14de0*/  LOP3.LUT R4, R4, 0x40, RZ, 0x3c, !PT ;  /* 0x0000004004047812 */ /* 0x000fe400078e3cff */
[----:B------:R-:W-:-:S03]  /*14df0*/  LOP3.LUT R27, R27, 0x50, RZ, 0x3c, !PT ;  /* 0x000000501b1b7812 */ /* 0x000fc600078e3cff */
[----:B----4-:R-:W-:Y:S04]  /*14e00*/  STS.U16 [R4+UR5+0x8200], R28 ;  /* 0x0082001c04007988 */ /* 0x010fe80008000405 */
[----:B------:R-:W-:Y:S04]  /*14e10*/  STS.U16 [R4+UR5+0x8600], R19 ;  /* 0x0086001304007988 */ /* 0x000fe80008000405 */
[----:B------:R-:W-:Y:S04]  /*14e20*/  STS.U16 [R4+UR5+0x8a00], R8 ;  /* 0x008a000804007988 */ /* 0x000fe80008000405 */
[----:B------:R-:W-:Y:S04]  /*14e30*/  STS.U16 [R4+UR5+0x8e00], R16 ;  /* 0x008e001004007988 */ /* 0x000fe80008000405 */
[----:B------:R0:W-:Y:S02]  /*14e40*/  STS.U16 [R27+UR5+0x8280], R14 ;  /* 0x0082800e1b007988 */ /* 0x0001e40008000405 */
[----:B0-----:R-:W0:Y:S02]  /*14e50*/  S2R R14, SR_TID.X ;  /* 0x00000000000e7919 */ /* 0x001e240000002100 */
[----:B------:R-:W-:Y:S04]  /*14e60*/  STS.U16 [R27+UR5+0x8680], R17 ;  /* 0x008680111b007988 */ /* 0x000fe80008000405 */
[----:B------:R-:W-:Y:S04]  /*14e70*/  STS.U16 [R27+UR5+0x8a80], R11 ;  /* 0x008a800b1b007988 */ /* 0x000fe80008000405 */
[----:B------:R-:W-:Y:S04]  /*14e80*/  STS.U16 [R27+UR5+0x8e80], R20 ;  /* 0x008e80141b007988 */ /* 0x000fe80008000405 */
[----:B------:R1:W-:Y:S02]  /*14e90*/  STS.U16 [R15+UR5+0x8300], R0 ;  /* 0x008300000f007988 */ /* 0x0003e40008000405 */
[----:B-1----:R-:W1:Y:S02]  /*14ea0*/  S2R R0, SR_TID.X ;  /* 0x0000000000007919 */ /* 0x002e640000002100 */
[----:B------:R-:W-:Y:S04]  /*14eb0*/  STS.U16 [R15+UR5+0x8700], R2 ;  /* 0x008700020f007988 */ /* 0x000fe80008000405 */
[----:B------:R-:W-:Y:S04]  /*14ec0*/  STS.U16 [R15+UR5+0x8b00], R18 ;  /* 0x008b00120f007988 */ /* 0x000fe80008000405 */
[----:B------:R-:W-:Y:S01]  /*14ed0*/  STS.U16 [R15+UR5+0x8f00], R22 ;  /* 0x008f00160f007988 */ /* 0x000fe20008000405 */
[----:B0-----:R-:W-:-:S05]  /*14ee0*/  LOP3.LUT R14, R14, 0x3f, RZ, 0xc0, !PT ;  /* 0x0000003f0e0e7812 */ /* 0x001fca00078ec0ff */
[----:B------:R-:W-:-:S05]  /*14ef0*/  IMAD.SHL.U32 R27, R14, 0x2, RZ ;  /* 0x000000020e1b7824 */ /* 0x000fca00078e00ff */
[----:B------:R-:W-:-:S05]  /*14f00*/  LOP3.LUT R27, R27, 0x70, RZ, 0x3c, !PT ;  /* 0x000000701b1b7812 */ /* 0x000fca00078e3cff */
[----:B------:R-:W-:Y:S04]  /*14f10*/  STS.U16 [R27+UR5+0x8380], R29 ;  /* 0x0083801d1b007988 */ /* 0x000fe80008000405 */
[----:B------:R-:W-:Y:S04]  /*14f20*/  STS.U16 [R27+UR5+0x8780], R3 ;  /* 0x008780031b007988 */ /* 0x000fe80008000405 */
[----:B------:R-:W-:Y:S04]  /*14f30*/  STS.U16 [R27+UR5+0x8b80], R23 ;  /* 0x008b80171b007988 */ /* 0x000fe80008000405 */
[----:B------:R-:W-:Y:S01]  /*14f40*/  STS.U16 [R27+UR5+0x8f80], R24 ;  /* 0x008f80181b007988 */ /* 0x000fe20008000405 */
[C---:B-1----:R-:W-:Y:S01]  /*14f50*/  LOP3.LUT R9, R0.reuse, 0x7, RZ, 0xc0, !PT ;  /* 0x0000000700097812 */ /* 0x042fe200078ec0ff */
[----:B------:R-:W-:-:S04]  /*14f60*/  IMAD.SHL.U32 R26, R0, 0x2, RZ ;  /* 0x00000002001a7824 */ /* 0x000fc800078e00ff */
[C---:B------:R-:W-:Y:S02]  /*14f70*/  IMAD R14, R9.reuse, 0x210, RZ ;  /* 0x00000210090e7824 */ /* 0x040fe400078e02ff */
[----:B------:R-:W-:-:S05]  /*14f80*/  IMAD R9, R9, 0x90, RZ ;  /* 0x0000009009097824 */ /* 0x000fca00078e02ff */
[----:B------:R-:W-:Y:S01]  /*14f90*/  LOP3.LUT R5, R9, 0x30, R26, 0x78, !PT ;  /* 0x0000003009057812 */ /* 0x000fe200078e781a */
[----:B------:R-:W-:Y:S06]  /*14fa0*/  BAR.SYNC.DEFER_BLOCKING 0x0 ;  /* 0x0000000000007b1d */ /* 0x000fec0000010000 */
[----:B------:R-:W0:Y:S01]  /*14fb0*/  LDSM.16.M88.4 R8, [R5+UR5+0x8000] ;  /* 0x008000050508783b */ /* 0x000e220008000200 */
[----:B------:R-:W1:Y:S03]  /*14fc0*/  S2R R28, SR_TID.X ;  /* 0x00000000001c7919 */ /* 0x000e660000002100 */
[----:B------:R-:W2:Y:S04]  /*14fd0*/  LDSM.16.M88.4 R20, [R5+UR5+0x8400] ;  /* 0x008400050514783b */ /* 0x000ea80008000200 */
[----:B------:R-:W3:Y:S01]  /*14fe0*/  LDSM.16.M88.4 R16, [R5+UR5+0x8800] ;  /* 0x008800050510783b */ /* 0x000ee20008000200 */
[----:B------:R-:W-:-:S03]  /*14ff0*/  LOP3.LUT R4, R26, 0x10, RZ, 0xc0, !PT ;  /* 0x000000101a047812 */ /* 0x000fc600078ec0ff */
[----:B0-----:R-:W-:Y:S01]  /*15000*/  STL.64 [R1+0x70], R8 ;  /* 0x0000700801007387 */ /* 0x001fe20000100a00 */
[----:B------:R-:W-:-:S03]  /*15010*/  IMAD.MOV.U32 R3, RZ, RZ, R8 ;  /* 0x000000ffff037224 */ /* 0x000fc600078e0008 */
[----:B------:R-:W-:Y:S01]  /*15020*/  STL.64 [R1+0x78], R10 ;  /* 0x0000780a01007387 */ /* 0x000fe20000100a00 */
[----:B------:R-:W-:-:S03]  /*15030*/  IMAD.MOV.U32 R2, RZ, RZ, R9 ;  /* 0x000000ffff027224 */ /* 0x000fc600078e0009 */
[----:B------:R-:W0:Y:S01]  /*15040*/  LDSM.16.M88.4 R8, [R5+UR5+0x8c00] ;  /* 0x008c00050508783b */ /* 0x000e220008000200 */
[--C-:B-1----:R-:W-:Y:S01]  /*15050*/  LOP3.LUT R0, R4, 0x20, R28.reuse, 0xf8, !PT ;  /* 0x0000002004007812 */ /* 0x102fe200078ef81c */
[----:B------:R-:W-:Y:S01]  /*15060*/  IMAD.SHL.U32 R15, R28, 0x100, RZ ;  /* 0x000001001c0f7824 */ /* 0x000fe200078e00ff */
[----:B------:R-:W-:Y:S02]  /*15070*/  LOP3.LUT R29, R4, 0x20, R28, 0xf8, !PT ;  /* 0x00000020041d7812 */ /* 0x000fe400078ef81c */
[C---:B------:R-:W-:Y:S01]  /*15080*/  LOP3.LUT R0, R14.reuse, R0, RZ, 0x3c, !PT ;  /* 0x000000000e007212 */ /* 0x040fe200078e3cff */
[----:B--2---:R-:W-:Y:S01]  /*15090*/  STL.64 [R1+0x60], R20 ;  /* 0x0000601401007387 */ /* 0x004fe20000100a00 */
[----:B------:R-:W-:Y:S02]  /*150a0*/  LOP3.LUT R29, R14, R29, RZ, 0x3c, !PT ;  /* 0x0000001d0e1d7212 */ /* 0x000fe400078e3cff */
[--C-:B------:R-:W-:Y:S01]  /*150b0*/  LOP3.LUT R0, R0, 0x1000, R15.reuse, 0xf8, !PT ;  /* 0x0000100000007812 */ /* 0x100fe200078ef80f */
[----:B------:R-:W-:Y:S04]  /*150c0*/  STL.64 [R1+0x68], R22 ;  /* 0x0000681601007387 */ /* 0x000fe80000100a00 */
[----:B---3--:R-:W-:Y:S04]  /*150d0*/  STL.64 [R1+0x50], R16 ;  /* 0x0000501001007387 */ /* 0x008fe80000100a00 */
[----:B------:R-:W-:Y:S01]  /*150e0*/  STL.64 [R1+0x58], R18 ;  /* 0x0000581201007387 */ /* 0x000fe20000100a00 */
[----:B------:R-:W-:-:S03]  /*150f0*/  LOP3.LUT R29, R29, 0x1000, R15, 0xf8, !PT ;  /* 0x000010001d1d7812 */ /* 0x000fc600078ef80f */
[----:B------:R-:W1:Y:S04]  /*15100*/  LDSM.16.MT88.4 R4, [R0+UR5+0x80] ;  /* 0x000080050004783b */ /* 0x000e680008004200 */
[----:B------:R-:W-:Y:S04]  /*15110*/  LDSM.16.MT88.4 R12, [R0+UR5+0x180] ;  /* 0x00018005000c783b */ /* 0x000fe80008004200 */
[----:B------:R-:W-:Y:S01]  /*15120*/  LDSM.16.MT88.4 R24, [R0+UR5] ;  /* 0x000000050018783b */ /* 0x000fe20008004200 */
[----:B------:R-:W-:-:S05]  /*15130*/  LOP3.LUT R29, R29, 0x40, RZ, 0x3c, !PT ;  /* 0x000000401d1d7812 */ /* 0x000fca00078e3cff */
[----:B------:R-:W-:Y:S04]  /*15140*/  LDSM.16.MT88.4 R16, [R29+UR5] ;  /* 0x000000051d10783b */ /* 0x000fe80008004200 */
[----:B------:R-:W-:Y:S04]  /*15150*/  LDSM.16.MT88.4 R20, [R29+UR5+0x80] ;  /* 0x000080051d14783b */ /* 0x000fe80008004200 */
[----:B0-----:R-:W-:Y:S04]  /*15160*/  STL.64 [R1+0x40], R8 ;  /* 0x0000400801007387 */ /* 0x001fe80000100a00 */
[----:B------:R-:W-:Y:S04]  /*15170*/  STL.64 [R1+0x48], R10 ;  /* 0x0000480a01007387 */ /* 0x000fe80000100a00 */
[----:B------:R-:W0:Y:S04]  /*15180*/  LDSM.16.MT88.4 R8, [R0+UR5+0x100] ;  /* 0x000100050008783b */ /* 0x000e280008004200 */
[----:B-1----:R-:W-:Y:S04]  /*15190*/  STL.64 [R1+0x18b8], R6 ;  /* 0x0018b80601007387 */ /* 0x002fe80000100a00 */
[----:B------:R-:W-:Y:S04]  /*151a0*/  STL.64 [R1+0x18b0], R4 ;  /* 0x0018b00401007387 */ /* 0x000fe80000100a00 */
[----:B0-----:R-:W-:Y:S04]  /*151b0*/  STL.64 [R1+0x1868], R10 ;  /* 0x0018680a01007387 */ /* 0x001fe80000100a00 */
[----:B------:R0:W-:Y:S04]  /*151c0*/  STL.64 [R1+0x1860], R8 ;  /* 0x0018600801007387 */ /* 0x0001e80000100a00 */
[----:B0-----:R-:W2:Y:S04]  /*151d0*/  LDL.LU.64 R8, [R1+0x170] ;  /* 0x0001700001087983 */ /* 0x001ea80000300a00 */
[----:B------:R-:W2:Y:S04]  /*151e0*/  LDL.LU.64 R10, [R1+0x178] ;  /* 0x00017800010a7983 */ /* 0x000ea80000300a00 */
[----:B------:R-:W-:Y:S04]  /*151f0*/  STL.64 [R1+0x1838], R14 ;  /* 0x0018380e01007387 */ /* 0x000fe80000100a00 */
[----:B------:R-:W-:Y:S04]  /*15200*/  STL.64 [R1+0x1830], R12 ;  /* 0x0018300c01007387 */ /* 0x000fe80000100a00 */
[----:B------:R-:W-:Y:S04]  /*15210*/  STL.64 [R1+0x17f8], R18 ;  /* 0x0017f81201007387 */ /* 0x000fe80000100a00 */
[----:B------:R0:W-:Y:S04]  /*15220*/  STL.64 [R1+0x17f0], R16 ;  /* 0x0017f01001007387 */ /* 0x0001e80000100a00 */
[----:B------:R-:W1:Y:S04]  /*15230*/  LDSM.16.MT88.4 R12, [R29+UR5+0x100] ;  /* 0x000100051d0c783b */ /* 0x000e680008004200 */
[----:B0-----:R-:W3:Y:S01]  /*15240*/  LDL.64 R16, [R1+0x40] ;  /* 0x0000400001107983 */ /* 0x001ee20000100a00 */
[----:B------:R-:W-:-:S02]  /*15250*/  IMAD.MOV.U32 R4, RZ, RZ, R3 ;  /* 0x000000ffff047224 */ /* 0x000fc400078e0003 */
[----:B------:R-:W-:Y:S01]  /*15260*/  IMAD.MOV.U32 R5, RZ, RZ, R2 ;  /* 0x000000ffff057224 */ /* 0x000fe200078e0002 */
[----:B---3--:R0:W-:Y:S04]  /*15270*/  STL.64 [R1+0x18c0], R16 ;  /* 0x0018c01001007387 */ /* 0x0081e80000100a00 */
[----:B------:R-:W-:Y:S04]  /*15280*/  STL.64 [R1+0x17c8], R22 ;  /* 0x0017c81601007387 */ /* 0x000fe80000100a00 */
[----:B------:R-:W-:Y:S04]  /*15290*/  STL.64 [R1+0x17c0], R20 ;  /* 0x0017c01401007387 */ /* 0x000fe80000100a00 */
[----:B0-----:R-:W3:Y:S01]  /*152a0*/  LDL.64 R16, [R1+0x50] ;  /* 0x0000500001107983 */ /* 0x001ee20000100a00 */
[C---:B--2---:R-:W-:Y:S03]  /*152b0*/  HMMA.16816.F32 R4, R24.reuse, R4, R8 ;  /* 0x000000041804723c */ /* 0x044fe60000001808 */
[----:B-1----:R-:W-:Y:S04]  /*152c0*/  STL.64 [R1+0x10], R12 ;  /* 0x0000100c01007387 */ /* 0x002fe80000100a00 */
[----:B------:R-:W-:Y:S04]  /*152d0*/  STL.64 [R1+0x18], R14 ;  /* 0x0000180e01007387 */ /* 0x000fe80000100a00 */
[----:B---3--:R0:W-:Y:S08]  /*152e0*/  STL.64 [R1+0x18d8], R16 ;  /* 0x0018d81001007387 */ /* 0x0081f00000100a00 */
[----:B------:R1:W-:Y:S04]  /*152f0*/  STL.64 [R1+0x170], R4 ;  /* 0x0001700401007387 */ /* 0x0003e80000100a00 */
[----:B------:R2:W-:Y:S04]  /*15300*/  STL.64 [R1+0x178], R6 ;  /* 0x0001780601007387 */ /* 0x0005e80000100a00 */
[----:B0-----:R-:W3:Y:S04]  /*15310*/  LDL.LU.64 R16, [R1+0x330] ;  /* 0x0003300001107983 */ /* 0x001ee80000300a00 */
[----:B------:R-:W3:Y:S04]  /*15320*/  LDL.LU.64 R18, [R1+0x338] ;  /* 0x0003380001127983 */ /* 0x000ee80000300a00 */
[----:B-1----:R-:W4:Y:S04]  /*15330*/  LDL.LU.64 R4, [R1+0x240] ;  /* 0x0002400001047983 */ /* 0x002f280000300a00 */
[----:B--2---:R-:W2:Y:S04]  /*15340*/  LDL.LU.64 R6, [R1+0x248] ;  /* 0x0002480001067983 */ /* 0x004ea80000300a00 */
[----:B--2---:R-:W-:Y:S04]  /*15350*/  STL.64 [R1+0x18d0], R6 ;  /* 0x0018d00601007387 */ /* 0x004fe80000100a00 */
[----:B----4-:R0:W-:Y:S04]  /*15360*/  STL.64 [R1+0x18c8], R4 ;  /* 0x0018c80401007387 */ /* 0x0101e80000100a00 */
[----:B0-----:R-:W2:Y:S04]  /*15370*/  LDL.LU.64 R4, [R1+0x2c0] ;  /* 0x0002c00001047983 */ /* 0x001ea80000300a00 */
[----:B------:R-:W2:Y:S04]  /*15380*/  LDL.LU.64 R6, [R1+0x2c8] ;  /* 0x0002c80001067983 */ /* 0x000ea80000300a00 */
[----:B------:R-:W4:Y:S04]  /*15390*/  LDL.LU.64 R8, [R1+0x1d0] ;  /* 0x0001d00001087983 */ /* 0x000f280000300a00 */
[----:B------:R-:W2:Y:S04]  /*153a0*/  LDL.LU.64 R10, [R1+0x1d8] ;  /* 0x0001d800010a7983 */ /* 0x000ea80000300a00 */
[----:B--2---:R-:W-:Y:S04]  /*153b0*/  STL.64 [R1+0x1878], R10 ;  /* 0x0018780a01007387 */ /* 0x004fe80000100a00 */
[----:B----4-:R0:W-:Y:S04]  /*153c0*/  STL.64 [R1+0x1870], R8 ;  /* 0x0018700801007387 */ /* 0x0101e80000100a00 */
[----:B0-----:R-:W2:Y:S04]  /*153d0*/  LDL.LU.64 R8, [R1+0x280] ;  /* 0x0002800001087983 */ /* 0x001ea80000300a00 */
[----:B------:R-:W4:Y:S04]  /*153e0*/  LDL.LU.64 R10, [R1+0x288] ;  /* 0x00028800010a7983 */ /* 0x000f280000300a00 */
[----:B----4-:R-:W-:Y:S04]  /*153f0*/  STL.64 [R1+0x1888], R10 ;  /* 0x0018880a01007387 */ /* 0x010fe80000100a00 */
[----:B--2---:R0:W-:Y:S04]  /*15400*/  STL.64 [R1+0x1880], R8 ;  /* 0x0018800801007387 */ /* 0x0041e80000100a00 */
[----:B0-----:R-:W3:Y:S04]  /*15410*/  LDL.64 R8, [R1+0x60] ;  /* 0x0000600001087983 */ /* 0x001ee80000100a00 */
[----:B------:R-:W2:Y:S04]  /*15420*/  LDL.LU.64 R20, [R1+0x2e0] ;  /* 0x0002e00001147983 */ /* 0x000ea80000300a00 */
[----:B------:R-:W4:Y:S04]  /*15430*/  LDL.LU.64 R22, [R1+0x2e8] ;  /* 0x0002e80001167983 */ /* 0x000f280000300a00 */
[----:B----4-:R-:W-:Y:S04]  /*15440*/  STL.64 [R1+0x1848], R22 ;  /* 0x0018481601007387 */ /* 0x010fe80000100a00 */
[----:B--2---:R0:W-:Y:S04]  /*15450*/  STL.64 [R1+0x1840], R20 ;  /* 0x0018401401007387 */ /* 0x0041e80000100a00 */
[----:B0-----:R-:W2:Y:S04]  /*15460*/  LDL.64 R20, [R1+0x70] ;  /* 0x0000700001147983 */ /* 0x001ea80000100a00 */
[----:B------:R-:W4:Y:S04]  /*15470*/  LDL.LU.64 R12, [R1+0x220] ;  /* 0x00022000010c7983 */ /* 0x000f280000300a00 */
[----:B------:R-:W2:Y:S04]  /*15480*/  LDL.LU.64 R14, [R1+0x228] ;  /* 0x00022800010e7983 */ /* 0x000ea80000300a00 */
[----:B--2---:R-:W-:Y:S04]  /*15490*/  STL.64 [R1+0x1858], R14 ;  /* 0x0018580e01007387 */ /* 0x004fe80000100a00 */
[----:B----4-:R0:W-:Y:S04]  /*154a0*/  STL.64 [R1+0x1850], R12 ;  /* 0x0018500c01007387 */ /* 0x0101e80000100a00 */
[----:B0-----:R-:W2:Y:S04]  /*154b0*/  LDL.LU.64 R12, [R1+0x380] ;  /* 0x00038000010c7983 */ /* 0x001ea80000300a00 */
[----:B------:R-:W4:Y:S01]  /*154c0*/  LDL.LU.64 R14, [R1+0x388] ;  /* 0x00038800010e7983 */ /* 0x000f220000300a00 */
[C---:B---3--:R-:W-:Y:S03]  /*154d0*/  HMMA.16816.F32 R16, R24.reuse, R8, R16 ;  /* 0x000000081810723c */ /* 0x048fe60000001810 */
[----:B----4-:R-:W-:Y:S04]  /*154e0*/  STL.64 [R1+0x1898], R14 ;  /* 0x0018980e01007387 */ /* 0x010fe80000100a00 */
[----:B--2---:R0:W-:Y:S04]  /*154f0*/  STL.64 [R1+0x1890], R12 ;  /* 0x0018900c01007387 */ /* 0x0041e80000100a00 */
[----:B0-----:R-:W2:Y:S04]  /*15500*/  LDL.LU.64 R12, [R1+0x300] ;  /* 0x00030000010c7983 */ /* 0x001ea80000300a00 */
[----:B------:R-:W3:Y:S04]  /*15510*/  LDL.LU.64 R14, [R1+0x308] ;  /* 0x00030800010e7983 */ /* 0x000ee80000300a00 */
[----:B---3--:R-:W-:Y:S04]  /*15520*/  STL.64 [R1+0x18a8], R14 ;  /* 0x0018a80e01007387 */ /* 0x008fe80000100a00 */
[----:B--2---:R0:W-:Y:S04]  /*15530*/  STL.64 [R1+0x18a0], R12 ;  /* 0x0018a00c01007387 */ /* 0x0041e80000100a00 */
[----:B0-----:R-:W2:Y:S04]  /*15540*/  LDL.LU.64 R12, [R1+0x390] ;  /* 0x00039000010c7983 */ /* 0x001ea80000300a00 */
[----:B------:R-:W2:Y:S04]  /*15550*/  LDL.LU.64 R14, [R1+0x398] ;  /* 0x00039800010e7983 */ /* 0x000ea80000300a00 */
[----:B------:R0:W-:Y:S04]  /*15560*/  STL.64 [R1+0x160], R16 ;  /* 0x0001601001007387 */ /* 0x0001e80000100a00 */
[----:B------:R-:W-:Y:S04]  /*15570*/  STL.64 [R1+0x168], R18 ;  /* 0x0001681201007387 */ /* 0x000fe80000100a00 */
[----:B0-----:R-:W3:Y:S02]  /*15580*/  LDL.LU.64 R16, [R1+0x18d8] ;  /* 0x0018d80001107983 */ /* 0x001ee40000300a00 */
[----:B---3--:R-:W-:Y:S01]  /*15590*/  HMMA.16816.F32 R4, R24, R16, R4 ;  /* 0x000000101804723c */ /* 0x008fe20000001804 */
[----:B------:R-:W-:-:S02]  /*155a0*/  IMAD.MOV.U32 R2, RZ, RZ, R16 ;  /* 0x000000ffff027224 */ /* 0x000fc400078e0010 */
[----:B------:R-:W-:-:S15]  /*155b0*/  IMAD.MOV.U32 R0, RZ, RZ, R17 ;  /* 0x000000ffff007224 */ /* 0x000fde00078e0011 */
[----:B------:R-:W-:Y:S01]  /*155c0*/  NOP ;  /* 0x0000000000007918 */ /* 0x000fe20000000000 */
[----:B------:R-:W-:Y:S04]  /*155d0*/  STL.64 [R1+0x150], R4 ;  /* 0x0001500401007387 */ /* 0x000fe80000100a00 */
[----:B------:R0:W-:Y:S04]  /*155e0*/  STL.64 [R1+0x158], R6 ;  /* 0x0001580601007387 */ /* 0x0001e80000100a00 */
[----:B0-----:R-:W3:Y:S04]  /*155f0*/  LDL.LU.64 R6, [R1+0x18d0] ;  /* 0x0018d00001067983 */ /* 0x001ee80000300a00 */
[----:B------:R-:W3:Y:S04]  /*15600*/  LDL.LU.64 R4, [R1+0x18c8] ;  /* 0x0018c80001047983 */ /* 0x000ee80000300a00 */
[----:B------:R-:W3:Y:S02]  /*15610*/  LDL.LU.64 R16, [R1+0x18c0] ;  /* 0x0018c00001107983 */ /* 0x000ee40000300a00 */
[----:B---3--:R-:W-:Y:S02]  /*15620*/  HMMA.16816.F32 R24, R24, R16, R4 ;  /* 0x000000101818723c */ /* 0x008fe40000001804 */
[----:B------:R-:W2:Y:S04]  /*15630*/  LDL.LU.64 R6, [R1+0x18b8] ;  /* 0x0018b80001067983 */ /* 0x000ea80000300a00 */
[----:B------:R-:W2:-:S13]  /*15640*/  LDL.LU.64 R4, [R1+0x18b0] ;  /* 0x0018b00001047983 */ /* 0x000e9a0000300a00 */
[----:B------:R-:W-:Y:S04]  /*15650*/  STL.64 [R1+0x140], R24 ;  /* 0x0001401801007387 */ /* 0x000fe80000100a00 */
[----:B------:R-:W-:Y:S01]  /*15660*/  STL.64 [R1+0x148], R26 ;  /* 0x0001481a01007387 */ /* 0x000fe20000100a00 */
[----:B--2---:R-:W-:-:S15]  /*15670*/  HMMA.16816.F32 R12, R4, R20, R12 ;  /* 0x00000014040c723c */ /* 0x004fde000000180c */
[----:B------:R-:W-:-:S04]  /*15680*/  NOP ;  /* 0x0000000000007918 */ /* 0x000fc80000000000 */
[----:B------:R-:W-:Y:S04]  /*15690*/  STL.64 [R1+0x130], R12 ;  /* 0x0001300c01007387 */ /* 0x000fe80000100a00 */
[----:B------:R0:W-:Y:S04]  /*156a0*/  STL.64 [R1+0x138], R14 ;  /* 0x0001380e01007387 */ /* 0x0001e80000100a00 */
[----:B0-----:R-:W2:Y:S04]  /*156b0*/  LDL.LU.64 R14, [R1+0x18a8] ;  /* 0x0018a800010e7983 */ /* 0x001ea80000300a00 */
[----:B------:R-:W2:Y:S01]  /*156c0*/  LDL.LU.64 R12, [R1+0x18a0] ;  /* 0x0018a000010c7983 */ /* 0x000ea20000300a00 */
[----:B------:R-:W-:-:S02]  /*156d0*/  IMAD.MOV.U32 R24, RZ, RZ, R2 ;  /* 0x000000ffff187224 */ /* 0x000fc400078e0002 */
[----:B------:R-:W-:Y:S02]  /*156e0*/  IMAD.MOV.U32 R25, RZ, RZ, R0 ;  /* 0x000000ffff197224 */ /* 0x000fe400078e0000 */
[----:B------:R-:W-:Y:S02]  /*156f0*/  IMAD.MOV.U32 R2, RZ, RZ, R8 ;  /* 0x000000ffff027224 */ /* 0x000fe400078e0008 */
[----:B------:R-:W-:Y:S01]  /*15700*/  IMAD.MOV.U32 R0, RZ, RZ, R9 ;  /* 0x000000ffff007224 */ /* 0x000fe200078e0009 */
[----:B--2---:R-:W-:-:S15]  /*15710*/  HMMA.16816.F32 R12, R4, R8, R12 ;  /* 0x00000008040c723c */ /* 0x004fde000000180c */
[----:B------:R-:W-:-:S04]  /*15720*/  NOP ;  /* 0x0000000000007918 */ /* 0x000fc80000000000 */
[----:B------:R-:W-:Y:S04]  /*15730*/  STL.64 [R1+0x120], R12 ;  /* 0x0001200c01007387 */ /* 0x000fe80000100a00 */
[----:B------:R0:W-:Y:S04]  /*15740*/  STL.64 [R1+0x128], R14 ;  /* 0x0001280e01007387 */ /* 0x0001e80000100a00 */
[----:B0-----:R-:W2:Y:S04]  /*15750*/  LDL.LU.64 R14, [R1+0x1898] ;  /* 0x00189800010e7983 */ /* 0x001ea80000300a00 */
[----:B------:R-:W2:Y:S04]  /*15760*/  LDL.LU.64 R12, [R1+0x1890] ;  /* 0x00189000010c7983 */ /* 0x000ea80000300a00 */
[----:B------:R-:W3:Y:S04]  /*15770*/  LDL.LU.64 R10, [R1+0x1888] ;  /* 0x00188800010a7983 */ /* 0x000ee80000300a00 */
[----:B------:R-:W3:Y:S02]  /*15780*/  LDL.LU.64 R8, [R1+0x1880] ;  /* 0x0018800001087983 */ /* 0x000ee40000300a00 */
[----:B---3--:R-:W-:-:S15]  /*15790*/  HMMA.16816.F32 R8, R4, R24, R8 ;  /* 0x000000180408723c */ /* 0x008fde0000001808 */
[----:B------:R-:W-:-:S04]  /*157a0*/  NOP ;  /* 0x0000000000007918 */ /* 0x000fc80000000000 */
[----:B------:R-:W-:Y:S04]  /*157b0*/  STL.64 [R1+0x110], R8 ;  /* 0x0001100801007387 */ /* 0x000fe80000100a00 */
[----:B------:R0:W-:Y:S04]  /*157c0*/  STL.64 [R1+0x118], R10 ;  /* 0x0001180a01007387 */ /* 0x0001e80000100a00 */
[----:B0-----:R-:W3:Y:S04]  /*157d0*/  LDL.LU.64 R10, [R1+0x1878] ;  /* 0x00187800010a7983 */ /* 0x001ee80000300a00 */
[----:B------:R-:W3:Y:S02]  /*157e0*/  LDL.LU.64 R8, [R1+0x1870] ;  /* 0x0018700001087983 */ /* 0x000ee40000300a00 */
[----:B---3--:R-:W-:Y:S02]  /*157f0*/  HMMA.16816.F32 R4, R4, R16, R8 ;  /* 0x000000100404723c */ /* 0x008fe40000001808 */
[----:B------:R-:W2:Y:S04]  /*15800*/  LDL.LU.64 R10, [R1+0x1868] ;  /* 0x00186800010a7983 */ /* 0x000ea80000300a00 */
[----:B------:R-:W2:-:S13]  /*15810*/  LDL.LU.64 R8, [R1+0x1860] ;  /* 0x0018600001087983 */ /* 0x000e9a0000300a00 */
[----:B------:R0:W-:Y:S04]  /*15820*/  STL.64 [R1+0x100], R4 ;  /* 0x0001000401007387 */ /* 0x0001e80000100a00 */
[----:B------:R-:W-:Y:S01]  /*15830*/  STL.64 [R1+0x108], R6 ;  /* 0x0001080601007387 */ /* 0x000fe20000100a00 */
[----:B0-----:R-:W-:Y:S02]  /*15840*/  IMAD.MOV.U32 R4, RZ, RZ, R2 ;  /* 0x000000ffff047224 */ /* 0x001fe400078e0002 */
        /* <DEDUP_REMOVED lines=10> */
[----:B------:R-:W3:Y:S04]  /*158f0*/  LDL.LU.64 R20, [R1+0x1840] ;  /* 0x0018400001147983 */ /* 0x000ee80000300a00 */
[----:B------:R2:W-:Y:S01]  /*15900*/  STL.64 [R1+0x1828], R4 ;  /* 0x0018280401007387 */ /* 0x0005e20000100a00 */
[C---:B---3--:R-:W-:Y:S08]  /*15910*/  HMMA.16816.F32 R20, R8.reuse, R4, R20 ;  /* 0x000000040814723c */ /* 0x048ff00000001814 */
[C---:B--2---:R-:W-:Y:S11]  /*15920*/  HMMA.16816.F32 R4, R8.reuse, R24, R12 ;  /* 0x000000180804723c */ /* 0x044ff6000000180c */
[----:B------:R-:W-:Y:S04]  /*15930*/  STL.64 [R1+0xe0], R20 ;  /* 0x0000e01401007387 */ /* 0x000fe80000100a00 */
[----:B------:R-:W-:Y:S04]  /*15940*/  STL.64 [R1+0xe8], R22 ;  /* 0x0000e81601007387 */ /* 0x000fe80000100a00 */
[----:B------:R-:W2:Y:S04]  /*15950*/  LDL.LU.64 R12, [R1+0x1b0] ;  /* 0x0001b000010c7983 */ /* 0x000ea80000300a00 */
[----:B------:R-:W2:Y:S04]  /*15960*/  LDL.LU.64 R14, [R1+0x1b8] ;  /* 0x0001b800010e7983 */ /* 0x000ea80000300a00 */
[----:B------:R0:W-:Y:S04]  /*15970*/  STL.64 [R1+0xd0], R4 ;  /* 0x0000d00401007387 */ /* 0x0001e80000100a00 */
[----:B------:R1:W-:Y:S04]  /*15980*/  STL.64 [R1+0xd8], R6 ;  /* 0x0000d80601007387 */ /* 0x0003e80000100a00 */
[----:B0-----:R-:W3:Y:S04]  /*15990*/  LDL.LU.64 R4, [R1+0x320] ;  /* 0x0003200001047983 */ /* 0x001ee80000300a00 */
[----:B-1----:R-:W3:Y:S04]  /*159a0*/  LDL.LU.64 R6, [R1+0x328] ;  /* 0x0003280001067983 */ /* 0x002ee80000300a00 */
[----:B------:R0:W-:Y:S04]  /*159b0*/  STL.64 [R1+0x1820], R24 ;  /* 0x0018201801007387 */ /* 0x0001e80000100a00 */
[----:B0-----:R-:W4:Y:S04]  /*159c0*/  LDL.LU.64 R24, [R1+0x2a0] ;  /* 0x0002a00001187983 */ /* 0x001f280000300a00 */
[----:B------:R-:W4:Y:S04]  /*159d0*/  LDL.LU.64 R26, [R1+0x2a8] ;  /* 0x0002a800011a7983 */ /* 0x000f280000300a00 */
[----:B------:R-:W2:Y:S04]  /*159e0*/  LDL.LU.64 R20, [R1+0x1a0] ;  /* 0x0001a00001147983 */ /* 0x000ea80000300a00 */
[----:B------:R-:W2:Y:S04]  /*159f0*/  LDL.LU.64 R22, [R1+0x1a8] ;  /* 0x0001a80001167983 */ /* 0x000ea80000300a00 */
[----:B--2---:R-:W-:Y:S04]  /*15a00*/  STL.64 [R1+0x17d8], R22 ;  /* 0x0017d81601007387 */ /* 0x004fe80000100a00 */
[----:B------:R0:W-:Y:S04]  /*15a10*/  STL.64 [R1+0x17d0], R20 ;  /* 0x0017d01401007387 */ /* 0x0001e80000100a00 */
[----:B0-----:R-:W2:Y:S04]  /*15a20*/  LDL.LU.64 R20, [R1+0x290] ;  /* 0x0002900001147983 */ /* 0x001ea80000300a00 */
        /* <DEDUP_REMOVED lines=8> */
[----:B------:R-:W2:Y:S01]  /*15ab0*/  LDL.LU.64 R22, [R1+0x188] ;  /* 0x0001880001167983 */ /* 0x000ea20000300a00 */
[----:B------:R-:W-:Y:S03]  /*15ac0*/  HMMA.16816.F32 R8, R8, R16, R12 ;  /* 0x000000100808723c */ /* 0x000fe6000000180c */
[----:B--2---:R-:W-:Y:S04]  /*15ad0*/  STL.64 [R1+0x1818], R22 ;  /* 0x0018181601007387 */ /* 0x004fe80000100a00 */
[----:B------:R0:W-:Y:S04]  /*15ae0*/  STL.64 [R1+0x1810], R20 ;  /* 0x0018101401007387 */ /* 0x0001e80000100a00 */
[----:B0-----:R-:W2:Y:S04]  /*15af0*/  LDL.LU.64 R20, [R1+0x200] ;  /* 0x0002000001147983 */ /* 0x001ea80000300a00 */
[----:B------:R-:W2:Y:S04]  /*15b00*/  LDL.LU.64 R22, [R1+0x208] ;  /* 0x0002080001167983 */ /* 0x000ea80000300a00 */
[----:B------:R-:W3:Y:S04]  /*15b10*/  LDL.LU.64 R14, [R1+0x1838] ;  /* 0x00183800010e7983 */ /* 0x000ee80000300a00 */
[----:B------:R-:W3:Y:S04]  /*15b20*/  LDL.LU.64 R12, [R1+0x1830] ;  /* 0x00183000010c7983 */ /* 0x000ee80000300a00 */
[----:B------:R0:W-:Y:S02]  /*15b30*/  STL.64 [R1+0xc0], R8 ;  /* 0x0000c00801007387 */ /* 0x0001e40000100a00 */
[----:B0-----:R-:W-:-:S02]  /*15b40*/  IMAD.MOV.U32 R8, RZ, RZ, R2 ;  /* 0x000000ffff087224 */ /* 0x001fc400078e0002 */
[----:B------:R-:W-:Y:S01]  /*15b50*/  IMAD.MOV.U32 R9, RZ, RZ, R0 ;  /* 0x000000ffff097224 */ /* 0x000fe200078e0000 */
[----:B------:R-:W-:Y:S06]  /*15b60*/  STL.64 [R1+0xc8], R10 ;  /* 0x0000c80a01007387 */ /* 0x000fec0000100a00 */
[----:B---3--:R-:W-:-:S15]  /*15b70*/  HMMA.16816.F32 R4, R12, R8, R4 ;  /* 0x000000080c04723c */ /* 0x008fde0000001804 */
[----:B------:R-:W-:-:S04]  /*15b80*/  NOP ;  /* 0x0000000000007918 */ /* 0x000fc80000000000 */
[----:B------:R0:W-:Y:S04]  /*15b90*/  STL.64 [R1+0xb0], R4 ;  /* 0x0000b00401007387 */ /* 0x0001e80000100a00 */
[----:B------:R-:W-:Y:S04]  /*15ba0*/  STL.64 [R1+0xb8], R6 ;  /* 0x0000b80601007387 */ /* 0x000fe80000100a00 */
[----:B0-----:R-:W4:Y:S02]  /*15bb0*/  LDL.LU.64 R4, [R1+0x1828] ;  /* 0x0018280001047983 */ /* 0x001f240000300a00 */
[----:B----4-:R-:W-:-:S15]  /*15bc0*/  HMMA.16816.F32 R24, R12, R4, R24 ;  /* 0x000000040c18723c */ /* 0x010fde0000001818 */
[----:B------:R-:W-:-:S04]  /*15bd0*/  NOP ;  /* 0x0000000000007918 */ /* 0x000fc80000000000 */
[----:B------:R0:W-:Y:S04]  /*15be0*/  STL.64 [R1+0xa0], R24 ;  /* 0x0000a01801007387 */ /* 0x0001e80000100a00 */
[----:B------:R-:W-:Y:S04]  /*15bf0*/  STL.64 [R1+0xa8], R26 ;  /* 0x0000a81a01007387 */ /* 0x000fe80000100a00 */
[----:B0-----:R-:W2:Y:S02]  /*15c00*/  LDL.LU.64 R24, [R1+0x1820] ;  /* 0x0018200001187983 */ /* 0x001ea40000300a00 */
[----:B--2---:R-:W-:-:S15]  /*15c10*/  HMMA.16816.F32 R20, R12, R24, R20 ;  /* 0x000000180c14723c */ /* 0x004fde0000001814 */
[----:B------:R-:W-:-:S04]  /*15c20*/  NOP ;  /* 0x0000000000007918 */ /* 0x000fc80000000000 */
[----:B------:R-:W-:Y:S04]  /*15c30*/  STL.64 [R1+0x80], R20 ;  /* 0x0000801401007387 */ /* 0x000fe80000100a00 */
[----:B------:R0:W-:Y:S04]  /*15c40*/  STL.64 [R1+0x88], R22 ;  /* 0x0000881601007387 */ /* 0x0001e80000100a00 */
[----:B0-----:R-:W2:Y:S04]  /*15c50*/  LDL.LU.64 R22, [R1+0x1818] ;  /* 0x0018180001167983 */ /* 0x001ea80000300a00 */
[----:B------:R-:W2:Y:S01]  /*15c60*/  LDL.LU.64 R20, [R1+0x1810] ;  /* 0x0018100001147983 */ /* 0x000ea20000300a00 */
[----:B------:R-:W-:-:S02]  /*15c70*/  IMAD.MOV.U32 R2, RZ, RZ, R16 ;  /* 0x000000ffff027224 */ /* 0x000fc400078e0010 */
[----:B------:R-:W-:Y:S01]  /*15c80*/  IMAD.MOV.U32 R0, RZ, RZ, R17 ;  /* 0x000000ffff007224 */ /* 0x000fe200078e0011 */
[----:B--2---:R-:W-:Y:S01]  /*15c90*/  HMMA.16816.F32 R12, R12, R16, R20 ;  /* 0x000000100c0c723c */ /* 0x004fe20000001814 */
[----:B------:R-:W2:Y:S04]  /*15ca0*/  LDL.LU.64 R22, [R1+0x1808] ;  /* 0x0018080001167983 */ /* 0x000ea80000300a00 */
[----:B------:R-:W2:Y:S04]  /*15cb0*/  LDL.LU.64 R20, [R1+0x1800] ;  /* 0x0018000001147983 */ /* 0x000ea80000300a00 */
[----:B------:R-:W2:Y:S04]  /*15cc0*/  LDL.LU.64 R18, [R1+0x17f8] ;  /* 0x0017f80001127983 */ /* 0x000ea80000300a00 */
[----:B------:R-:W2:Y:S06]  /*15cd0*/  LDL.LU.64 R16, [R1+0x17f0] ;  /* 0x0017f00001107983 */ /* 0x000eac0000300a00 */
[----:B------:R-:W-:Y:S01]  /*15ce0*/  IMAD.MOV.U32 R28, RZ, RZ, R15 ;  /* 0x000000ffff1c7224 */ /* 0x000fe200078e000f */
[----:B------:R-:W-:Y:S04]  /*15cf0*/  STL.64 [R1+0x20], R12 ;  /* 0x0000200c01007387 */ /* 0x000fe80000100a00 */
[----:B------:R-:W-:Y:S04]  /*15d00*/  STL [R1+0x28], R14 ;  /* 0x0000280e01007387 */ /* 0x000fe80000100800 */
[----:B------:R-:W-:Y:S01]  /*15d10*/  STL [R1+0x1650], R28 ;  /* 0x0016501c01007387 */ /* 0x000fe20000100800 */
[----:B--2---:R-:W-:-:S15]  /*15d20*/  HMMA.16816.F32 R20, R16, R8, R20 ;  /* 0x000000081014723c */ /* 0x004fde0000001814 */
[----:B------:R-:W-:-:S04]  /*15d30*/  NOP ;  /* 0x0000000000007918 */ /* 0x000fc80000000000 */
[----:B------:R-:W-:Y:S04]  /*15d40*/  STL.64 [R1+0x30], R20 ;  /* 0x0000301401007387 */ /* 0x000fe80000100a00 */
[----:B------:R0:W-:Y:S04]  /*15d50*/  STL.64 [R1+0x38], R22 ;  /* 0x0000381601007387 */ /* 0x0001e80000100a00 */
[----:B0-----:R-:W2:Y:S04]  /*15d60*/  LDL.LU.64 R22, [R1+0x17e8] ;  /* 0x0017e80001167983 */ /* 0x001ea80000300a00 */
[----:B------:R-:W2:Y:S02]  /*15d70*/  LDL.LU.64 R20, [R1+0x17e0] ;  /* 0x0017e00001147983 */ /* 0x000ea40000300a00 */
[----:B--2---:R-:W-:-:S15]  /*15d80*/  HMMA.16816.F32 R20, R16, R4, R20 ;  /* 0x000000041014723c */ /* 0x004fde0000001814 */
[----:B------:R-:W-:-:S04]  /*15d90*/  NOP ;  /* 0x0000000000007918 */ /* 0x000fc80000000000 */
[----:B------:R-:W-:Y:S04]  /*15da0*/  STL.64 [R1+0x180], R20 ;  /* 0x0001801401007387 */ /* 0x000fe80000100a00 */
[----:B------:R0:W-:Y:S04]  /*15db0*/  STL.64 [R1+0x188], R22 ;  /* 0x0001881601007387 */ /* 0x0001e80000100a00 */
[----:B0-----:R-:W2:Y:S04]  /*15dc0*/  LDL.LU.64 R22, [R1+0x17d8] ;  /* 0x0017d80001167983 */ /* 0x001ea80000300a00 */
[----:B------:R-:W2:Y:S04]  /*15dd0*/  LDL.LU.64 R20, [R1+0x17d0] ;  /* 0x0017d00001147983 */ /* 0x000ea80000300a00 */
[----:B------:R0:W-:Y:S04]  /*15de0*/  STL.64 [R1+0x17b8], R4 ;  /* 0x0017b80401007387 */ /* 0x0001e80000100a00 */
[----:B0-----:R-:W3:Y:S04]  /*15df0*/  LDL.LU.64 R4, [R1+0x190] ;  /* 0x0001900001047983 */ /* 0x001ee80000300a00 */
[----:B------:R-:W3:Y:S01]  /*15e00*/  LDL.LU.64 R6, [R1+0x198] ;  /* 0x0001980001067983 */ /* 0x000ee20000300a00 */
[----:B------:R-:W-:-:S02]  /*15e10*/  IMAD.MOV.U32 R12, RZ, RZ, R2 ;  /* 0x000000ffff0c7224 */ /* 0x000fc400078e0002 */
[----:B------:R-:W-:Y:S01]  /*15e20*/  IMAD.MOV.U32 R13, RZ, RZ, R0 ;  /* 0x000000ffff0d7224 */ /* 0x000fe200078e0000 */
[C---:B--2---:R-:W-:Y:S08]  /*15e30*/  HMMA.16816.F32 R20, R16.reuse, R24, R20 ;  /* 0x000000181014723c */ /* 0x044ff00000001814 */
[----:B---3--:R-:W-:Y:S01]  /*15e40*/  HMMA.16816.F32 R4, R16, R12, R4 ;  /* 0x0000000c1004723c */ /* 0x008fe20000001804 */
[----:B------:R-:W0:Y:S10]  /*15e50*/  LDSM.16.MT88.4 R12, [R29+UR5+0x180] ;  /* 0x000180051d0c783b */ /* 0x000e340008004200 */
[----:B------:R-:W-:Y:S04]  /*15e60*/  STL.64 [R1+0x1a0], R20 ;  /* 0x0001a01401007387 */ /* 0x000fe80000100a00 */
[----:B------:R1:W-:Y:S04]  /*15e70*/  STL.64 [R1+0x1a8], R22 ;  /* 0x0001a81601007387 */ /* 0x0003e80000100a00 */
[----:B-1----:R-:W2:Y:S04]  /*15e80*/  LDL.LU.64 R22, [R1+0x17c8] ;  /* 0x0017c80001167983 */ /* 0x002ea80000300a00 */
[----:B------:R-:W2:Y:S04]  /*15e90*/  LDL.LU.64 R20, [R1+0x17c0] ;  /* 0x0017c00001147983 */ /* 0x000ea80000300a00 */
[----:B------:R-:W-:Y:S01]  /*15ea0*/  STL.64 [R1+0x17b0], R24 ;  /* 0x0017b01801007387 */ /* 0x000fe20000100a00 */
[----:B------:R-:W-:-:S03]  /*15eb0*/  IMAD.MOV.U32 R3, RZ, RZ, R5 ;  /* 0x000000ffff037224 */ /* 0x000fc600078e0005 */
[----:B------:R1:W-:Y:S01]  /*15ec0*/  STL [R1+0x190], R4 ;  /* 0x0001900401007387 */ /* 0x0003e20000100800 */
[----:B------:R-:W-:Y:S02]  /*15ed0*/  IMAD.MOV.U32 R2, RZ, RZ, R6 ;  /* 0x000000ffff027224 */ /* 0x000fe400078e0006 */
[----:B------:R-:W-:Y:S01]  /*15ee0*/  IMAD.MOV.U32 R0, RZ, RZ, R7 ;  /* 0x000000ffff007224 */ /* 0x000fe200078e0007 */
[----:B-1----:R-:W2:Y:S04]  /*15ef0*/  LDL.LU.64 R4, [R1+0x2f0] ;  /* 0x0002f00001047983 */ /* 0x002ea80000300a00 */
[----:B------:R-:W2:Y:S04]  /*15f00*/  LDL.LU.64 R6, [R1+0x2f8] ;  /* 0x0002f80001067983 */ /* 0x000ea80000300a00 */
[----:B------:R-:W3:Y:S04]  /*15f10*/  LDL.LU.64 R24, [R1+0x270] ;  /* 0x0002700001187983 */ /* 0x000ee80000300a00 */
[----:B------:R-:W3:Y:S04]  /*15f20*/  LDL.LU.64 R26, [R1+0x278] ;  /* 0x00027800011a7983 */ /* 0x000ee80000300a00 */
[----:B------:R-:W-:Y:S04]  /*15f30*/  STL [R1+0x1618], R2 ;  /* 0x0016180201007387 */ /* 0x000fe80000100800 */
[----:B------:R-:W-:Y:S04]  /*15f40*/  STL [R1+0x1614], R3 ;  /* 0x0016140301007387 */ /* 0x000fe80000100800 */
[----:B------:R-:W-:Y:S01]  /*15f50*/  STL [R1+0x1610], R0 ;  /* 0x0016100001007387 */ /* 0x000fe20000100800 */
[----:B0-----:R-:W-:-:S02]  /*15f60*/  IMAD.MOV.U32 R19, RZ, RZ, R13 ;  /* 0x000000ffff137224 */ /* 0x001fc400078e000d */
[----:B------:R-:W-:Y:S02]  /*15f70*/  IMAD.MOV.U32 R18, RZ, RZ, R14 ;  /* 0x000000ffff127224 */ /* 0x000fe400078e000e */
[----:B------:R-:W-:Y:S01]  /*15f80*/  IMAD.MOV.U32 R14, RZ, RZ, R15 ;  /* 0x000000ffff0e7224 */ /* 0x000fe200078e000f */
[----:B------:R-:W-:Y:S04]  /*15f90*/  STL [R1], R12 ;  /* 0x0000000c01007387 */ /* 0x000fe80000100800 */
[----:B------:R0:W-:Y:S04]  /*15fa0*/  STL.64 [R1+0x17a8], R18 ;  /* 0x0017a81201007387 */ /* 0x0001e80000100a00 */
[----:B------:R-:W4:Y:S04]  /*15fb0*/  LDL.LU.64 R16, [R1+0x1f0] ;  /* 0x0001f00001107983 */ /* 0x000f280000300a00 */
[----:B0-----:R-:W4:Y:S04]  /*15fc0*/  LDL.LU.64 R18, [R1+0x1f8] ;  /* 0x0001f80001127983 */ /* 0x001f280000300a00 */
[----:B------:R-:W-:Y:S04]  /*15fd0*/  STL [R1+0x17a0], R14 ;  /* 0x0017a00e01007387 */ /* 0x000fe80000100800 */
[----:B------:R-:W3:Y:S01]  /*15fe0*/  LDL.64 R12, [R1+0x40] ;  /* 0x00004000010c7983 */ /* 0x000ee20000100a00 */
[----:B--2---:R-:W-:Y:S03]  /*15ff0*/  HMMA.16816.F32 R8, R20, R8, R4 ;  /* 0x000000081408723c */ /* 0x004fe60000001804 */
[----:B------:R-:W3:-:S15]  /*16000*/  LDL.LU.64 R4, [R1+0x17b8] ;  /* 0x0017b80001047983 */ /* 0x000ede0000300a00 */
[----:B------:R-:W-:Y:S01]  /*16010*/  NOP ;  /* 0x0000000000007918 */ /* 0x000fe20000000000 */
[----:B------:R-:W-:Y:S02]  /*16020*/  IMAD.MOV.U32 R0, RZ, RZ, R9 ;  /* 0x000000ffff007224 */ /* 0x000fe400078e0009 */
[----:B------:R-:W-:Y:S01]  /*16030*/  IMAD.MOV.U32 R3, RZ, RZ, R8 ;  /* 0x000000ffff037224 */ /* 0x000fe200078e0008 */
[----:B------:R0:W-:Y:S04]  /*16040*/  STL.64 [R1+0x1b8], R10 ;  /* 0x0001b80a01007387 */ /* 0x0001e80000100a00 */
[----:B------:R-:W2:Y:S04]  /*16050*/  LDL.LU.64 R8, [R1+0x1e0] ;  /* 0x0001e00001087983 */ /* 0x000ea80000300a00 */
[----:B0-----:R-:W2:Y:S04]  /*16060*/  LDL.LU.64 R10, [R1+0x1e8] ;  /* 0x0001e800010a7983 */ /* 0x001ea80000300a00 */
[----:B------:R-:W-:Y:S04]  /*16070*/  STL [R1+0x1620], R0 ;  /* 0x0016200001007387 */ /* 0x000fe80000100800 */
[----:B------:R-:W-:Y:S01]  /*16080*/  STL [R1+0x161c], R3 ;  /* 0x00161c0301007387 */ /* 0x000fe20000100800 */
[----:B---3--:R-:W-:-:S15]  /*16090*/  HMMA.16816.F32 R24, R20, R4, R24 ;  /* 0x000000041418723c */ /* 0x008fde0000001818 */
[----:B------:R-:W-:-:S04]  /*160a0*/  NOP ;  /* 0x0000000000007918 */ /* 0x000fc80000000000 */
[----:B------:R0:W-:Y:S04]  /*160b0*/  STL.64 [R1+0x1d0], R24 ;  /* 0x0001d01801007387 */ /* 0x0001e80000100a00 */
[----:B------:R-:W-:Y:S04]  /*160c0*/  STL [R1+0x1d8], R26 ;  /* 0x0001d81a01007387 */ /* 0x000fe80000100800 */
[----:B0-----:R-:W4:Y:S01]  /*160d0*/  LDL.LU.64 R24, [R1+0x17b0] ;  /* 0x0017b00001187983 */ /* 0x001f220000300a00 */
[----:B------:R-:W-:Y:S01]  /*160e0*/  IMAD.MOV.U32 R2, RZ, RZ, R27 ;  /* 0x000000ffff027224 */ /* 0x000fe200078e001b */
[C---:B--2---:R-:W-:Y:S02]  /*160f0*/  HMMA.16816.F32 R8, R20.reuse, R12, R8 ;  /* 0x0000000c1408723c */ /* 0x044fe40000001808 */
[----:B------:R0:W-:Y:S04]  /*16100*/  STL.64 [R1+0x1798], R4 ;  /* 0x0017980401007387 */ /* 0x0001e80000100a00 */
[----:B0-----:R-:W2:Y:S04]  /*16110*/  LDL.LU.64 R4, [R1+0x70] ;  /* 0x0000700001047983 */ /* 0x001ea80000300a00 */
[----:B------:R-:W-:Y:S09]  /*16120*/  STL [R1+0x1624], R2 ;  /* 0x0016240201007387 */ /* 0x000ff20000100800 */
[----:B------:R-:W-:Y:S01]  /*16130*/  IMAD.MOV.U32 R28, RZ, RZ, R11 ;  /* 0x000000ffff1c7224 */ /* 0x000fe200078e000b */
[----:B----4-:R-:W-:Y:S01]  /*16140*/  HMMA.16816.F32 R24, R20, R24, R16 ;  /* 0x000000181418723c */ /* 0x010fe20000001810 */
[----:B------:R-:W3:-:S15]  /*16150*/  LDL.LU.64 R18, [R1+0x17a8] ;  /* 0x0017a80001127983 */ /* 0x000ede0000300a00 */
[----:B------:R-:W-:-:S03]  /*16160*/  NOP ;  /* 0x0000000000007918 */ /* 0x000fc60000000000 */
[----:B------:R-:W-:Y:S02]  /*16170*/  IMAD.MOV.U32 R0, RZ, RZ, R26 ;  /* 0x000000ffff007224 */ /* 0x000fe400078e001a */
[----:B------:R-:W-:Y:S01]  /*16180*/  IMAD.MOV.U32 R3, RZ, RZ, R27 ;  /* 0x000000ffff037224 */ /* 0x000fe200078e001b */
[----:B------:R0:W-:Y:S04]  /*16190*/  STL.64 [R1+0x200], R24 ;  /* 0x0002001801007387 */ /* 0x0001e80000100a00 */
[----:B0-----:R-:W4:Y:S04]  /*161a0*/  LDL.LU.64 R24, [R1+0x2d0] ;  /* 0x0002d00001187983 */ /* 0x001f280000300a00 */
[----:B------:R-:W4:Y:S04]  /*161b0*/  LDL.LU.64 R26, [R1+0x2d8] ;  /* 0x0002d800011a7983 */ /* 0x000f280000300a00 */
[----:B------:R-:W-:Y:S04]  /*161c0*/  STL [R1+0x162c], R0 ;  /* 0x00162c0001007387 */ /* 0x000fe80000100800 */
[----:B------:R-:W-:Y:S04]  /*161d0*/  STL [R1+0x1628], R3 ;  /* 0x0016280301007387 */ /* 0x000fe80000100800 */
[----:B------:R-:W3:Y:S04]  /*161e0*/  LDL.LU R14, [R1+0x17a0] ;  /* 0x0017a000010e7983 */ /* 0x000ee80000300800 */
[----:B------:R0:W-:Y:S04]  /*161f0*/  STL.64 [R1+0x1f0], R8 ;  /* 0x0001f00801007387 */ /* 0x0001e80000100a00 */
[----:B------:R1:W-:Y:S04]  /*16200*/  STL [R1+0x1f8], R10 ;  /* 0x0001f80a01007387 */ /* 0x0003e80000100800 */
[----:B0-----:R-:W3:Y:S04]  /*16210*/  LDL.LU.64 R8, [R1+0x260] ;  /* 0x0002600001087983 */ /* 0x001ee80000300a00 */
[----:B-1----:R-:W3:Y:S04]  /*16220*/  LDL.LU.64 R10, [R1+0x268] ;  /* 0x00026800010a7983 */ /* 0x002ee80000300a00 */
[----:B------:R-:W4:Y:S04]  /*16230*/  LDL.LU R20, [R1+0x10] ;  /* 0x0000100001147983 */ /* 0x000f280000300800 */
[----:B------:R-:W4:Y:S04]  /*16240*/  LDL.LU R21, [R1+0x14] ;  /* 0x0000140001157983 */ /* 0x000f280000300800 */
[----:B------:R-:W4:Y:S04]  /*16250*/  LDL.LU R22, [R1+0x18] ;  /* 0x0000180001167983 */ /* 0x000f280000300800 */
[----:B------:R-:W4:Y:S01]  /*16260*/  LDL.LU R23, [R1+0x1c] ;  /* 0x00001c0001177983 */ /* 0x000f220000300800 */
[----:B------:R-:W0:Y:S01]  /*16270*/  S2R R7, SR_TID.X ;  /* 0x0000000000077919 */ /* 0x000e220000002100 */
[----:B------:R-:W-:-:S02]  /*16280*/  IMAD.MOV.U32 R16, RZ, RZ, R13 ;  /* 0x000000ffff107224 */ /* 0x000fc400078e000d */
[----:B------:R-:W1:Y:S01]  /*16290*/  S2R R13, SR_TID.X ;  /* 0x00000000000d7919 */ /* 0x000e620000002100 */
[----:B------:R-:W-:Y:S01]  /*162a0*/  IMAD.MOV.U32 R17, RZ, RZ, R12 ;  /* 0x000000ffff117224 */ /* 0x000fe200078e000c */
[----:B------:R-:W-:Y:S01]  /*162b0*/  STL [R1+0x16e0], R28 ;  /* 0x0016e01c01007387 */ /* 0x000fe20000100800 */
[----:B--2---:R-:W-:Y:S02]  /*162c0*/  IMAD.MOV.U32 R12, RZ, RZ, R5 ;  /* 0x000000ffff0c7224 */ /* 0x004fe400078e0005 */
[C---:B0-----:R-:W-:Y:S01]  /*162d0*/  IMAD.SHL.U32 R6, R7.reuse, 0x2, RZ ;  /* 0x0000000207067824 */ /* 0x041fe200078e00ff */
[----:B------:R-:W-:-:S04]  /*162e0*/  LOP3.LUT R7, R7, 0x7, RZ, 0xc0, !PT ;  /* 0x0000000707077812 */ /* 0x000fc800078ec0ff */
[----:B------:R-:W-:Y:S01]  /*162f0*/  LOP3.LUT R15, R6, 0x10, RZ, 0xc0, !PT ;  /* 0x00000010060f7812 */ /* 0x000fe200078ec0ff */
[----:B------:R-:W-:Y:S02]  /*16300*/  IMAD R6, R7, 0x210, RZ ;  /* 0x0000021007067824 */ /* 0x000fe400078e02ff */
[----:B-1----:R-:W-:Y:S01]  /*16310*/  IMAD.SHL.U32 R7, R13, 0x100, RZ ;  /* 0x000001000d077824 */ /* 0x002fe200078e00ff */
[----:B------:R-:W-:Y:S01]  /*16320*/  LOP3.LUT R15, R15, 0x20, R13, 0xf8, !PT ;  /* 0x000000200f0f7812 */ /* 0x000fe200078ef80d */
[----:B------:R-:W-:Y:S01]  /*16330*/  IMAD.MOV.U32 R13, RZ, RZ, R4 ;  /* 0x000000ffff0d7224 */ /* 0x000fe200078e0004 */
[----:B----4-:R-:W-:Y:S01]  /*16340*/  HMMA.16816.F32 R24, R20, R4, R24 ;  /* 0x000000041418723c */ /* 0x010fe20000001818 */
[----:B------:R-:W3:Y:S01]  /*16350*/  LDL.LU.64 R4, [R1+0x1798] ;  /* 0x0017980001047983 */ /* 0x000ee20000300a00 */
[----:B------:R-:W-:-:S04]  /*16360*/  LOP3.LUT R15, R6, R15, RZ, 0x3c, !PT ;  /* 0x0000000f060f7212 */ /* 0x000fc800078e3cff */
[----:B------:R-:W-:-:S13]  /*16370*/  LOP3.LUT R15, R15, 0x1000, R7, 0xf8, !PT ;  /* 0x000010000f0f7812 */ /* 0x000fda00078ef807 */
[----:B------:R-:W-:Y:S02]  /*16380*/  IMAD.MOV.U32 R0, RZ, RZ, R25 ;  /* 0x000000ffff007224 */ /* 0x000fe400078e0019 */
[----:B------:R-:W-:Y:S01]  /*16390*/  IMAD.MOV.U32 R3, RZ, RZ, R26 ;  /* 0x000000ffff037224 */ /* 0x000fe200078e001a */
[----:B------:R-:W-:Y:S01]  /*163a0*/  STL [R1+0x220], R24 ;  /* 0x0002201801007387 */ /* 0x000fe20000100800 */
[----:B------:R-:W-:-:S03]  /*163b0*/  IMAD.MOV.U32 R2, RZ, RZ, R27 ;  /* 0x000000ffff027224 */ /* 0x000fc600078e001b */
[----:B------:R-:W0:Y:S04]  /*163c0*/  LDSM.16.MT88.4 R24, [R15+UR5+0x2000] ;  /* 0x002000050f18783b */ /* 0x000e280008004200 */
[----:B------:R-:W-:Y:S04]  /*163d0*/  STL [R1+0x16e4], R0 ;  /* 0x0016e40001007387 */ /* 0x000fe80000100800 */
[----:B0-----:R-:W-:Y:S04]  /*163e0*/  STL.64 [R1+0x1730], R26 ;  /* 0x0017301a01007387 */ /* 0x001fe80000100a00 */
[----:B------:R-:W-:Y:S01]  /*163f0*/  STL.64 [R1+0x1728], R24 ;  /* 0x0017281801007387 */ /* 0x000fe20000100a00 */
[----:B---3--:R-:W-:Y:S03]  /*16400*/  HMMA.16816.F32 R8, R20, R4, R8 ;  /* 0x000000041408723c */ /* 0x008fe60000001808 */
[----:B------:R-:W0:Y:S04]  /*16410*/  LDSM.16.MT88.4 R4, [R15+UR5+0x2080] ;  /* 0x002080050f04783b */ /* 0x000e280008004200 */
[----:B0-----:R-:W-:-:S12]  /*16420*/  STL.64 [R1+0x16f0], R6 ;  /* 0x0016f00601007387 */ /* 0x001fd80000100a00 */
[----:B------:R-:W-:Y:S04]  /*16430*/  STL.64 [R1+0x280], R8 ;  /* 0x0002800801007387 */ /* 0x000fe80000100a00 */
[----:B------:R-:W-:Y:S04]  /*16440*/  STL.64 [R1+0x288], R10 ;  /* 0x0002880a01007387 */ /* 0x000fe80000100a00 */
[----:B------:R0:W-:Y:S04]  /*16450*/  STL.64 [R1+0x16e8], R4 ;  /* 0x0016e80401007387 */ /* 0x0001e80000100a00 */
[----:B------:R-:W1:Y:S04]  /*16460*/  LDSM.16.MT88.4 R8, [R15+UR5+0x2100] ;  /* 0x002100050f08783b */ /* 0x000e680008004200 */
[----:B0-----:R-:W2:Y:S04]  /*16470*/  LDL.LU.64 R4, [R1+0x60] ;  /* 0x0000600001047983 */ /* 0x001ea80000300a00 */
[----:B------:R-:W3:Y:S04]  /*16480*/  LDL.64 R6, [R1+0x68] ;  /* 0x0000680001067983 */ /* 0x000ee80000100a00 */
[----:B---3--:R-:W-:Y:S04]  /*16490*/  STL.64 [R1+0x1770], R6 ;  /* 0x0017700601007387 */ /* 0x008fe80000100a00 */
[----:B--2---:R0:W-:Y:S04]  /*164a0*/  STL.64 [R1+0x1768], R4 ;  /* 0x0017680401007387 */ /* 0x0041e80000100a00 */
[----:B0-----:R-:W2:Y:S04]  /*164b0*/  LDL.LU.64 R4, [R1+0x250] ;  /* 0x0002500001047983 */ /* 0x001ea80000300a00 */
[----:B------:R-:W2:Y:S04]  /*164c0*/  LDL.LU.64 R6, [R1+0x258] ;  /* 0x0002580001067983 */ /* 0x000ea80000300a00 */
[----:B-1----:R-:W-:Y:S04]  /*164d0*/  STL.64 [R1+0x16b8], R10 ;  /* 0x0016b80a01007387 */ /* 0x002fe80000100a00 */
[----:B------:R0:W-:Y:S04]  /*164e0*/  STL.64 [R1+0x16b0], R8 ;  /* 0x0016b00801007387 */ /* 0x0001e80000100a00 */
[----:B0-----:R-:W3:Y:S04]  /*164f0*/  LDL.LU R8, [R1+0x140] ;  /* 0x0001400001087983 */ /* 0x001ee80000300800 */
[----:B------:R-:W3:Y:S04]  /*16500*/  LDL.LU R9, [R1+0x144] ;  /* 0x0001440001097983 */ /* 0x000ee80000300800 */
[----:B------:R-:W4:Y:S04]  /*16510*/  LDL.LU R10, [R1+0x148] ;  /* 0x00014800010a7983 */ /* 0x000f280000300800 */
[----:B------:R-:W4:Y:S04]  /*16520*/  LDL.LU R11, [R1+0x14c] ;  /* 0x00014c00010b7983 */ /* 0x000f280000300800 */
[----:B----4-:R-:W-:Y:S04]  /*16530*/  STL.64 [R1+0x1700], R10 ;  /* 0x0017000a01007387 */ /* 0x010fe80000100a00 */
[----:B---3--:R0:W-:Y:S04]  /*16540*/  STL.64 [R1+0x16f8], R8 ;  /* 0x0016f80801007387 */ /* 0x0081e80000100a00 */
[----:B0-----:R-:W3:Y:S04]  /*16550*/  LDL.LU R8, [R1+0x160] ;  /* 0x0001600001087983 */ /* 0x001ee80000300800 */
[----:B------:R-:W3:Y:S04]  /*16560*/  LDL.LU R9, [R1+0x164] ;  /* 0x0001640001097983 */ /* 0x000ee80000300800 */
[----:B------:R-:W4:Y:S04]  /*16570*/  LDL.LU R10, [R1+0x168] ;  /* 0x00016800010a7983 */ /* 0x000f280000300800 */
[----:B------:R-:W4:Y:S04]  /*16580*/  LDL.LU R11, [R1+0x16c] ;  /* 0x00016c00010b7983 */ /* 0x000f280000300800 */
[----:B------:R-:W2:Y:S01]  /*16590*/  LDL.LU R24, [R1] ;  /* 0x0000000001187983 */ /* 0x000ea20000300800 */
[----:B------:R-:W-:-:S02]  /*165a0*/  IMAD.MOV.U32 R26, RZ, RZ, R18 ;  /* 0x000000ffff1a7224 */ /* 0x000fc400078e0012 */
[----:B------:R-:W-:Y:S02]  /*165b0*/  IMAD.MOV.U32 R27, RZ, RZ, R14 ;  /* 0x000000ffff1b7224 */ /* 0x000fe400078e000e */
[----:B------:R-:W-:-:S03]  /*165c0*/  IMAD.MOV.U32 R25, RZ, RZ, R19 ;  /* 0x000000ffff197224 */ /* 0x000fc600078e0013 */
[----:B------:R-:W-:Y:S04]  /*165d0*/  STL.64 [R1+0x1780], R26 ;  /* 0x0017801a01007387 */ /* 0x000fe80000100a00 */
[----:B--2---:R0:W-:Y:S04]  /*165e0*/  STL.64 [R1+0x1778], R24 ;  /* 0x0017781801007387 */ /* 0x0041e80000100a00 */
[----:B0-----:R-:W2:Y:S04]  /*165f0*/  LDL.LU.64 R24, [R1+0x50] ;  /* 0x0000500001187983 */ /* 0x001ea80000300a00 */
[----:B----4-:R0:W-:Y:S04]  /*16600*/  STL.64 [R1+0x1710], R10 ;  /* 0x0017100a01007387 */ /* 0x0101e80000100a00 */
[----:B---3--:R1:W-:Y:S04]  /*16610*/  STL.64 [R1+0x1708], R8 ;  /* 0x0017080801007387 */ /* 0x0083e80000100a00 */
[----:B0-----:R-:W3:Y:S04]  /*16620*/  LDL R10, [R1+0x78] ;  /* 0x00007800010a7983 */ /* 0x001ee80000100800 */
[----:B------:R-:W3:Y:S01]  /*16630*/  LDL R11, [R1+0x7c] ;  /* 0x00007c00010b7983 */ /* 0x000ee20000100800 */
[----:B-1----:R-:W-:-:S02]  /*16640*/  IMAD.MOV.U32 R8, RZ, RZ, R13 ;  /* 0x000000ffff087224 */ /* 0x002fc400078e000d */
[----:B------:R-:W-:Y:S02]  /*16650*/  IMAD.MOV.U32 R9, RZ, RZ, R12 ;  /* 0x000000ffff097224 */ /* 0x000fe400078e000c */
[----:B------:R-:W0:Y:S04]  /*16660*/  LDSM.16.MT88.4 R12, [R15+UR5+0x2180] ;  /* 0x002180050f0c783b */ /* 0x000e280008004200 */
[----:B---3--:R-:W-:Y:S04]  /*16670*/  STL.64 [R1+0x1790], R10 ;  /* 0x0017900a01007387 */ /* 0x008fe80000100a00 */
[----:B------:R2:W-:Y:S02]  /*16680*/  STL.64 [R1+0x1788], R8 ;  /* 0x0017880801007387 */ /* 0x0005e40000100a00 */
[----:B--2---:R-:W-:-:S15]  /*16690*/  HMMA.16816.F32 R8, R20, R24, R4 ;  /* 0x000000181408723c */ /* 0x004fde0000001804 */
[----:B------:R-:W-:-:S04]  /*166a0*/  NOP ;  /* 0x0000000000007918 */ /* 0x000fc80000000000 */
[----:B------:R1:W-:Y:S04]  /*166b0*/  STL.64 [R1+0x290], R8 ;  /* 0x0002900801007387 */ /* 0x0003e80000100a00 */
[----:B------:R2:W-:Y:S04]  /*166c0*/  STL.64 [R1+0x298], R10 ;  /* 0x0002980a01007387 */ /* 0x0005e80000100a00 */
[----:B-1----:R-:W3:Y:S04]  /*166d0*/  LDL.LU.64 R8, [R1+0x210] ;  /* 0x0002100001087983 */ /* 0x002ee80000300a00 */
[----:B--2---:R-:W3:Y:S04]  /*166e0*/  LDL.LU.64 R10, [R1+0x218] ;  /* 0x00021800010a7983 */ /* 0x004ee80000300a00 */
[----:B0-----:R0:W-:Y:S04]  /*166f0*/  STL.64 [R1+0x1660], R14 ;  /* 0x0016600e01007387 */ /* 0x0011e80000100a00 */
[----:B------:R1:W-:Y:S04]  /*16700*/  STL.64 [R1+0x1658], R12 ;  /* 0x0016580c01007387 */ /* 0x0003e80000100a00 */
[----:B0-----:R-:W2:Y:S04]  /*16710*/  LDL R14, [R1+0x58] ;  /* 0x00005800010e7983 */ /* 0x001ea80000100800 */
[----:B------:R-:W2:Y:S01]  /*16720*/  LDL R15, [R1+0x5c] ;  /* 0x00005c00010f7983 */ /* 0x000ea20000100800 */
[----:B------:R-:W-:-:S02]  /*16730*/  IMAD.MOV.U32 R4, RZ, RZ, R24 ;  /* 0x000000ffff047224 */ /* 0x000fc400078e0018 */
[----:B------:R-:W-:Y:S02]  /*16740*/  IMAD.MOV.U32 R0, RZ, RZ, R25 ;  /* 0x000000ffff007224 */ /* 0x000fe400078e0019 */
[----:B------:R-:W-:Y:S02]  /*16750*/  IMAD.MOV.U32 R24, RZ, RZ, R17 ;  /* 0x000000ffff187224 */ /* 0x000fe400078e0011 */
[----:B------:R-:W-:Y:S02]  /*16760*/  IMAD.MOV.U32 R25, RZ, RZ, R16 ;  /* 0x000000ffff197224 */ /* 0x000fe400078e0010 */
[----:B------:R-:W0:Y:S01]  /*16770*/  LDSM.16.MT88.4 R16, [R29+UR5+0x2000] ;  /* 0x002000051d10783b */ /* 0x000e220008004200 */
[----:B-1----:R-:W-:Y:S02]  /*16780*/  IMAD.MOV.U32 R12, RZ, RZ, R4 ;  /* 0x000000ffff0c7224 */ /* 0x002fe400078e0004 */
[----:B------:R-:W-:Y:S01]  /*16790*/  IMAD.MOV.U32 R13, RZ, RZ, R0 ;  /* 0x000000ffff0d7224 */ /* 0x000fe200078e0000 */
[----:B--2---:R-:W-:Y:S04]  /*167a0*/  STL.64 [R1+0x1760], R14 ;  /* 0x0017600e01007387 */ /* 0x004fe80000100a00 */
[----:B------:R-:W-:Y:S04]  /*167b0*/  STL.64 [R1+0x1758], R12 ;  /* 0x0017580c01007387 */ /* 0x000fe80000100a00 */
[----:B0-----:R-:W-:Y:S04]  /*167c0*/  STL.64 [R1+0x1638], R18 ;  /* 0x0016381201007387 */ /* 0x001fe80000100a00 */
[----:B------:R0:W-:Y:S04]  /*167d0*/  STL.64 [R1+0x1630], R16 ;  /* 0x0016301001007387 */ /* 0x0001e80000100a00 */
[----:B0-----:R-:W2:Y:S04]  /*167e0*/  LDL.LU R16, [R1+0x150] ;  /* 0x0001500001107983 */ /* 0x001ea80000300800 */
[----:B------:R-:W2:Y:S04]  /*167f0*/  LDL.LU R17, [R1+0x154] ;  /* 0x0001540001117983 */ /* 0x000ea80000300800 */
[----:B------:R-:W4:Y:S04]  /*16800*/  LDL.LU R18, [R1+0x158] ;  /* 0x0001580001127983 */ /* 0x000f280000300800 */
[----:B------:R-:W4:Y:S04]  /*16810*/  LDL.LU R19, [R1+0x15c] ;  /* 0x00015c0001137983 */ /* 0x000f280000300800 */
[----:B------:R-:W2:Y:S04]  /*16820*/  LDL.LU.64 R4, [R1+0x370] ;  /* 0x0003700001047983 */ /* 0x000ea80000300a00 */
[----:B------:R-:W3:Y:S04]  /*16830*/  LDL.LU.64 R6, [R1+0x378] ;  /* 0x0003780001067983 */ /* 0x000ee80000300a00 */
[----:B------:R-:W3:Y:S04]  /*16840*/  LDL.LU.64 R12, [R1+0x2b0] ;  /* 0x0002b000010c7983 */ /* 0x000ee80000300a00 */
[----:B------:R-:W3:Y:S04]  /*16850*/  LDL.LU.64 R14, [R1+0x2b8] ;  /* 0x0002b800010e7983 */ /* 0x000ee80000300a00 */
[----:B----4-:R-:W-:Y:S04]  /*16860*/  STL.64 [R1+0x1720], R18 ;  /* 0x0017201201007387 */ /* 0x010fe80000100a00 */
[----:B--2---:R0:W-:Y:S04]  /*16870*/  STL.64 [R1+0x1718], R16 ;  /* 0x0017181001007387 */ /* 0x0041e80000100a00 */
[----:B0-----:R-:W2:Y:S04]  /*16880*/  LDL.LU R16, [R1+0x170] ;  /* 0x0001700001107983 */ /* 0x001ea80000300800 */
[----:B------:R-:W2:Y:S04]  /*16890*/  LDL.LU R17, [R1+0x174] ;  /* 0x0001740001117983 */ /* 0x000ea80000300800 */
[----:B------:R-:W4:Y:S04]  /*168a0*/  LDL.LU R18, [R1+0x178] ;  /* 0x0001780001127983 */ /* 0x000f280000300800 */
[----:B------:R-:W4:Y:S04]  /*168b0*/  LDL.LU R19, [R1+0x17c] ;  /* 0x00017c0001137983 */ /* 0x000f280000300800 */
[----:B----4-:R-:W-:Y:S04]  /*168c0*/  STL.64 [R1+0x1740], R18 ;  /* 0x0017401201007387 */ /* 0x010fe80000100a00 */
[----:B--2---:R0:W-:Y:S04]  /*168d0*/  STL.64 [R1+0x1738], R16 ;  /* 0x0017381001007387 */ /* 0x0041e80000100a00 */
[----:B0-----:R-:W2:Y:S04]  /*168e0*/  LDL.LU.64 R16, [R1+0x1c0] ;  /* 0x0001c00001107983 */ /* 0x001ea80000300a00 */
[----:B------:R-:W4:Y:S01]  /*168f0*/  LDL.LU.64 R18, [R1+0x1c8] ;  /* 0x0001c80001127983 */ /* 0x000f220000300a00 */
[----:B---3--:R-:W-:Y:S03]  /*16900*/  HMMA.16816.F32 R20, R20, R24, R8 ;  /* 0x000000181414723c */ /* 0x008fe60000001808 */
[----:B----4-:R-:W-:Y:S04]  /*16910*/  STL.64 [R1+0x1750], R18 ;  /* 0x0017501201007387 */ /* 0x010fe80000100a00 */
[----:B--2---:R0:W-:Y:S04]  /*16920*/  STL.64 [R1+0x1748], R16 ;  /* 0x0017481001007387 */ /* 0x0041e80000100a00 */
[----:B0-----:R-:W2:Y:S04]  /*16930*/  LDL.LU.64 R16, [R1+0x230] ;  /* 0x0002300001107983 */ /* 0x001ea80000300a00 */
[----:B------:R-:W2:Y:S04]  /*16940*/  LDL.LU.64 R18, [R1+0x238] ;  /* 0x0002380001127983 */ /* 0x000ea80000300a00 */
[----:B------:R-:W3:Y:S04]  /*16950*/  LDL.LU.64 R10, [R1+0x1790] ;  /* 0x00179000010a7983 */ /* 0x000ee80000300a00 */
[----:B------:R-:W4:Y:S04]  /*16960*/  LDL.LU.64 R8, [R1+0x1788] ;  /* 0x0017880001087983 */ /* 0x000f280000300a00 */
[----:B------:R-:W4:Y:S04]  /*16970*/  LDL.LU.64 R26, [R1+0x1780] ;  /* 0x00178000011a7983 */ /* 0x000f280000300a00 */
[----:B------:R-:W4:Y:S04]  /*16980*/  LDL.LU.64 R24, [R1+0x1778] ;  /* 0x0017780001187983 */ /* 0x000f280000300a00 */
[----:B------:R-:W-:Y:S04]  /*16990*/  STL.64 [R1+0x2a0], R20 ;  /* 0x0002a01401007387 */ /* 0x000fe80000100a00 */
[----:B------:R-:W-:Y:S04]  /*169a0*/  STL.64 [R1+0x2a8], R22 ;  /* 0x0002a81601007387 */ /* 0x000fe80000100a00 */
[----:B------:R-:W0:Y:S04]  /*169b0*/  LDSM.16.MT88.4 R20, [R29+UR5+0x2080] ;  /* 0x002080051d14783b */ /* 0x000e280008004200 */
[----:B0-----:R-:W-:Y:S04]  /*169c0*/  STL.64 [R1+0x15e0], R22 ;  /* 0x0015e01601007387 */ /* 0x001fe80000100a00 */
[----:B------:R0:W-:Y:S04]  /*169d0*/  STL.64 [R1+0x15d8], R20 ;  /* 0x0015d81401007387 */ /* 0x0001e80000100a00 */
[----:B0-----:R-:W2:Y:S04]  /*169e0*/  LDL.LU.64 R20, [R1+0x40] ;  /* 0x0000400001147983 */ /* 0x001ea80000300a00 */
[----:B------:R-:W2:Y:S01]  /*169f0*/  LDL.64 R22, [R1+0x48] ;  /* 0x0000480001167983 */ /* 0x000ea20000100a00 */
[----:B----4-:R-:W-:-:S15]  /*16a00*/  HMMA.16816.F32 R4, R24, R8, R4 ;  /* 0x000000081804723c */ /* 0x010fde0000001804 */
[----:B------:R-:W-:-:S04]  /*16a10*/  NOP ;  /* 0x0000000000007918 */ /* 0x000fc80000000000 */
[----:B------:R-:W-:Y:S04]  /*16a20*/  STL.64 [R1+0x2d0], R4 ;  /* 0x0002d00401007387 */ /* 0x000fe80000100a00 */
[----:B------:R0:W-:Y:S04]  /*16a30*/  STL.64 [R1+0x2d8], R6 ;  /* 0x0002d80601007387 */ /* 0x0001e80000100a00 */
[----:B0-----:R-:W4:Y:S04]  /*16a40*/  LDL.LU.64 R6, [R1+0x1770] ;  /* 0x0017700001067983 */ /* 0x001f280000300a00 */
[----:B------:R-:W2:Y:S02]  /*16a50*/  LDL.LU.64 R4, [R1+0x1768] ;  /* 0x0017680001047983 */ /* 0x000ea40000300a00 */
        /* <DEDUP_REMOVED lines=9> */
[----:B------:R-:W-:Y:S04]  /*16af0*/  STL.64 [R1+0x2b8], R18 ;  /* 0x0002b81201007387 */ /* 0x000fe80000100a00 */
[----:B------:R-:W0:Y:S04]  /*16b00*/  LDSM.16.MT88.4 R16, [R29+UR5+0x2100] ;  /* 0x002100051d10783b */ /* 0x000e280008004200 */
[----:B0-----:R-:W-:Y:S04]  /*16b10*/  STL.64 [R1+0x90], R16 ;  /* 0x0000901001007387 */ /* 0x001fe80000100a00 */
[----:B------:R0:W-:Y:S04]  /*16b20*/  STL.64 [R1+0x98], R18 ;  /* 0x0000981201007387 */ /* 0x0001e80000100a00 */
[----:B0-----:R-:W2:Y:S04]  /*16b30*/  LDL.LU.64 R18, [R1+0x1750] ;  /* 0x0017500001127983 */ /* 0x001ea80000300a00 */
[----:B------:R-:W2:Y:S02]  /*16b40*/  LDL.LU.64 R16, [R1+0x1748] ;  /* 0x0017480001107983 */ /* 0x000ea40000300a00 */
[----:B--2---:R-:W-:Y:S02]  /*16b50*/  HMMA.16816.F32 R24, R24, R20, R16 ;  /* 0x000000141818723c */ /* 0x004fe40000001810 */
[----:B------:R-:W3:Y:S04]  /*16b60*/  LDL.LU.64 R18, [R1+0x1740] ;  /* 0x0017400001127983 */ /* 0x000ee80000300a00 */
[----:B------:R-:W3:-:S13]  /*16b70*/  LDL.LU.64 R16, [R1+0x1738] ;  /* 0x0017380001107983 */ /* 0x000eda0000300a00 */
[----:B------:R-:W-:Y:S04]  /*16b80*/  STL.64 [R1+0x320], R24 ;  /* 0x0003201801007387 */ /* 0x000fe80000100a00 */
[----:B------:R0:W-:Y:S04]  /*16b90*/  STL.64 [R1+0x328], R26 ;  /* 0x0003281a01007387 */ /* 0x0001e80000100a00 */
[----:B0-----:R-:W3:Y:S04]  /*16ba0*/  LDL.LU.64 R26, [R1+0x1730] ;  /* 0x00173000011a7983 */ /* 0x001ee80000300a00 */
[----:B------:R-:W3:Y:S02]  /*16bb0*/  LDL.LU.64 R24, [R1+0x1728] ;  /* 0x0017280001187983 */ /* 0x000ee40000300a00 */
[----:B---3--:R-:W-:Y:S02]  /*16bc0*/  HMMA.16816.F32 R8, R24, R10, R16 ;  /* 0x0000000a1808723c */ /* 0x008fe40000001810 */
[----:B------:R-:W2:Y:S04]  /*16bd0*/  LDL.LU.64 R18, [R1+0x1720] ;  /* 0x0017200001127983 */ /* 0x000ea80000300a00 */
[----:B------:R-:W2:-:S13]  /*16be0*/  LDL.LU.64 R16, [R1+0x1718] ;  /* 0x0017180001107983 */ /* 0x000e9a0000300a00 */
[----:B------:R-:W-:Y:S04]  /*16bf0*/  STL.64 [R1+0x310], R8 ;  /* 0x0003100801007387 */ /* 0x000fe80000100a00 */
[----:B------:R0:W-:Y:S04]  /*16c00*/  STL.64 [R1+0x318], R10 ;  /* 0x0003180a01007387 */ /* 0x0001e80000100a00 */
[----:B0-----:R-:W4:Y:S04]  /*16c10*/  LDL.LU.64 R10, [R1+0x1710] ;  /* 0x00171000010a7983 */ /* 0x001f280000300a00 */
[----:B------:R-:W4:Y:S02]  /*16c20*/  LDL.LU.64 R8, [R1+0x1708] ;  /* 0x0017080001087983 */ /* 0x000f240000300a00 */
[----:B----4-:R-:W-:-:S15]  /*16c30*/  HMMA.16816.F32 R8, R24, R6, R8 ;  /* 0x000000061808723c */ /* 0x010fde0000001808 */
[----:B------:R-:W-:-:S04]  /*16c40*/  NOP ;  /* 0x0000000000007918 */ /* 0x000fc80000000000 */
[----:B------:R-:W-:Y:S04]  /*16c50*/  STL.64 [R1+0x300], R8 ;  /* 0x0003000801007387 */ /* 0x000fe80000100a00 */
[----:B------:R0:W-:Y:S04]  /*16c60*/  STL.64 [R1+0x308], R10 ;  /* 0x0003080a01007387 */ /* 0x0001e80000100a00 */
[----:B0-----:R-:W3:Y:S04]  /*16c70*/  LDL.LU.64 R10, [R1+0x1700] ;  /* 0x00170000010a7983 */ /* 0x001ee80000300a00 */
[----:B------:R-:W3:Y:S01]  /*16c80*/  LDL.LU.64 R8, [R1+0x16f8] ;  /* 0x0016f80001087983 */ /* 0x000ee20000300a00 */
[----:B--2---:R-:W-:Y:S01]  /*16c90*/  HMMA.16816.F32 R12, R24, R14, R16 ;  /* 0x0000000e180c723c */ /* 0x004fe20000001810 */
[----:B------:R-:W-:-:S02]  /*16ca0*/  IMAD.MOV.U32 R0, RZ, RZ, R6 ;  /* 0x000000ffff007224 */ /* 0x000fc400078e0006 */
[----:B------:R-:W-:Y:S02]  /*16cb0*/  IMAD.MOV.U32 R28, RZ, RZ, R7 ;  /* 0x000000ffff1c7224 */ /* 0x000fe400078e0007 */
[----:B------:R-:W2:Y:S04]  /*16cc0*/  LDL.LU.64 R6, [R1+0x16f0] ;  /* 0x0016f00001067983 */ /* 0x000ea80000300a00 */
[----:B------:R-:W2:Y:S04]  /*16cd0*/  LDL.LU.64 R4, [R1+0x16e8] ;  /* 0x0016e80001047983 */ /* 0x000ea80000300a00 */
[----:B------:R-:W-:Y:S06]  /*16ce0*/  STL.64 [R1+0x16c0], R22 ;  /* 0x0016c01601007387 */ /* 0x000fec0000100a00 */
[----:B------:R0:W-:Y:S04]  /*16cf0*/  STL.64 [R1+0x2f0], R12 ;  /* 0x0002f00c01007387 */ /* 0x0001e80000100a00 */
[----:B------:R1:W-:Y:S04]  /*16d00*/  STL.64 [R1+0x2f8], R14 ;  /* 0x0002f80e01007387 */ /* 0x0003e80000100a00 */
[----:B0-----:R-:W4:Y:S01]  /*16d10*/  LDL.LU R12, [R1+0xc0] ;  /* 0x0000c000010c7983 */ /* 0x001f220000300800 */
[----:B---3--:R-:W-:-:S15]  /*16d20*/  HMMA.16816.F32 R8, R24, R22, R8 ;  /* 0x000000161808723c */ /* 0x008fde0000001808 */
[----:B------:R-:W-:-:S04]  /*16d30*/  NOP ;  /* 0x0000000000007918 */ /* 0x000fc80000000000 */
[----:B------:R-:W-:Y:S04]  /*16d40*/  STL.64 [R1+0x270], R8 ;  /* 0x0002700801007387 */ /* 0x000fe80000100a00 */
[----:B------:R-:W-:Y:S04]  /*16d50*/  STL.64 [R1+0x278], R10 ;  /* 0x0002780a01007387 */ /* 0x000fe80000100a00 */
[----:B------:R-:W4:Y:S04]  /*16d60*/  LDL.LU R13, [R1+0xc4] ;  /* 0x0000c400010d7983 */ /* 0x000f280000300800 */
[----:B-1----:R-:W3:Y:S04]  /*16d70*/  LDL.LU R14, [R1+0xc8] ;  /* 0x0000c800010e7983 */ /* 0x002ee80000300800 */
[----:B------:R-:W3:Y:S04]  /*16d80*/  LDL.LU R15, [R1+0xcc] ;  /* 0x0000cc00010f7983 */ /* 0x000ee80000300800 */
[----:B---3--:R0:W-:Y:S04]  /*16d90*/  STL.64 [R1+0x1670], R14 ;  /* 0x0016700e01007387 */ /* 0x0081e80000100a00 */
[----:B----4-:R1:W-:Y:S04]  /*16da0*/  STL.64 [R1+0x1668], R12 ;  /* 0x0016680c01007387 */ /* 0x0103e80000100a00 */
[----:B0-----:R-:W3:Y:S04]  /*16db0*/  LDL.64 R14, [R1+0x58] ;  /* 0x00005800010e7983 */ /* 0x001ee80000100a00 */
[----:B---3--:R0:W-:Y:S04]  /*16dc0*/  STL.64 [R1+0x16c8], R14 ;  /* 0x0016c80e01007387 */ /* 0x0081e80000100a00 */
[----:B------:R-:W3:Y:S04]  /*16dd0*/  LDL.LU R16, [R1+0x80] ;  /* 0x0000800001107983 */ /* 0x000ee80000300800 */
[----:B------:R-:W3:Y:S04]  /*16de0*/  LDL.LU R17, [R1+0x84] ;  /* 0x0000840001117983 */ /* 0x000ee80000300800 */
[----:B------:R-:W4:Y:S04]  /*16df0*/  LDL.LU R18, [R1+0x88] ;  /* 0x0000880001127983 */ /* 0x000f280000300800 */
[----:B------:R-:W4:Y:S04]  /*16e00*/  LDL.LU R19, [R1+0x8c] ;  /* 0x00008c0001137983 */ /* 0x000f280000300800 */
[----:B-1----:R-:W2:Y:S04]  /*16e10*/  LDL.LU R12, [R1+0x120] ;  /* 0x00012000010c7983 */ /* 0x002ea80000300800 */
[----:B------:R-:W2:Y:S04]  /*16e20*/  LDL.LU R13, [R1+0x124] ;  /* 0x00012400010d7983 */ /* 0x000ea80000300800 */
[----:B0-----:R-:W2:Y:S04]  /*16e30*/  LDL.LU R14, [R1+0x128] ;  /* 0x00012800010e7983 */ /* 0x001ea80000300800 */
[----:B------:R-:W2:Y:S04]  /*16e40*/  LDL.LU R15, [R1+0x12c] ;  /* 0x00012c00010f7983 */ /* 0x000ea80000300800 */
[----:B--2---:R-:W-:Y:S04]  /*16e50*/  STL.64 [R1+0x16d8], R14 ;  /* 0x0016d80e01007387 */ /* 0x004fe80000100a00 */
[----:B------:R0:W-:Y:S04]  /*16e60*/  STL.64 [R1+0x16d0], R12 ;  /* 0x0016d00c01007387 */ /* 0x0001e80000100a00 */
        /* <DEDUP_REMOVED lines=12> */
[----:B----4-:R-:W-:Y:S04]  /*16f30*/  STL.64 [R1+0x1648], R18 ;  /* 0x0016481201007387 */ /* 0x010fe80000100a00 */
[----:B---3--:R0:W-:Y:S04]  /*16f40*/  STL.64 [R1+0x1640], R16 ;  /* 0x0016401001007387 */ /* 0x0081e80000100a00 */
        /* <DEDUP_REMOVED lines=16> */
[----:B----4-:R0:W-:Y:S04]  /*17050*/  STL.64 [R1+0x16a0], R18 ;  /* 0x0016a01201007387 */ /* 0x0101e80000100a00 */
[----:B---3--:R-:W-:Y:S04]  /*17060*/  STL.64 [R1+0x1698], R16 ;  /* 0x0016981001007387 */ /* 0x008fe80000100a00 */
[----:B0-----:R-:W2:Y:S01]  /*17070*/  LDL.64 R18, [R1+0x78] ;  /* 0x0000780001127983 */ /* 0x001ea20000100a00 */
[----:B------:R-:W-:-:S03]  /*17080*/  IMAD.MOV.U32 R26, RZ, RZ, R0 ;  /* 0x000000ffff1a7224 */ /* 0x000fc600078e0000 */
[----:B------:R-:W3:Y:S01]  /*17090*/  LDL.LU R0, [R1+0x16e4] ;  /* 0x0016e40001007983 */ /* 0x000ee20000300800 */
[----:B------:R-:W-:-:S03]  /*170a0*/  IMAD.MOV.U32 R27, RZ, RZ, R28 ;  /* 0x000000ffff1b7224 */ /* 0x000fc600078e001c */
[----:B------:R-:W4:Y:S01]  /*170b0*/  LDL.LU R28, [R1+0x16e0] ;  /* 0x0016e000011c7983 */ /* 0x000f220000300800 */
        /* <DEDUP_REMOVED lines=11> */
[----:B------:R0:W-:Y:S04]  /*17170*/  STL.64 [R1+0x16a8], R26 ;  /* 0x0016a81a01007387 */ /* 0x0001e80000100a00 */
[----:B------:R-:W3:Y:S04]  /*17180*/  LDL.LU R24, [R1+0xf0] ;  /* 0x0000f00001187983 */ /* 0x000ee80000300800 */
[----:B------:R-:W3:Y:S04]  /*17190*/  LDL.LU R25, [R1+0xf4] ;  /* 0x0000f40001197983 */ /* 0x000ee80000300800 */
[----:B0-----:R-:W3:Y:S04]  /*171a0*/  LDL.LU R26, [R1+0xf8] ;  /* 0x0000f800011a7983 */ /* 0x001ee80000300800 */
[----:B------:R-:W3:Y:S01]  /*171b0*/  LDL.LU R27, [R1+0xfc] ;  /* 0x0000fc00011b7983 */ /* 0x000ee20000300800 */
[----:B--2---:R-:W-:-:S15]  /*171c0*/  HMMA.16816.F32 R20, R4, R14, R20 ;  /* 0x0000000e0414723c */ /* 0x004fde0000001814 */
[----:B------:R-:W-:-:S04]  /*171d0*/  NOP ;  /* 0x0000000000007918 */ /* 0x000fc80000000000 */
[----:B------:R-:W-:Y:S04]  /*171e0*/  STL.64 [R1+0x240], R20 ;  /* 0x0002401401007387 */ /* 0x000fe80000100a00 */
[----:B------:R0:W-:Y:S04]  /*171f0*/  STL.64 [R1+0x248], R22 ;  /* 0x0002481601007387 */ /* 0x0001e80000100a00 */
[----:B0-----:R-:W2:Y:S02]  /*17200*/  LDL.LU.64 R22, [R1+0x16c0] ;  /* 0x0016c00001167983 */ /* 0x001ea40000300a00 */
[----:B--2---:R-:W-:Y:S02]  /*17210*/  HMMA.16816.F32 R4, R4, R22, R8 ;  /* 0x000000160404723c */ /* 0x004fe40000001808 */
[----:B------:R-:W3:Y:S04]  /*17220*/  LDL.LU.64 R10, [R1+0x16b8] ;  /* 0x0016b800010a7983 */ /* 0x000ee80000300a00 */
[----:B------:R-:W3:-:S13]  /*17230*/  LDL.LU.64 R8, [R1+0x16b0] ;  /* 0x0016b00001087983 */ /* 0x000eda0000300a00 */
[----:B------:R0:W-:Y:S04]  /*17240*/  STL.64 [R1+0x230], R4 ;  /* 0x0002300401007387 */ /* 0x0001e80000100a00 */
[----:B------:R1:W-:Y:S04]  /*17250*/  STL.64 [R1+0x238], R6 ;  /* 0x0002380601007387 */ /* 0x0003e80000100a00 */
[----:B0-----:R-:W2:Y:S04]  /*17260*/  LDL.LU.64 R4, [R1+0x90] ;  /* 0x0000900001047983 */ /* 0x001ea80000300a00 */
[----:B-1----:R-:W2:Y:S01]  /*17270*/  LDL.LU.64 R6, [R1+0x98] ;  /* 0x0000980001067983 */ /* 0x002ea20000300a00 */
[----:B---3--:R-:W-:Y:S03]  /*17280*/  HMMA.16816.F32 R24, R8, R18, R24 ;  /* 0x000000120818723c */ /* 0x008fe60000001818 */
[----:B--2---:R-:W-:Y:S04]  /*17290*/  STL.64 [R1+0x1590], R6 ;  /* 0x0015900601007387 */ /* 0x004fe80000100a00 */
[----:B------:R0:W-:Y:S04]  /*172a0*/  STL.64 [R1+0x1588], R4 ;  /* 0x0015880401007387 */ /* 0x0001e80000100a00 */
[----:B0-----:R-:W2:Y:S04]  /*172b0*/  LDL.LU R4, [R1+0xb0] ;  /* 0x0000b00001047983 */ /* 0x001ea80000300800 */
[----:B------:R-:W2:Y:S04]  /*172c0*/  LDL.LU R5, [R1+0xb4] ;  /* 0x0000b40001057983 */ /* 0x000ea80000300800 */
[----:B------:R-:W2:Y:S04]  /*172d0*/  LDL.LU R6, [R1+0xb8] ;  /* 0x0000b80001067983 */ /* 0x000ea80000300800 */
[----:B------:R-:W2:Y:S04]  /*172e0*/  LDL.LU R7, [R1+0xbc] ;  /* 0x0000bc0001077983 */ /* 0x000ea80000300800 */
[----:B------:R0:W-:Y:S04]  /*172f0*/  STL.64 [R1+0x210], R24 ;  /* 0x0002101801007387 */ /* 0x0001e80000100a00 */
[----:B------:R1:W-:Y:S01]  /*17300*/  STL.64 [R1+0x218], R26 ;  /* 0x0002181a01007387 */ /* 0x0003e20000100a00 */
[----:B0-----:R-:W-:-:S03]  /*17310*/  IMAD.MOV.U32 R25, RZ, RZ, R18 ;  /* 0x000000ffff197224 */ /* 0x001fc600078e0012 */
[----:B-1----:R-:W3:Y:S01]  /*17320*/  LDL.LU.64 R26, [R1+0x16a8] ;  /* 0x0016a800011a7983 */ /* 0x002ee20000300a00 */
[----:B------:R-:W-:-:S03]  /*17330*/  IMAD.MOV.U32 R24, RZ, RZ, R19 ;  /* 0x000000ffff187224 */ /* 0x000fc600078e0013 */
[----:B------:R-:W3:Y:S04]  /*17340*/  LDL.LU.64 R18, [R1+0x16a0] ;  /* 0x0016a00001127983 */ /* 0x000ee80000300a00 */
[----:B------:R-:W3:Y:S02]  /*17350*/  LDL.LU.64 R16, [R1+0x1698] ;  /* 0x0016980001107983 */ /* 0x000ee40000300a00 */
[----:B---3--:R-:W-:-:S15]  /*17360*/  HMMA.16816.F32 R16, R8, R26, R16 ;  /* 0x0000001a0810723c */ /* 0x008fde0000001810 */
[----:B------:R-:W-:-:S04]  /*17370*/  NOP ;  /* 0x0000000000007918 */ /* 0x000fc80000000000 */
[----:B------:R-:W-:Y:S04]  /*17380*/  STL.64 [R1+0x1e0], R16 ;  /* 0x0001e01001007387 */ /* 0x000fe80000100a00 */
[----:B------:R0:W-:Y:S04]  /*17390*/  STL.64 [R1+0x1e8], R18 ;  /* 0x0001e81201007387 */ /* 0x0001e80000100a00 */
[----:B0-----:R-:W3:Y:S04]  /*173a0*/  LDL.LU.64 R18, [R1+0x1690] ;  /* 0x0016900001127983 */ /* 0x001ee80000300a00 */
[----:B------:R-:W3:Y:S01]  /*173b0*/  LDL.LU.64 R16, [R1+0x1688] ;  /* 0x0016880001107983 */ /* 0x000ee20000300a00 */
[----:B------:R-:W-:-:S02]  /*173c0*/  IMAD.MOV.U32 R21, RZ, RZ, R14 ;  /* 0x000000ffff157224 */ /* 0x000fc400078e000e */
[----:B------:R-:W-:Y:S01]  /*173d0*/  IMAD.MOV.U32 R20, RZ, RZ, R15 ;  /* 0x000000ffff147224 */ /* 0x000fe200078e000f */
[----:B---3--:R-:W-:-:S15]  /*173e0*/  HMMA.16816.F32 R16, R8, R14, R16 ;  /* 0x0000000e0810723c */ /* 0x008fde0000001810 */
[----:B------:R-:W-:-:S04]  /*173f0*/  NOP ;  /* 0x0000000000007918 */ /* 0x000fc80000000000 */
[----:B------:R-:W-:Y:S04]  /*17400*/  STL.64 [R1+0x1c0], R16 ;  /* 0x0001c01001007387 */ /* 0x000fe80000100a00 */
[----:B------:R0:W-:Y:S04]  /*17410*/  STL.64 [R1+0x1c8], R18 ;  /* 0x0001c81201007387 */ /* 0x0001e80000100a00 */
[----:B0-----:R-:W3:Y:S04]  /*17420*/  LDL.LU.64 R18, [R1+0x1680] ;  /* 0x0016800001127983 */ /* 0x001ee80000300a00 */
[----:B------:R-:W3:Y:S04]  /*17430*/  LDL.LU.64 R16, [R1+0x1678] ;  /* 0x0016780001107983 */ /* 0x000ee80000300a00 */
[----:B------:R-:W2:Y:S04]  /*17440*/  LDL.LU.64 R14, [R1+0x1670] ;  /* 0x00167000010e7983 */ /* 0x000ea80000300a00 */
[----:B------:R-:W2:Y:S02]  /*17450*/  LDL.LU.64 R12, [R1+0x1668] ;  /* 0x00166800010c7983 */ /* 0x000ea40000300a00 */
[----:B--2---:R-:W-:Y:S02]  /*17460*/  HMMA.16816.F32 R8, R8, R22, R12 ;  /* 0x000000160808723c */ /* 0x004fe4000000180c */
[----:B------:R-:W2:Y:S04]  /*17470*/  LDL.LU.64 R14, [R1+0x1660] ;  /* 0x00166000010e7983 */ /* 0x000ea80000300a00 */
[----:B------:R-:W2:-:S13]  /*17480*/  LDL.LU.64 R12, [R1+0x1658] ;  /* 0x00165800010c7983 */ /* 0x000e9a0000300a00 */
[----:B------:R-:W-:Y:S04]  /*17490*/  STL.64 [R1+0x160], R8 ;  /* 0x0001600801007387 */ /* 0x000fe80000100a00 */
[----:B------:R0:W-:Y:S02]  /*174a0*/  STL.64 [R1+0x168], R10 ;  /* 0x0001680a01007387 */ /* 0x0001e40000100a00 */
[----:B0-----:R-:W-:Y:S02]  /*174b0*/  IMAD.MOV.U32 R10, RZ, RZ, R25 ;  /* 0x000000ffff0a7224 */ /* 0x001fe400078e0019 */
[----:B------:R-:W-:-:S07]  /*174c0*/  IMAD.MOV.U32 R11, RZ, RZ, R24 ;  /* 0x000000ffff0b7224 */ /* 0x000fce00078e0018 */
[----:B--2---:R-:W-:-:S15]  /*174d0*/  HMMA.16816.F32 R4, R12, R10, R4 ;  /* 0x0000000a0c04723c */ /* 0x004fde0000001804 */
[----:B------:R-:W-:-:S04]  /*174e0*/  NOP ;  /* 0x0000000000007918 */ /* 0x000fc80000000000 */
[----:B------:R0:W-:Y:S04]  /*174f0*/  STL.64 [R1+0x150], R4 ;  /* 0x0001500401007387 */ /* 0x0001e80000100a00 */
[----:B------:R1:W-:Y:S04]  /*17500*/  STL.64 [R1+0x158], R6 ;  /* 0x0001580601007387 */ /* 0x0003e80000100a00 */
[----:B0-----:R-:W2:Y:S04]  /*17510*/  LDL.LU R4, [R1+0x1f0] ;  /* 0x0001f00001047983 */ /* 0x001ea80000300800 */
[----:B------:R-:W2:Y:S04]  /*17520*/  LDL.LU R5, [R1+0x1f4] ;  /* 0x0001f40001057983 */ /* 0x000ea80000300800 */
[----:B-1----:R-:W2:Y:S01]  /*17530*/  LDL.LU R6, [R1+0x1f8] ;  /* 0x0001f80001067983 */ /* 0x002ea20000300800 */
[----:B---3--:R-:W-:Y:S01]  /*17540*/  HMMA.16816.F32 R16, R12, R26, R16 ;  /* 0x0000001a0c10723c */ /* 0x008fe20000001810 */
[----:B----4-:R-:W-:-:S02]  /*17550*/  IMAD.MOV.U32 R7, RZ, RZ, R28 ;  /* 0x000000ffff077224 */ /* 0x010fc400078e001c */
[----:B------:R-:W3:Y:S04]  /*17560*/  LDL.LU R28, [R1+0x1650] ;  /* 0x00165000011c7983 */ /* 0x000ee80000300800 */
[----:B--2---:R-:W-:Y:S04]  /*17570*/  STL.64 [R1+0x15a0], R6 ;  /* 0x0015a00601007387 */ /* 0x004fe80000100a00 */
[----:B------:R-:W-:Y:S08]  /*17580*/  STL.64 [R1+0x1598], R4 ;  /* 0x0015980401007387 */ /* 0x000ff00000100a00 */
[----:B------:R-:W-:Y:S04]  /*17590*/  STL.64 [R1+0x140], R16 ;  /* 0x0001401001007387 */ /* 0x000fe80000100a00 */
[----:B------:R0:W-:Y:S04]  /*175a0*/  STL.64 [R1+0x148], R18 ;  /* 0x0001481201007387 */ /* 0x0001e80000100a00 */
[----:B0-----:R-:W2:Y:S04]  /*175b0*/  LDL.LU.64 R18, [R1+0x1648] ;  /* 0x0016480001127983 */ /* 0x001ea80000300a00 */
[----:B------:R-:W2:Y:S04]  /*175c0*/  LDL.LU.64 R16, [R1+0x1640] ;  /* 0x0016400001107983 */ /* 0x000ea80000300a00 */
[----:B------:R0:W-:Y:S04]  /*175d0*/  STL.64 [R1+0x1608], R26 ;  /* 0x0016081a01007387 */ /* 0x0001e80000100a00 */
[----:B------:R-:W4:Y:S04]  /*175e0*/  LDL.LU R24, [R1+0x20] ;  /* 0x0000200001187983 */ /* 0x000f280000300800 */
[----:B------:R-:W4:Y:S04]  /*175f0*/  LDL.LU R25, [R1+0x24] ;  /* 0x0000240001197983 */ /* 0x000f280000300800 */
[----:B0-----:R-:W4:Y:S01]  /*17600*/  LDL.LU R26, [R1+0x28] ;  /* 0x00002800011a7983 */ /* 0x001f220000300800 */
[----:B------:R-:W-:-:S02]  /*17610*/  IMAD.MOV.U32 R6, RZ, RZ, R21 ;  /* 0x000000ffff067224 */ /* 0x000fc400078e0015 */
[----:B------:R-:W-:Y:S02]  /*17620*/  IMAD.MOV.U32 R7, RZ, RZ, R20 ;  /* 0x000000ffff077224 */ /* 0x000fe400078e0014 */
[----:B---3--:R-:W-:-:S05]  /*17630*/  IMAD.MOV.U32 R27, RZ, RZ, R28 ;  /* 0x000000ffff1b7224 */ /* 0x008fca00078e001c */
[C---:B--2---:R-:W-:Y:S08]  /*17640*/  HMMA.16816.F32 R16, R12.reuse, R6, R16 ;  /* 0x000000060c10723c */ /* 0x044ff00000001810 */
[----:B----4-:R-:W-:Y:S11]  /*17650*/  HMMA.16816.F32 R24, R12, R22, R24 ;  /* 0x000000160c18723c */ /* 0x010ff60000001818 */
[----:B------:R-:W-:Y:S04]  /*17660*/  STL.64 [R1+0x130], R16 ;  /* 0x0001301001007387 */ /* 0x000fe80000100a00 */
[----:B------:R0:W-:Y:S04]  /*17670*/  STL.64 [R1+0x138], R18 ;  /* 0x0001381201007387 */ /* 0x0001e80000100a00 */
[----:B0-----:R-:W2:Y:S04]  /*17680*/  LDL.LU.64 R18, [R1+0x1638] ;  /* 0x0016380001127983 */ /* 0x001ea80000300a00 */
[----:B------:R-:W2:Y:S04]  /*17690*/  LDL.LU.64 R16, [R1+0x1630] ;  /* 0x0016300001107983 */ /* 0x000ea80000300a00 */
[----:B------:R-:W-:Y:S04]  /*176a0*/  STL.64 [R1+0x1600], R6 ;  /* 0x0016000601007387 */ /* 0x000fe80000100a00 */
[----:B------:R-:W-:Y:S04]  /*176b0*/  STL.64 [R1+0x120], R24 ;  /* 0x0001201801007387 */ /* 0x000fe80000100a00 */
[----:B------:R-:W-:Y:S04]  /*176c0*/  STL [R1+0x128], R26 ;  /* 0x0001281a01007387 */ /* 0x000fe80000100800 */
[----:B------:R0:W-:Y:S04]  /*176d0*/  STL.64 [R1+0x15f8], R22 ;  /* 0x0015f81601007387 */ /* 0x0001e80000100a00 */
[----:B------:R-:W3:Y:S04]  /*176e0*/  LDL.LU R20, [R1+0x1a0] ;  /* 0x0001a00001147983 */ /* 0x000ee80000300800 */
[----:B------:R-:W3:Y:S01]  /*176f0*/  LDL.LU R21, [R1+0x1a4] ;  /* 0x0001a40001157983 */ /* 0x000ee20000300800 */
[----:B------:R-:W-:-:S03]  /*17700*/  IMAD.MOV.U32 R28, RZ, RZ, R27 ;  /* 0x000000ffff1c7224 */ /* 0x000fc600078e001b */
[----:B0-----:R-:W3:Y:S04]  /*17710*/  LDL.LU R22, [R1+0x1a8] ;  /* 0x0001a80001167983 */ /* 0x001ee80000300800 */
[----:B------:R-:W3:Y:S04]  /*17720*/  LDL.LU R23, [R1+0x1ac] ;  /* 0x0001ac0001177983 */ /* 0x000ee80000300800 */
[----:B------:R-:W2:Y:S04]  /*17730*/  LDL.LU R24, [R1+0x30] ;  /* 0x0000300001187983 */ /* 0x000ea80000300800 */
[----:B------:R-:W2:Y:S04]  /*17740*/  LDL.LU R25, [R1+0x34] ;  /* 0x0000340001197983 */ /* 0x000ea80000300800 */
[----:B------:R-:W2:Y:S04]  /*17750*/  LDL.LU R26, [R1+0x38] ;  /* 0x00003800011a7983 */ /* 0x000ea80000300800 */
[----:B------:R-:W2:Y:S04]  /*17760*/  LDL.LU R27, [R1+0x3c] ;  /* 0x00003c00011b7983 */ /* 0x000ea80000300800 */
[----:B------:R-:W4:Y:S04]  /*17770*/  LDL.LU R4, [R1+0x180] ;  /* 0x0001800001047983 */ /* 0x000f280000300800 */
[----:B------:R-:W4:Y:S04]  /*17780*/  LDL.LU R5, [R1+0x184] ;  /* 0x0001840001057983 */ /* 0x000f280000300800 */
[----:B------:R-:W4:Y:S04]  /*17790*/  LDL.LU R6, [R1+0x188] ;  /* 0x0001880001067983 */ /* 0x000f280000300800 */
[----:B------:R-:W4:Y:S04]  /*177a0*/  LDL.LU R7, [R1+0x18c] ;  /* 0x00018c0001077983 */ /* 0x000f280000300800 */
[----:B------:R-:W2:Y:S01]  /*177b0*/  LDL.LU R12, [R1+0x220] ;  /* 0x00022000010c7983 */ /* 0x000ea20000300800 */
[----:B------:R-:W-:-:S02]  /*177c0*/  IMAD.MOV.U32 R13, RZ, RZ, R0 ;  /* 0x000000ffff0d7224 */ /* 0x000fc400078e0000 */
[----:B------:R-:W-:Y:S02]  /*177d0*/  IMAD.MOV.U32 R14, RZ, RZ, R3 ;  /* 0x000000ffff0e7224 */ /* 0x000fe400078e0003 */
[----:B------:R-:W-:Y:S01]  /*177e0*/  IMAD.MOV.U32 R15, RZ, RZ, R2 ;  /* 0x000000ffff0f7224 */ /* 0x000fe200078e0002 */
[----:B------:R-:W3:Y:S04]  /*177f0*/  LDL.LU R0, [R1+0x162c] ;  /* 0x00162c0001007983 */ /* 0x000ee80000300800 */
[----:B------:R-:W3:Y:S04]  /*17800*/  LDL.LU R3, [R1+0x1628] ;  /* 0x0016280001037983 */ /* 0x000ee80000300800 */
[----:B------:R-:W3:Y:S04]  /*17810*/  LDL.LU R2, [R1+0x1624] ;  /* 0x0016240001027983 */ /* 0x000ee80000300800 */
[----:B------:R-:W-:Y:S04]  /*17820*/  STL.64 [R1+0x15b0], R14 ;  /* 0x0015b00e01007387 */ /* 0x000fe80000100a00 */
[----:B--2---:R0:W-:Y:S04]  /*17830*/  STL.64 [R1+0x15a8], R12 ;  /* 0x0015a80c01007387 */ /* 0x0041e80000100a00 */
[----:B0-----:R-:W2:Y:S04]  /*17840*/  LDL.LU R12, [R1+0x200] ;  /* 0x00020000010c7983 */ /* 0x001ea80000300800 */
[----:B------:R-:W2:Y:S01]  /*17850*/  LDL.LU R13, [R1+0x204] ;  /* 0x00020400010d7983 */ /* 0x000ea20000300800 */
[----:B---3--:R-:W-:-:S02]  /*17860*/  IMAD.MOV.U32 R14, RZ, RZ, R0 ;  /* 0x000000ffff0e7224 */ /* 0x008fc400078e0000 */
[----:B------:R-:W-:Y:S01]  /*17870*/  IMAD.MOV.U32 R15, RZ, RZ, R3 ;  /* 0x000000ffff0f7224 */ /* 0x000fe200078e0003 */
[----:B------:R-:W3:Y:S04]  /*17880*/  LDL.LU R0, [R1+0x1620] ;  /* 0x0016200001007983 */ /* 0x000ee80000300800 */
[----:B------:R-:W3:Y:S04]  /*17890*/  LDL.LU R3, [R1+0x161c] ;  /* 0x00161c0001037983 */ /* 0x000ee80000300800 */
[----:B------:R-:W-:Y:S04]  /*178a0*/  STL.64 [R1+0x15c0], R14 ;  /* 0x0015c00e01007387 */ /* 0x000fe80000100a00 */
[----:B--2---:R0:W-:Y:S04]  /*178b0*/  STL.64 [R1+0x15b8], R12 ;  /* 0x0015b80c01007387 */ /* 0x0041e80000100a00 */
[----:B0-----:R-:W2:Y:S04]  /*178c0*/  LDL.LU R12, [R1+0x1d0] ;  /* 0x0001d000010c7983 */ /* 0x001ea80000300800 */
[----:B------:R-:W2:Y:S04]  /*178d0*/  LDL.LU R13, [R1+0x1d4] ;  /* 0x0001d400010d7983 */ /* 0x000ea80000300800 */
[----:B------:R-:W2:Y:S01]  /*178e0*/  LDL.LU R14, [R1+0x1d8] ;  /* 0x0001d800010e7983 */ /* 0x000ea20000300800 */
[----:B------:R-:W-:-:S03]  /*178f0*/  IMAD.MOV.U32 R15, RZ, RZ, R2 ;  /* 0x000000ffff0f7224 */ /* 0x000fc600078e0002 */
[----:B------:R-:W3:Y:S01]  /*17900*/  LDL.LU R2, [R1+0x1618] ;  /* 0x0016180001027983 */ /* 0x000ee20000300800 */
[----:B------:R-:W-:Y:S03]  /*17910*/  HMMA.16816.F32 R24, R16, R10, R24 ;  /* 0x0000000a1018723c */ /* 0x000fe60000001818 */
[----:B--2---:R-:W-:Y:S04]  /*17920*/  STL.64 [R1+0x15d0], R14 ;  /* 0x0015d00e01007387 */ /* 0x004fe80000100a00 */
[----:B------:R3:W-:Y:S02]  /*17930*/  STL.64 [R1+0x15c8], R12 ;  /* 0x0015c80c01007387 */ /* 0x0007e40000100a00 */
[----:B---3--:R-:W-:-:S02]  /*17940*/  IMAD.MOV.U32 R12, RZ, RZ, R3 ;  /* 0x000000ffff0c7224 */ /* 0x008fc400078e0003 */
[----:B------:R-:W-:Y:S01]  /*17950*/  IMAD.MOV.U32 R13, RZ, RZ, R0 ;  /* 0x000000ffff0d7224 */ /* 0x000fe200078e0000 */
[----:B------:R-:W2:Y:S04]  /*17960*/  LDL.LU R3, [R1+0x1614] ;  /* 0x0016140001037983 */ /* 0x000ea80000300800 */
[----:B------:R-:W3:Y:S04]  /*17970*/  LDL.LU R0, [R1+0x1610] ;  /* 0x0016100001007983 */ /* 0x000ee80000300800 */
[----:B------:R-:W2:Y:S04]  /*17980*/  LDL.LU R14, [R1+0x1b8] ;  /* 0x0001b800010e7983 */ /* 0x000ea80000300800 */
[----:B------:R-:W2:Y:S04]  /*17990*/  LDL.LU R15, [R1+0x1bc] ;  /* 0x0001bc00010f7983 */ /* 0x000ea80000300800 */
[----:B--2---:R-:W-:Y:S04]  /*179a0*/  STL.64 [R1+0x15f0], R14 ;  /* 0x0015f00e01007387 */ /* 0x004fe80000100a00 */
[----:B------:R0:W-:Y:S04]  /*179b0*/  STL.64 [R1+0x15e8], R12 ;  /* 0x0015e80c01007387 */ /* 0x0001e80000100a00 */
[----:B0-----:R-:W2:Y:S04]  /*179c0*/  LDL.LU R12, [R1+0x190] ;  /* 0x00019000010c7983 */ /* 0x001ea80000300800 */
[----:B------:R-:W-:Y:S04]  /*179d0*/  STL [R1+0x1470], R28 ;  /* 0x0014701c01007387 */ /* 0x000fe80000100800 */
[----:B------:R-:W-:Y:S04]  /*179e0*/  STL.64 [R1+0x110], R24 ;  /* 0x0001101801007387 */ /* 0x000fe80000100a00 */
[----:B------:R0:W-:Y:S04]  /*179f0*/  STL.64 [R1+0x118], R26 ;  /* 0x0001181a01007387 */ /* 0x0001e80000100a00 */
[----:B0-----:R-:W4:Y:S02]  /*17a00*/  LDL.LU.64 R26, [R1+0x1608] ;  /* 0x00160800011a7983 */ /* 0x001f240000300a00 */
[----:B----4-:R-:W-:-:S15]  /*17a10*/  HMMA.16816.F32 R4, R16, R26, R4 ;  /* 0x0000001a1004723c */ /* 0x010fde0000001804 */
[----:B------:R-:W-:-:S04]  /*17a20*/  NOP ;  /* 0x0000000000007918 */ /* 0x000fc80000000000 */
[----:B------:R-:W-:Y:S04]  /*17a30*/  STL.64 [R1+0x100], R4 ;  /* 0x0001000401007387 */ /* 0x000fe80000100a00 */
[----:B------:R0:W-:Y:S04]  /*17a40*/  STL.64 [R1+0x108], R6 ;  /* 0x0001080601007387 */ /* 0x0001e80000100a00 */
[----:B0-----:R-:W4:Y:S02]  /*17a50*/  LDL.LU.64 R6, [R1+0x1600] ;  /* 0x0016000001067983 */ /* 0x001f240000300a00 */
[----:B----4-:R-:W-:-:S15]  /*17a60*/  HMMA.16816.F32 R20, R16, R6, R20 ;  /* 0x000000061014723c */ /* 0x010fde0000001814 */
[----:B------:R-:W-:-:S04]  /*17a70*/  NOP ;  /* 0x0000000000007918 */ /* 0x000fc80000000000 */
[----:B------:R-:W-:Y:S04]  /*17a80*/  STL.64 [R1+0xf0], R20 ;  /* 0x0000f01401007387 */ /* 0x000fe80000100a00 */
[----:B------:R0:W-:Y:S04]  /*17a90*/  STL.64 [R1+0xf8], R22 ;  /* 0x0000f81601007387 */ /* 0x0001e80000100a00 */
[----:B0-----:R-:W2:Y:S01]  /*17aa0*/  LDL.LU.64 R22, [R1+0x15f8] ;  /* 0x0015f80001167983 */ /* 0x001ea20000300a00 */
[----:B------:R-:W-:Y:S02]  /*17ab0*/  IMAD.MOV.U32 R13, RZ, RZ, R3 ;  /* 0x000000ffff0d7224 */ /* 0x000fe400078e0003 */
[----:B------:R-:W-:-:S02]  /*17ac0*/  IMAD.MOV.U32 R14, RZ, RZ, R2 ;  /* 0x000000ffff0e7224 */ /* 0x000fc400078e0002 */
[----:B---3--:R-:W-:-:S07]  /*17ad0*/  IMAD.MOV.U32 R15, RZ, RZ, R0 ;  /* 0x000000ffff0f7224 */ /* 0x008fce00078e0000 */
[----:B--2---:R-:W-:Y:S01]  /*17ae0*/  HMMA.16816.F32 R16, R16, R22, R12 ;  /* 0x000000161010723c */ /* 0x004fe2000000180c */
[----:B------:R-:W2:Y:S04]  /*17af0*/  LDL.LU.64 R14, [R1+0x15f0] ;  /* 0x0015f000010e7983 */ /* 0x000ea80000300a00 */
[----:B------:R-:W2:Y:S01]  /*17b00*/  LDL.LU.64 R12, [R1+0x15e8] ;  /* 0x0015e800010c7983 */ /* 0x000ea20000300a00 */
[----:B------:R-:W-:Y:S02]  /*17b10*/  IMAD.MOV.U32 R2, RZ, RZ, R22 ;  /* 0x000000ffff027224 */ /* 0x000fe400078e0016 */
[----:B------:R-:W-:-:S11]  /*17b20*/  IMAD.MOV.U32 R0, RZ, RZ, R23 ;  /* 0x000000ffff007224 */ /* 0x000fd600078e0017 */
[----:B------:R-:W-:Y:S04]  /*17b30*/  STL.64 [R1+0xe0], R16 ;  /* 0x0000e01001007387 */ /* 0x000fe80000100a00 */
[----:B------:R-:W-:Y:S04]  /*17b40*/  STL.64 [R1+0xe8], R18 ;  /* 0x0000e81201007387 */ /* 0x000fe80000100a00 */
[----:B------:R-:W2:Y:S04]  /*17b50*/  LDL.LU.64 R22, [R1+0x15e0] ;  /* 0x0015e00001167983 */ /* 0x000ea80000300a00 */
[----:B------:R-:W2:Y:S02]  /*17b60*/  LDL.LU.64 R20, [R1+0x15d8] ;  /* 0x0015d80001147983 */ /* 0x000ea40000300a00 */
        /* <DEDUP_REMOVED lines=8> */
[----:B--2---:R-:W-:-:S15]  /*17bf0*/  HMMA.16816.F32 R12, R20, R26, R12 ;  /* 0x0000001a140c723c */ /* 0x004fde000000180c */
[----:B------:R-:W-:-:S04]  /*17c00*/  NOP ;  /* 0x0000000000007918 */ /* 0x000fc80000000000 */
[----:B------:R-:W-:Y:S02]  /*17c10*/  IMAD.MOV.U32 R3, RZ, RZ, R13 ;  /* 0x000000ffff037224 */ /* 0x000fe400078e000d */
[----:B------:R-:W-:Y:S01]  /*17c20*/  IMAD.MOV.U32 R2, RZ, RZ, R14 ;  /* 0x000000ffff027224 */ /* 0x000fe200078e000e */
[----:B------:R-:W-:Y:S01]  /*17c30*/  STL [R1+0xc0], R12 ;  /* 0x0000c00c01007387 */ /* 0x000fe20000100800 */
[----:B------:R-:W-:-:S03]  /*17c40*/  IMAD.MOV.U32 R0, RZ, RZ, R15 ;  /* 0x000000ffff007224 */ /* 0x000fc600078e000f */
[----:B------:R-:W0:Y:S04]  /*17c50*/  LDSM.16.MT88.4 R12, [R29+UR5+0x2180] ;  /* 0x002180051d0c783b */ /* 0x000e280008004200 */
[----:B------:R-:W-:Y:S04]  /*17c60*/  STL [R1+0x147c], R0 ;  /* 0x00147c0001007387 */ /* 0x000fe80000100800 */
[----:B------:R-:W-:Y:S04]  /*17c70*/  STL [R1+0x1478], R2 ;  /* 0x0014780201007387 */ /* 0x000fe80000100800 */
[----:B------:R-:W-:Y:S04]  /*17c80*/  STL [R1+0x1474], R3 ;  /* 0x0014740301007387 */ /* 0x000fe80000100800 */
[----:B0-----:R-:W-:Y:S04]  /*17c90*/  STL.64 [R1+0x80], R12 ;  /* 0x0000800c01007387 */ /* 0x001fe80000100a00 */
[----:B------:R0:W-:Y:S04]  /*17ca0*/  STL.64 [R1+0x88], R14 ;  /* 0x0000880e01007387 */ /* 0x0001e80000100a00 */
[----:B0-----:R-:W2:Y:S04]  /*17cb0*/  LDL.LU.64 R14, [R1+0x15c0] ;  /* 0x0015c000010e7983 */ /* 0x001ea80000300a00 */
[----:B------:R-:W2:Y:S02]  /*17cc0*/  LDL.LU.64 R12, [R1+0x15b8] ;  /* 0x0015b800010c7983 */ /* 0x000ea40000300a00 */
[----:B--2---:R-:W-:Y:S02]  /*17cd0*/  HMMA.16816.F32 R4, R20, R6, R12 ;  /* 0x000000061404723c */ /* 0x004fe4000000180c */
[----:B------:R-:W2:Y:S04]  /*17ce0*/  LDL.LU.64 R14, [R1+0x15b0] ;  /* 0x0015b000010e7983 */ /* 0x000ea80000300a00 */
[----:B------:R-:W2:-:S13]  /*17cf0*/  LDL.LU.64 R12, [R1+0x15a8] ;  /* 0x0015a800010c7983 */ /* 0x000e9a0000300a00 */
[----:B------:R-:W-:Y:S04]  /*17d00*/  STL.64 [R1+0xb0], R4 ;  /* 0x0000b00401007387 */ /* 0x000fe80000100a00 */
[----:B------:R0:W-:Y:S04]  /*17d10*/  STL.64 [R1+0xb8], R6 ;  /* 0x0000b80601007387 */ /* 0x0001e80000100a00 */
[----:B0-----:R-:W3:Y:S04]  /*17d20*/  LDL.LU.64 R6, [R1+0x15a0] ;  /* 0x0015a00001067983 */ /* 0x001ee80000300a00 */
[----:B------:R-:W3:Y:S01]  /*17d30*/  LDL.LU.64 R4, [R1+0x1598] ;  /* 0x0015980001047983 */ /* 0x000ee20000300a00 */
[----:B------:R-:W0:Y:S01]  /*17d40*/  S2R R26, SR_TID.X ;  /* 0x00000000001a7919 */ /* 0x000e220000002100 */
[----:B------:R-:W1:Y:S01]  /*17d50*/  S2R R25, SR_TID.X ;  /* 0x0000000000197919 */ /* 0x000e620000002100 */
[----:B------:R-:W4:Y:S01]  /*17d60*/  S2R R24, SR_TID.X ;  /* 0x0000000000187919 */ /* 0x000f220000002100 */
[----:B---3--:R-:W-:Y:S01]  /*17d70*/  HMMA.16816.F32 R16, R20, R18, R4 ;  /* 0x000000121410723c */ /* 0x008fe20000001804 */
[----:B------:R-:W3:Y:S04]  /*17d80*/  LDL.LU.64 R6, [R1+0x1590] ;  /* 0x0015900001067983 */ /* 0x000ee80000300a00 */
[----:B------:R-:W2:Y:S01]  /*17d90*/  LDL.LU.64 R4, [R1+0x1588] ;  /* 0x0015880001047983 */ /* 0x000ea20000300a00 */
[C---:B0-----:R-:W-:Y:S01]  /*17da0*/  IMAD.SHL.U32 R27, R26.reuse, 0x2, RZ ;  /* 0x000000021a1b7824 */ /* 0x041fe200078e00ff */
[----:B------:R-:W-:-:S04]  /*17db0*/  LOP3.LUT R26, R26, 0x7, RZ, 0xc0, !PT ;  /* 0x000000071a1a7812 */ /* 0x000fc800078ec0ff */
[----:B------:R-:W-:Y:S01]  /*17dc0*/  LOP3.LUT R27, R27, 0x10, RZ, 0xc0, !PT ;  /* 0x000000101b1b7812 */ /* 0x000fe200078ec0ff */
[----:B------:R-:W-:-:S03]  /*17dd0*/  IMAD R26, R26, 0x210, RZ ;  /* 0x000002101a1a7824 */ /* 0x000fc600078e02ff */
[----:B-1----:R-:W-:Y:S01]  /*17de0*/  LOP3.LUT R27, R27, 0x20, R25, 0xf8, !PT ;  /* 0x000000201b1b7812 */ /* 0x002fe200078ef819 */
[----:B----4-:R-:W-:-:S03]  /*17df0*/  IMAD.SHL.U32 R24, R24, 0x100, RZ ;  /* 0x0000010018187824 */ /* 0x010fc600078e00ff */
[----:B------:R-:W-:Y:S02]  /*17e00*/  LOP3.LUT R27, R26, R27, RZ, 0x3c, !PT ;  /* 0x0000001b1a1b7212 */ /* 0x000fe400078e3cff */
[----:B------:R-:W0:Y:S02]  /*17e10*/  S2R R26, SR_TID.X ;  /* 0x00000000001a7919 */ /* 0x000e240000002100 */
[----:B------:R-:W-:Y:S01]  /*17e20*/  LOP3.LUT R27, R27, 0x1000, R24, 0xf8, !PT ;  /* 0x000010001b1b7812 */ /* 0x000fe200078ef818 */
[----:B------:R1:W-:Y:S01]  /*17e30*/  STL.64 [R1+0xa0], R16 ;  /* 0x0000a01001007387 */ /* 0x0003e20000100a00 */
[----:B------:R-:W-:-:S03]  /*17e40*/  IMAD.SHL.U32 R25, R25, 0x2, RZ ;  /* 0x0000000219197824 */ /* 0x000fc600078e00ff */
[----:B------:R-:W-:Y:S01]  /*17e50*/  STL.64 [R1+0xa8], R18 ;  /* 0x0000a81201007387 */ /* 0x000fe20000100a00 */
[----:B0-----:R-:W-:-:S05]  /*17e60*/  LOP3.LUT R26, R26, 0x7, RZ, 0xc0, !PT ;  /* 0x000000071a1a7812 */ /* 0x001fca00078ec0ff */
[----:B------:R-:W-:-:S05]  /*17e70*/  IMAD R26, R26, 0x90, RZ ;  /* 0x000000901a1a7824 */ /* 0x000fca00078e02ff */
[----:B-1----:R-:W-:-:S04]  /*17e80*/  LOP3.LUT R16, R26, 0x30, R25, 0x78, !PT ;  /* 0x000000301a107812 */ /* 0x002fc800078e7819 */
[----:B------:R-:W-:Y:S01]  /*17e90*/  LOP3.LUT R16, R16, 0x40, RZ, 0x3c, !PT ;  /* 0x0000004010107812 */ /* 0x000fe200078e3cff */
[----:B---3--:R-:W-:Y:S01]  /*17ea0*/  IMAD.MOV.U32 R2, RZ, RZ, R6 ;  /* 0x000000ffff027224 */ /* 0x008fe200078e0006 */
[----:B--2---:R-:W-:Y:S01]  /*17eb0*/  HMMA.16816.F32 R8, R4, R10, R12 ;  /* 0x0000000a0408723c */ /* 0x004fe2000000180c */
[----:B------:R-:W-:Y:S02]  /*17ec0*/  IMAD.MOV.U32 R17, RZ, RZ, R4 ;  /* 0x000000ffff117224 */ /* 0x000fe400078e0004 */
[----:B------:R-:W-:Y:S02]  /*17ed0*/  IMAD.MOV.U32 R3, RZ, RZ, R5 ;  /* 0x000000ffff037224 */ /* 0x000fe400078e0005 */
[----:B------:R-:W-:Y:S01]  /*17ee0*/  IMAD.MOV.U32 R0, RZ, RZ, R7 ;  /* 0x000000ffff007224 */ /* 0x000fe200078e0007 */
[----:B------:R-:W-:Y:S04]  /*17ef0*/  LDSM.16.M88.4 R12, [R16+UR5+0x8800] ;  /* 0x00880005100c783b */ /* 0x000fe80008000200 */
[----:B------:R-:W0:Y:S09]  /*17f00*/  LDSM.16.MT88.4 R4, [R27+UR5+0x4000] ;  /* 0x004000051b04783b */ /* 0x000e320008004200 */
[----:B------:R-:W-:Y:S04]  /*17f10*/  STL.64 [R1+0x170], R8 ;  /* 0x0001700801007387 */ /* 0x000fe80000100a00 */
[----:B------:R-:W-:Y:S04]  /*17f20*/  STL.64 [R1+0x178], R10 ;  /* 0x0001780a01007387 */ /* 0x000fe80000100a00 */
[----:B------:R-:W-:Y:S01]  /*17f30*/  LDSM.16.M88.4 R8, [R16+UR5+0x8400] ;  /* 0x008400051008783b */ /* 0x000fe20008000200 */
[----:B0-----:R-:W-:-:S03]  /*17f40*/  IMAD.MOV.U32 R21, RZ, RZ, R6 ;  /* 0x000000ffff157224 */ /* 0x001fc600078e0006 */
[----:B------:R-:W-:Y:S01]  /*17f50*/  STL.64 [R1+0x30], R4 ;  /* 0x0000300401007387 */ /* 0x000fe20000100a00 */
[----:B------:R-:W-:-:S03]  /*17f60*/  IMAD.MOV.U32 R20, RZ, RZ, R7 ;  /* 0x000000ffff147224 */ /* 0x000fc600078e0007 */
[----:B------:R-:W0:Y:S04]  /*17f70*/  LDSM.16.M88.4 R4, [R16+UR5+0x8000] ;  /* 0x008000051004783b */ /* 0x000e280008000200 */
[----:B------:R1:W-:Y:S04]  /*17f80*/  STL [R1+0x1580], R27 ;  /* 0x0015801b01007387 */ /* 0x0003e80000100800 */
[----:B-1----:R-:W2:Y:S04]  /*17f90*/  LDL.LU.64 R26, [R1+0x68] ;  /* 0x00006800011a7983 */ /* 0x002ea80000300a00 */
[----:B------:R-:W-:Y:S04]  /*17fa0*/  STL [R1+0x156c], R21 ;  /* 0x00156c1501007387 */ /* 0x000fe80000100800 */
[----:B0-----:R-:W-:Y:S04]  /*17fb0*/  STL [R1+0x12e8], R6 ;  /* 0x0012e80601007387 */ /* 0x001fe80000100800 */
[----:B------:R-:W-:Y:S04]  /*17fc0*/  STL [R1+0x12e4], R7 ;  /* 0x0012e40701007387 */ /* 0x000fe80000100800 */
[----:B------:R0:W-:Y:S04]  /*17fd0*/  STL.64 [R1+0x1550], R4 ;  /* 0x0015500401007387 */ /* 0x0001e80000100a00 */
[----:B0-----:R-:W2:Y:S04]  /*17fe0*/  LDL.LU R4, [R1+0x280] ;  /* 0x0002800001047983 */ /* 0x001ea80000300800 */
[----:B------:R-:W2:Y:S04]  /*17ff0*/  LDL.LU R5, [R1+0x284] ;  /* 0x0002840001057983 */ /* 0x000ea80000300800 */
[----:B------:R-:W2:Y:S04]  /*18000*/  LDL.LU R6, [R1+0x288] ;  /* 0x0002880001067983 */ /* 0x000ea80000300800 */
[----:B------:R-:W2:Y:S04]  /*18010*/  LDL.LU R7, [R1+0x28c] ;  /* 0x00028c0001077983 */ /* 0x000ea80000300800 */
[----:B------:R-:W-:Y:S04]  /*18020*/  STL [R1+0x1568], R9 ;  /* 0x0015680901007387 */ /* 0x000fe80000100800 */
[----:B------:R-:W-:Y:S04]  /*18030*/  STL [R1+0x129c], R10 ;  /* 0x00129c0a01007387 */ /* 0x000fe80000100800 */
[----:B------:R-:W-:Y:S04]  /*18040*/  STL [R1+0x1298], R11 ;  /* 0x0012980b01007387 */ /* 0x000fe80000100800 */
[----:B------:R-:W-:Y:S04]  /*18050*/  STL [R1+0x1294], R14 ;  /* 0x0012940e01007387 */ /* 0x000fe80000100800 */
[----:B------:R-:W-:Y:S04]  /*18060*/  STL [R1+0x1290], R15 ;  /* 0x0012900f01007387 */ /* 0x000fe80000100800 */
[----:B------:R0:W-:Y:S02]  /*18070*/  STL.64 [R1+0x14e8], R12 ;  /* 0x0014e80c01007387 */ /* 0x0001e40000100a00 */
[----:B0-----:R-:W-:-:S02]  /*18080*/  IMAD.MOV.U32 R12, RZ, RZ, R17 ;  /* 0x000000ffff0c7224 */ /* 0x001fc400078e0011 */
[----:B------:R-:W0:Y:S01]  /*18090*/  LDSM.16.M88.4 R16, [R16+UR5+0x8c00] ;  /* 0x008c00051010783b */ /* 0x000e220008000200 */
[----:B------:R-:W-:Y:S02]  /*180a0*/  IMAD.MOV.U32 R13, RZ, RZ, R3 ;  /* 0x000000ffff0d7224 */ /* 0x000fe400078e0003 */
[----:B------:R-:W-:Y:S02]  /*180b0*/  IMAD.MOV.U32 R14, RZ, RZ, R2 ;  /* 0x000000ffff0e7224 */ /* 0x000fe400078e0002 */
[----:B------:R-:W-:Y:S01]  /*180c0*/  IMAD.MOV.U32 R15, RZ, RZ, R0 ;  /* 0x000000ffff0f7224 */ /* 0x000fe200078e0000 */
[----:B0-----:R-:W-:Y:S04]  /*180d0*/  STL [R1+0x126c], R18 ;  /* 0x00126c1201007387 */ /* 0x001fe80000100800 */
[----:B------:R-:W-:Y:S04]  /*180e0*/  STL [R1+0x1268], R19 ;  /* 0x0012681301007387 */ /* 0x000fe80000100800 */
[----:B------:R2:W-:Y:S02]  /*180f0*/  STL.64 [R1+0x14d0], R16 ;  /* 0x0014d01001007387 */ /* 0x0005e40000100a00 */
[----:B--2---:R-:W-:Y:S01]  /*18100*/  HMMA.16816.F32 R16, R12, R26, R4 ;  /* 0x0000001a0c10723c */ /* 0x004fe20000001804 */
[----:B------:R-:W-:-:S02]  /*18110*/  IMAD.MOV.U32 R4, RZ, RZ, R27 ;  /* 0x000000ffff047224 */ /* 0x000fc400078e001b */
[----:B------:R-:W2:-:S15]  /*18120*/  LDL.LU R27, [R1+0x1580] ;  /* 0x00158000011b7983 */ /* 0x000e9e0000300800 */
[----:B------:R-:W-:Y:S01]  /*18130*/  NOP ;  /* 0x0000000000007918 */ /* 0x000fe20000000000 */
[----:B------:R-:W-:Y:S01]  /*18140*/  IMAD.MOV.U32 R11, RZ, RZ, R18 ;  /* 0x000000ffff0b7224 */ /* 0x000fe200078e0012 */
[----:B------:R-:W-:Y:S01]  /*18150*/  STL.64 [R1+0x1d0], R16 ;  /* 0x0001d01001007387 */ /* 0x000fe20000100a00 */
[----:B------:R-:W-:Y:S02]  /*18160*/  IMAD.MOV.U32 R10, RZ, RZ, R19 ;  /* 0x000000ffff0a7224 */ /* 0x000fe400078e0013 */
[----:B------:R-:W-:Y:S01]  /*18170*/  IMAD.MOV.U32 R5, RZ, RZ, R26 ;  /* 0x000000ffff057224 */ /* 0x000fe200078e001a */
[----:B------:R-:W-:Y:S04]  /*18180*/  STL [R1+0x1564], R4 ;  /* 0x0015640401007387 */ /* 0x000fe80000100800 */
[----:B------:R-:W-:Y:S04]  /*18190*/  STL [R1+0x1560], R5 ;  /* 0x0015600501007387 */ /* 0x000fe80000100800 */
[----:B------:R-:W-:Y:S04]  /*181a0*/  STL [R1+0x1344], R10 ;  /* 0x0013440a01007387 */ /* 0x000fe80000100800 */
[----:B------:R-:W-:Y:S04]  /*181b0*/  STL [R1+0x1340], R11 ;  /* 0x0013400b01007387 */ /* 0x000fe80000100800 */
[----:B--2---:R-:W0:Y:S02]  /*181c0*/  LDSM.16.MT88.4 R16, [R27+UR5+0x4080] ;  /* 0x004080051b10783b */ /* 0x004e240008004200 */
[----:B0-----:R-:W-:-:S02]  /*181d0*/  IMAD.MOV.U32 R9, RZ, RZ, R17 ;  /* 0x000000ffff097224 */ /* 0x001fc400078e0011 */
[----:B------:R-:W-:-:S03]  /*181e0*/  IMAD.MOV.U32 R21, RZ, RZ, R16 ;  /* 0x000000ffff157224 */ /* 0x000fc600078e0010 */
[----:B------:R-:W-:Y:S04]  /*181f0*/  STL.64 [R1+0x1578], R8 ;  /* 0x0015780801007387 */ /* 0x000fe80000100a00 */
[----:B------:R-:W2:Y:S04]  /*18200*/  LDL.LU.64 R10, [R1+0x58] ;  /* 0x00005800010a7983 */ /* 0x000ea80000300a00 */
[----:B------:R-:W-:Y:S04]  /*18210*/  STL [R1+0x1570], R27 ;  /* 0x0015701b01007387 */ /* 0x000fe80000100800 */
[----:B------:R-:W2:Y:S01]  /*18220*/  LDL.LU R24, [R1+0x290] ;  /* 0x0002900001187983 */ /* 0x000ea20000300800 */
[----:B------:R-:W-:-:S02]  /*18230*/  IMAD.MOV.U32 R5, RZ, RZ, R18 ;  /* 0x000000ffff057224 */ /* 0x000fc400078e0012 */
[----:B------:R-:W-:Y:S01]  /*18240*/  IMAD.MOV.U32 R4, RZ, RZ, R19 ;  /* 0x000000ffff047224 */ /* 0x000fe200078e0013 */
[----:B------:R-:W2:Y:S04]  /*18250*/  LDL.LU R25, [R1+0x294] ;  /* 0x0002940001197983 */ /* 0x000ea80000300800 */
[----:B------:R0:W1:Y:S04]  /*18260*/  LDSM.16.MT88.4 R16, [R27+UR5+0x4100] ;  /* 0x004100051b10783b */ /* 0x0000680008004200 */
[----:B------:R-:W2:Y:S04]  /*18270*/  LDL.LU R26, [R1+0x298] ;  /* 0x00029800011a7983 */ /* 0x000ea80000300800 */
[----:B0-----:R-:W2:Y:S01]  /*18280*/  LDL.LU R27, [R1+0x29c] ;  /* 0x00029c00011b7983 */ /* 0x001ea20000300800 */
[----:B-1----:R-:W-:-:S02]  /*18290*/  IMAD.MOV.U32 R0, RZ, RZ, R16 ;  /* 0x000000ffff007224 */ /* 0x002fc400078e0010 */
[----:B------:R-:W-:Y:S02]  /*182a0*/  IMAD.MOV.U32 R2, RZ, RZ, R17 ;  /* 0x000000ffff027224 */ /* 0x000fe400078e0011 */
[----:B------:R-:W-:Y:S01]  /*182b0*/  IMAD.MOV.U32 R28, RZ, RZ, R19 ;  /* 0x000000ffff1c7224 */ /* 0x000fe200078e0013 */
[----:B------:R-:W3:Y:S01]  /*182c0*/  LDL.LU R16, [R1+0x2a0] ;  /* 0x0002a00001107983 */ /* 0x000ee20000300800 */
[----:B------:R-:W-:-:S03]  /*182d0*/  IMAD.MOV.U32 R3, RZ, RZ, R18 ;  /* 0x000000ffff037224 */ /* 0x000fc600078e0012 */
[----:B------:R-:W3:Y:S04]  /*182e0*/  LDL.LU R17, [R1+0x2a4] ;  /* 0x0002a40001117983 */ /* 0x000ee80000300800 */
[----:B------:R-:W3:Y:S04]  /*182f0*/  LDL.LU R18, [R1+0x2a8] ;  /* 0x0002a80001127983 */ /* 0x000ee80000300800 */
[----:B------:R-:W3:Y:S04]  /*18300*/  LDL.LU R19, [R1+0x2ac] ;  /* 0x0002ac0001137983 */ /* 0x000ee80000300800 */
[----:B------:R-:W3:Y:S04]  /*18310*/  LDL.LU.64 R22, [R1+0x48] ;  /* 0x0000480001167983 */ /* 0x000ee80000300a00 */
[----:B------:R-:W-:Y:S04]  /*18320*/  STL [R1+0x148c], R28 ;  /* 0x00148c1c01007387 */ /* 0x000fe80000100800 */
[----:B------:R-:W-:Y:S04]  /*18330*/  STL [R1+0x1488], R3 ;  /* 0x0014880301007387 */ /* 0x000fe80000100800 */
[----:B------:R-:W-:Y:S04]  /*18340*/  STL [R1+0x1484], R2 ;  /* 0x0014840201007387 */ /* 0x000fe80000100800 */
[----:B------:R-:W-:Y:S04]  /*18350*/  STL [R1+0x1480], R0 ;  /* 0x0014800001007387 */ /* 0x000fe80000100800 */
[----:B------:R-:W4:Y:S01]  /*18360*/  LDL.LU.64 R8, [R1+0x1578] ;  /* 0x0015780001087983 */ /* 0x000f220000300a00 */
[----:B--2---:R-:W-:-:S15]  /*18370*/  HMMA.16816.F32 R24, R12, R10, R24 ;  /* 0x0000000a0c18723c */ /* 0x004fde0000001818 */
[----:B------:R-:W-:-:S04]  /*18380*/  NOP ;  /* 0x0000000000007918 */ /* 0x000fc80000000000 */
[----:B------:R0:W-:Y:S04]  /*18390*/  STL.64 [R1+0x2e8], R26 ;  /* 0x0002e81a01007387 */ /* 0x0001e80000100a00 */
[----:B0-----:R-:W2:Y:S01]  /*183a0*/  LDL.LU R27, [R1+0x1570] ;  /* 0x00157000011b7983 */ /* 0x001ea20000300800 */
[----:B------:R-:W-:Y:S02]  /*183b0*/  IMAD.MOV.U32 R7, RZ, RZ, R10 ;  /* 0x000000ffff077224 */ /* 0x000fe400078e000a */
[----:B------:R-:W-:Y:S02]  /*183c0*/  IMAD.MOV.U32 R6, RZ, RZ, R11 ;  /* 0x000000ffff067224 */ /* 0x000fe400078e000b */
[----:B------:R-:W-:Y:S02]  /*183d0*/  IMAD.MOV.U32 R10, RZ, RZ, R24 ;  /* 0x000000ffff0a7224 */ /* 0x000fe400078e0018 */
[----:B------:R-:W-:-:S05]  /*183e0*/  IMAD.MOV.U32 R11, RZ, RZ, R25 ;  /* 0x000000ffff0b7224 */ /* 0x000fca00078e0019 */
[----:B------:R-:W-:Y:S04]  /*183f0*/  STL [R1+0x1348], R11 ;  /* 0x0013480b01007387 */ /* 0x000fe80000100800 */
[----:B--2---:R-:W0:Y:S02]  /*18400*/  LDSM.16.MT88.4 R24, [R27+UR5+0x4180] ;  /* 0x004180051b18783b */ /* 0x004e240008004200 */
[----:B0-----:R-:W-:Y:S02]  /*18410*/  IMAD.MOV.U32 R28, RZ, RZ, R24 ;  /* 0x000000ffff1c7224 */ /* 0x001fe400078e0018 */
[----:B------:R-:W-:Y:S02]  /*18420*/  IMAD.MOV.U32 R3, RZ, RZ, R25 ;  /* 0x000000ffff037224 */ /* 0x000fe400078e0019 */
[----:B------:R-:W-:-:S02]  /*18430*/  IMAD.MOV.U32 R2, RZ, RZ, R26 ;  /* 0x000000ffff027224 */ /* 0x000fc400078e001a */
[----:B------:R-:W-:Y:S02]  /*18440*/  IMAD.MOV.U32 R0, RZ, RZ, R27 ;  /* 0x000000ffff007224 */ /* 0x000fe400078e001b */
[----:B------:R-:W0:Y:S04]  /*18450*/  LDSM.16.MT88.4 R24, [R29+UR5+0x4000] ;  /* 0x004000051d18783b */ /* 0x000e280008004200 */
[----:B0-----:R-:W-:Y:S04]  /*18460*/  STL.64 [R1+0x13d8], R26 ;  /* 0x0013d81a01007387 */ /* 0x001fe80000100a00 */
[----:B------:R0:W-:Y:S02]  /*18470*/  STL.64 [R1+0x13d0], R24 ;  /* 0x0013d01801007387 */ /* 0x0001e40000100a00 */
[----:B0-----:R-:W-:-:S02]  /*18480*/  IMAD.MOV.U32 R24, RZ, RZ, R21 ;  /* 0x000000ffff187224 */ /* 0x001fc400078e0015 */
[----:B------:R-:W2:Y:S01]  /*18490*/  LDL.LU R21, [R1+0x156c] ;  /* 0x00156c0001157983 */ /* 0x000ea20000300800 */
[----:B------:R-:W-:Y:S02]  /*184a0*/  IMAD.MOV.U32 R26, RZ, RZ, R5 ;  /* 0x000000ffff1a7224 */ /* 0x000fe400078e0005 */
[----:B------:R-:W-:Y:S02]  /*184b0*/  IMAD.MOV.U32 R27, RZ, RZ, R4 ;  /* 0x000000ffff1b7224 */ /* 0x000fe400078e0004 */
[----:B----4-:R-:W-:Y:S02]  /*184c0*/  IMAD.MOV.U32 R25, RZ, RZ, R9 ;  /* 0x000000ffff197224 */ /* 0x010fe400078e0009 */
[----:B------:R-:W4:Y:S04]  /*184d0*/  LDL.LU R9, [R1+0x1568] ;  /* 0x0015680001097983 */ /* 0x000f280000300800 */
[----:B------:R-:W-:Y:S04]  /*184e0*/  STL.64 [R1+0x14b8], R26 ;  /* 0x0014b81a01007387 */ /* 0x000fe80000100a00 */
[----:B------:R0:W-:Y:S04]  /*184f0*/  STL.64 [R1+0x14b0], R24 ;  /* 0x0014b01801007387 */ /* 0x0001e80000100a00 */
[----:B0-----:R-:W4:Y:S04]  /*18500*/  LDL.LU R24, [R1+0x30] ;  /* 0x0000300001187983 */ /* 0x001f280000300800 */
[----:B------:R-:W4:Y:S01]  /*18510*/  LDL.LU R25, [R1+0x34] ;  /* 0x0000340001197983 */ /* 0x000f220000300800 */
[----:B------:R-:W-:Y:S01]  /*18520*/  IMAD.MOV.U32 R27, RZ, RZ, R20 ;  /* 0x000000ffff1b7224 */ /* 0x000fe200078e0014 */
[----:B---3--:R-:W-:Y:S01]  /*18530*/  HMMA.16816.F32 R12, R12, R22, R16 ;  /* 0x000000160c0c723c */ /* 0x008fe20000001810 */
[----:B------:R-:W-:-:S02]  /*18540*/  IMAD.MOV.U32 R4, RZ, RZ, R22 ;  /* 0x000000ffff047224 */ /* 0x000fc400078e0016 */
[----:B------:R-:W-:-:S15]  /*18550*/  IMAD.MOV.U32 R5, RZ, RZ, R23 ;  /* 0x000000ffff057224 */ /* 0x000fde00078e0017 */
[----:B------:R-:W-:Y:S01]  /*18560*/  NOP ;  /* 0x0000000000007918 */ /* 0x000fe20000000000 */
[----:B------:R-:W-:Y:S02]  /*18570*/  IMAD.MOV.U32 R11, RZ, RZ, R12 ;  /* 0x000000ffff0b7224 */ /* 0x000fe400078e000c */
[----:B--2---:R-:W-:Y:S02]  /*18580*/  IMAD.MOV.U32 R26, RZ, RZ, R21 ;  /* 0x000000ffff1a7224 */ /* 0x004fe400078e0015 */
[----:B------:R-:W0:Y:S04]  /*18590*/  LDSM.16.MT88.4 R20, [R29+UR5+0x4080] ;  /* 0x004080051d14783b */ /* 0x000e280008004200 */
[----:B------:R-:W-:Y:S04]  /*185a0*/  STL.64 [R1+0x14f8], R26 ;  /* 0x0014f81a01007387 */ /* 0x000fe80000100a00 */
[----:B----4-:R-:W-:Y:S04]  /*185b0*/  STL.64 [R1+0x14f0], R24 ;  /* 0x0014f01801007387 */ /* 0x010fe80000100a00 */
[----:B------:R-:W-:Y:S04]  /*185c0*/  STL [R1+0x334], R13 ;  /* 0x0003340d01007387 */ /* 0x000fe80000100800 */
[----:B------:R-:W-:Y:S04]  /*185d0*/  STL.64 [R1+0x338], R14 ;  /* 0x0003380e01007387 */ /* 0x000fe80000100a00 */
[----:B------:R-:W-:Y:S04]  /*185e0*/  STL.64 [R1+0x1508], R10 ;  /* 0x0015080a01007387 */ /* 0x000fe80000100a00 */
[----:B------:R-:W-:Y:S04]  /*185f0*/  STL.64 [R1+0x1500], R8 ;  /* 0x0015000801007387 */ /* 0x000fe80000100a00 */
[----:B0-----:R-:W-:Y:S04]  /*18600*/  STL.64 [R1+0x1398], R22 ;  /* 0x0013981601007387 */ /* 0x001fe80000100a00 */
[----:B------:R0:W-:Y:S04]  /*18610*/  STL.64 [R1+0x1390], R20 ;  /* 0x0013901401007387 */ /* 0x0001e80000100a00 */
[----:B0-----:R-:W2:Y:S04]  /*18620*/  LDL.LU R20, [R1+0x230] ;  /* 0x0002300001147983 */ /* 0x001ea80000300800 */
[----:B------:R-:W2:Y:S04]  /*18630*/  LDL.LU R21, [R1+0x234] ;  /* 0x0002340001157983 */ /* 0x000ea80000300800 */
[----:B------:R-:W3:Y:S04]  /*18640*/  LDL.LU R22, [R1+0x238] ;  /* 0x0002380001167983 */ /* 0x000ee80000300800 */
[----:B------:R-:W3:Y:S04]  /*18650*/  LDL.LU R23, [R1+0x23c] ;  /* 0x00023c0001177983 */ /* 0x000ee80000300800 */
[----:B------:R-:W4:Y:S04]  /*18660*/  LDL.LU R24, [R1+0x80] ;  /* 0x0000800001187983 */ /* 0x000f280000300800 */
[----:B------:R-:W4:Y:S04]  /*18670*/  LDL.LU R25, [R1+0x84] ;  /* 0x0000840001197983 */ /* 0x000f280000300800 */
[----:B------:R-:W4:Y:S04]  /*18680*/  LDL.LU R26, [R1+0x88] ;  /* 0x00008800011a7983 */ /* 0x000f280000300800 */
        /* <DEDUP_REMOVED lines=9> */
[----:B------:R-:W-:-:S02]  /*18720*/  IMAD.MOV.U32 R10, RZ, RZ, R4 ;  /* 0x000000ffff0a7224 */ /* 0x000fc400078e0004 */
[----:B------:R-:W-:Y:S01]  /*18730*/  IMAD.MOV.U32 R11, RZ, RZ, R5 ;  /* 0x000000ffff0b7224 */ /* 0x000fe200078e0005 */
[----:B--2---:R-:W-:Y:S04]  /*18740*/  STL.64 [R1+0x1518], R14 ;  /* 0x0015180e01007387 */ /* 0x004fe80000100a00 */
[----:B------:R-:W-:Y:S04]  /*18750*/  STL.64 [R1+0x1510], R12 ;  /* 0x0015100c01007387 */ /* 0x000fe80000100a00 */
[----:B------:R-:W2:Y:S04]  /*18760*/  LDL.LU R4, [R1+0x1564] ;  /* 0x0015640001047983 */ /* 0x000ea80000300800 */
[----:B------:R-:W3:Y:S04]  /*18770*/  LDL.LU R5, [R1+0x1560] ;  /* 0x0015600001057983 */ /* 0x000ee80000300800 */
[----:B------:R0:W-:Y:S02]  /*18780*/  STL.64 [R1+0x1520], R10 ;  /* 0x0015200a01007387 */ /* 0x0001e40000100a00 */
[----:B0-----:R-:W-:-:S02]  /*18790*/  IMAD.MOV.U32 R10, RZ, RZ, R7 ;  /* 0x000000ffff0a7224 */ /* 0x001fc400078e0007 */
[----:B------:R-:W-:-:S05]  /*187a0*/  IMAD.MOV.U32 R11, RZ, RZ, R6 ;  /* 0x000000ffff0b7224 */ /* 0x000fca00078e0006 */
[----:B------:R2:W-:Y:S04]  /*187b0*/  STL.64 [R1+0x1538], R10 ;  /* 0x0015380a01007387 */ /* 0x0005e80000100a00 */
[----:B------:R-:W4:Y:S04]  /*187c0*/  LDL.LU R12, [R1+0x320] ;  /* 0x00032000010c7983 */ /* 0x000f280000300800 */
[----:B------:R-:W4:Y:S04]  /*187d0*/  LDL.LU R13, [R1+0x324] ;  /* 0x00032400010d7983 */ /* 0x000f280000300800 */
[----:B------:R-:W4:Y:S04]  /*187e0*/  LDL.LU R14, [R1+0x328] ;  /* 0x00032800010e7983 */ /* 0x000f280000300800 */
[----:B------:R-:W4:Y:S01]  /*187f0*/  LDL.LU R15, [R1+0x32c] ;  /* 0x00032c00010f7983 */ /* 0x000f220000300800 */
[----:B--2---:R-:W-:-:S02]  /*18800*/  IMAD.MOV.U32 R11, RZ, RZ, R4 ;  /* 0x000000ffff0b7224 */ /* 0x004fc400078e0004 */
[----:B---3--:R-:W-:-:S05]  /*18810*/  IMAD.MOV.U32 R10, RZ, RZ, R5 ;  /* 0x000000ffff0a7224 */ /* 0x008fca00078e0005 */
[----:B------:R-:W-:Y:S04]  /*18820*/  STL.64 [R1+0x1558], R10 ;  /* 0x0015580a01007387 */ /* 0x000fe80000100a00 */
[----:B----4-:R-:W-:Y:S04]  /*18830*/  STL.64 [R1+0x1530], R14 ;  /* 0x0015300e01007387 */ /* 0x010fe80000100a00 */
        /* <DEDUP_REMOVED lines=9> */
[----:B------:R-:W4:Y:S04]  /*188d0*/  LDL.LU R10, [R1+0x2d8] ;  /* 0x0002d800010a7983 */ /* 0x000f280000300800 */
[----:B------:R-:W4:Y:S04]  /*188e0*/  LDL.LU R11, [R1+0x2dc] ;  /* 0x0002dc00010b7983 */ /* 0x000f280000300800 */
[----:B---3--:R-:W-:Y:S04]  /*188f0*/  STL.64 [R1+0x1548], R14 ;  /* 0x0015480e01007387 */ /* 0x008fe80000100a00 */
[----:B--2---:R0:W-:Y:S04]  /*18900*/  STL.64 [R1+0x1540], R12 ;  /* 0x0015400c01007387 */ /* 0x0041e80000100a00 */
[----:B0-----:R-:W2:Y:S04]  /*18910*/  LDL.LU R12, [R1+0x2c0] ;  /* 0x0002c000010c7983 */ /* 0x001ea80000300800 */
[----:B------:R-:W2:Y:S04]  /*18920*/  LDL.LU R13, [R1+0x2c4] ;  /* 0x0002c400010d7983 */ /* 0x000ea80000300800 */
[----:B------:R-:W2:Y:S04]  /*18930*/  LDL.LU R14, [R1+0x2c8] ;  /* 0x0002c800010e7983 */ /* 0x000ea80000300800 */
[----:B------:R-:W2:Y:S04]  /*18940*/  LDL.LU R15, [R1+0x2cc] ;  /* 0x0002cc00010f7983 */ /* 0x000ea80000300800 */
[----:B------:R-:W-:Y:S04]  /*18950*/  STL.64 [R1+0x14e0], R18 ;  /* 0x0014e01201007387 */ /* 0x000fe80000100a00 */
[----:B------:R0:W-:Y:S04]  /*18960*/  STL.64 [R1+0x14d8], R16 ;  /* 0x0014d81001007387 */ /* 0x0001e80000100a00 */
[----:B0-----:R-:W3:Y:S04]  /*18970*/  LDL.LU R16, [R1+0x300] ;  /* 0x0003000001107983 */ /* 0x001ee80000300800 */
[----:B------:R-:W3:Y:S04]  /*18980*/  LDL.LU R17, [R1+0x304] ;  /* 0x0003040001117983 */ /* 0x000ee80000300800 */
[----:B------:R-:W3:Y:S04]  /*18990*/  LDL.LU R18, [R1+0x308] ;  /* 0x0003080001127983 */ /* 0x000ee80000300800 */
[----:B------:R-:W3:Y:S04]  /*189a0*/  LDL.LU R19, [R1+0x30c] ;  /* 0x00030c0001137983 */ /* 0x000ee80000300800 */
[----:B------:R-:W-:Y:S04]  /*189b0*/  STL.64 [R1+0x1498], R22 ;  /* 0x0014981601007387 */ /* 0x000fe80000100a00 */
[----:B------:R0:W-:Y:S04]  /*189c0*/  STL.64 [R1+0x1490], R20 ;  /* 0x0014901401007387 */ /* 0x0001e80000100a00 */
[----:B0-----:R-:W2:Y:S04]  /*189d0*/  LDL.LU R20, [R1+0x250] ;  /* 0x0002500001147983 */ /* 0x001ea80000300800 */
[----:B------:R-:W2:Y:S04]  /*189e0*/  LDL.LU R21, [R1+0x254] ;  /* 0x0002540001157983 */ /* 0x000ea80000300800 */
[----:B------:R-:W2:Y:S04]  /*189f0*/  LDL.LU R22, [R1+0x258] ;  /* 0x0002580001167983 */ /* 0x000ea80000300800 */
[----:B------:R-:W2:Y:S04]  /*18a00*/  LDL.LU R23, [R1+0x25c] ;  /* 0x00025c0001177983 */ /* 0x000ea80000300800 */
[----:B--2---:R-:W-:Y:S04]  /*18a10*/  STL.64 [R1+0x14a8], R22 ;  /* 0x0014a81601007387 */ /* 0x004fe80000100a00 */
[----:B------:R0:W-:Y:S04]  /*18a20*/  STL.64 [R1+0x14a0], R20 ;  /* 0x0014a01401007387 */ /* 0x0001e80000100a00 */
[----:B0-----:R-:W2:Y:S04]  /*18a30*/  LDL.LU R20, [R1+0x260] ;  /* 0x0002600001147983 */ /* 0x001ea80000300800 */
[----:B------:R-:W2:Y:S04]  /*18a40*/  LDL.LU R21, [R1+0x264] ;  /* 0x0002640001157983 */ /* 0x000ea80000300800 */
[----:B------:R-:W2:Y:S04]  /*18a50*/  LDL.LU R22, [R1+0x268] ;  /* 0x0002680001167983 */ /* 0x000ea80000300800 */
[----:B------:R-:W2:Y:S01]  /*18a60*/  LDL.LU R23, [R1+0x26c] ;  /* 0x00026c0001177983 */ /* 0x000ea20000300800 */
[----:B----4-:R-:W-:Y:S03]  /*18a70*/  HMMA.16816.F32 R4, R24, R6, R8 ;  /* 0x000000061804723c */ /* 0x010fe60000001808 */
[----:B--2---:R-:W-:Y:S04]  /*18a80*/  STL.64 [R1+0x14c8], R22 ;  /* 0x0014c81601007387 */ /* 0x004fe80000100a00 */
[----:B------:R0:W-:Y:S04]  /*18a90*/  STL.64 [R1+0x14c0], R20 ;  /* 0x0014c01401007387 */ /* 0x0001e80000100a00 */
[----:B0-----:R-:W2:Y:S04]  /*18aa0*/  LDL.LU R20, [R1+0x270] ;  /* 0x0002700001147983 */ /* 0x001ea80000300800 */
[----:B------:R-:W2:Y:S04]  /*18ab0*/  LDL.LU R21, [R1+0x274] ;  /* 0x0002740001157983 */ /* 0x000ea80000300800 */
[----:B------:R-:W2:Y:S04]  /*18ac0*/  LDL.LU R22, [R1+0x278] ;  /* 0x0002780001167983 */ /* 0x000ea80000300800 */
[----:B------:R-:W2:Y:S04]  /*18ad0*/  LDL.LU R23, [R1+0x27c] ;  /* 0x00027c0001177983 */ /* 0x000ea80000300800 */
[----:B------:R-:W4:Y:S04]  /*18ae0*/  LDL.LU.64 R10, [R1+0x1558] ;  /* 0x00155800010a7983 */ /* 0x000f280000300a00 */
[----:B------:R-:W-:Y:S04]  /*18af0*/  STL [R1+0x94], R5 ;  /* 0x0000940501007387 */ /* 0x000fe80000100800 */
[----:B------:R0:W-:Y:S02]  /*18b00*/  STL.64 [R1+0x98], R6 ;  /* 0x0000980601007387 */ /* 0x0001e40000100a00 */
[----:B0-----:R-:W-:-:S02]  /*18b10*/  IMAD.MOV.U32 R7, RZ, RZ, R4 ;  /* 0x000000ffff077224 */ /* 0x001fc400078e0004 */
[----:B------:R-:W2:Y:S04]  /*18b20*/  LDL.LU.64 R4, [R1+0x1550] ;  /* 0x0015500001047983 */ /* 0x000ea80000300a00 */
[----:B------:R-:W-:Y:S01]  /*18b30*/  STL [R1+0x12ec], R7 ;  /* 0x0012ec0701007387 */ /* 0x000fe20000100800 */
[----:B----4-:R-:W-:Y:S03]  /*18b40*/  HMMA.16816.F32 R8, R24, R10, R12 ;  /* 0x0000000a1808723c */ /* 0x010fe6000000180c */
[----:B------:R-:W4:Y:S04]  /*18b50*/  LDL.LU.64 R14, [R1+0x1548] ;  /* 0x00154800010e7983 */ /* 0x000f280000300a00 */
[----:B------:R-:W4:-:S12]  /*18b60*/  LDL.LU.64 R12, [R1+0x1540] ;  /* 0x00154000010c7983 */ /* 0x000f180000300a00 */
[----:B------:R-:W-:Y:S04]  /*18b70*/  STL.64 [R1+0x2d0], R8 ;  /* 0x0002d00801007387 */ /* 0x000fe80000100a00 */
[----:B------:R0:W-:Y:S04]  /*18b80*/  STL.64 [R1+0x2d8], R10 ;  /* 0x0002d80a01007387 */ /* 0x0001e80000100a00 */
[----:B0-----:R-:W4:Y:S02]  /*18b90*/  LDL.LU.64 R10, [R1+0x1538] ;  /* 0x00153800010a7983 */ /* 0x001f240000300a00 */
[----:B----4-:R-:W-:Y:S02]  /*18ba0*/  HMMA.16816.F32 R8, R24, R10, R12 ;  /* 0x0000000a1808723c */ /* 0x010fe4000000180c */
[----:B------:R-:W4:Y:S04]  /*18bb0*/  LDL.LU.64 R14, [R1+0x1530] ;  /* 0x00153000010e7983 */ /* 0x000f280000300a00 */
[----:B------:R-:W4:-:S13]  /*18bc0*/  LDL.LU.64 R12, [R1+0x1528] ;  /* 0x00152800010c7983 */ /* 0x000f1a0000300a00 */
[----:B------:R-:W-:Y:S01]  /*18bd0*/  STL [R1+0x2c4], R9 ;  /* 0x0002c40901007387 */ /* 0x000fe20000100800 */
[----:B------:R-:W-:-:S03]  /*18be0*/  IMAD.MOV.U32 R7, RZ, RZ, R8 ;  /* 0x000000ffff077224 */ /* 0x000fc600078e0008 */
[----:B------:R-:W-:Y:S01]  /*18bf0*/  STL [R1+0x2c8], R10 ;  /* 0x0002c80a01007387 */ /* 0x000fe20000100800 */
[----:B------:R-:W-:-:S03]  /*18c00*/  IMAD.MOV.U32 R6, RZ, RZ, R11 ;  /* 0x000000ffff067224 */ /* 0x000fc600078e000b */
[----:B------:R-:W0:Y:S04]  /*18c10*/  LDSM.16.MT88.4 R8, [R29+UR5+0x4100] ;  /* 0x004100051d08783b */ /* 0x000e280008004200 */
[----:B0-----:R-:W-:Y:S04]  /*18c20*/  STL.64 [R1+0x70], R8 ;  /* 0x0000700801007387 */ /* 0x001fe80000100a00 */
[----:B------:R0:W-:Y:S04]  /*18c30*/  STL.64 [R1+0x78], R10 ;  /* 0x0000780a01007387 */ /* 0x0001e80000100a00 */
[----:B0-----:R-:W4:Y:S02]  /*18c40*/  LDL.LU.64 R10, [R1+0x1520] ;  /* 0x00152000010a7983 */ /* 0x001f240000300a00 */
[----:B----4-:R-:W-:Y:S02]  /*18c50*/  HMMA.16816.F32 R24, R24, R10, R12 ;  /* 0x0000000a1818723c */ /* 0x010fe4000000180c */
[----:B------:R-:W2:Y:S04]  /*18c60*/  LDL.LU.64 R14, [R1+0x1518] ;  /* 0x00151800010e7983 */ /* 0x000ea80000300a00 */
[----:B------:R-:W2:Y:S04]  /*18c70*/  LDL.LU.64 R12, [R1+0x1510] ;  /* 0x00151000010c7983 */ /* 0x000ea80000300a00 */
[----:B------:R-:W4:Y:S04]  /*18c80*/  LDL.LU.64 R10, [R1+0x1508] ;  /* 0x00150800010a7983 */ /* 0x000f280000300a00 */
[----:B------:R-:W3:Y:S05]  /*18c90*/  LDL.LU.64 R8, [R1+0x1500] ;  /* 0x0015000001087983 */ /* 0x000eea0000300a00 */
[----:B------:R-:W-:Y:S04]  /*18ca0*/  STL.64 [R1+0x280], R24 ;  /* 0x0002801801007387 */ /* 0x000fe80000100a00 */
[----:B------:R0:W-:Y:S04]  /*18cb0*/  STL.64 [R1+0x288], R26 ;  /* 0x0002881a01007387 */ /* 0x0001e80000100a00 */
[----:B0-----:R-:W2:Y:S04]  /*18cc0*/  LDL.LU.64 R26, [R1+0x14f8] ;  /* 0x0014f800011a7983 */ /* 0x001ea80000300a00 */
[----:B------:R-:W2:Y:S02]  /*18cd0*/  LDL.LU.64 R24, [R1+0x14f0] ;  /* 0x0014f00001187983 */ /* 0x000ea40000300a00 */
[C---:B--2---:R-:W-:Y:S08]  /*18ce0*/  HMMA.16816.F32 R12, R24.reuse, R4, R12 ;  /* 0x00000004180c723c */ /* 0x044ff0000000180c */
[----:B---3--:R-:W-:Y:S11]  /*18cf0*/  HMMA.16816.F32 R16, R24, R8, R16 ;  /* 0x000000081810723c */ /* 0x008ff60000001810 */
[----:B------:R-:W-:Y:S01]  /*18d00*/  IMAD.MOV.U32 R29, RZ, RZ, R15 ;  /* 0x000000ffff1d7224 */ /* 0x000fe200078e000f */
[----:B------:R0:W-:Y:S04]  /*18d10*/  STL.64 [R1+0x2b0], R12 ;  /* 0x0002b00c01007387 */ /* 0x0001e80000100a00 */
[----:B------:R1:W-:Y:S03]  /*18d20*/  STL [R1+0x2b8], R14 ;  /* 0x0002b80e01007387 */ /* 0x0003e60000100800 */
[----:B------:R-:W-:Y:S01]  /*18d30*/  IMAD.MOV.U32 R15, RZ, RZ, R17 ;  /* 0x000000ffff0f7224 */ /* 0x000fe200078e0011 */
[----:B0-----:R-:W2:Y:S04]  /*18d40*/  LDL.LU.64 R12, [R1+0x14e8] ;  /* 0x0014e800010c7983 */ /* 0x001ea80000300a00 */
[----:B------:R-:W-:Y:S04]  /*18d50*/  STL [R1+0x12e0], R29 ;  /* 0x0012e01d01007387 */ /* 0x000fe80000100800 */
[----:B------:R0:W-:Y:S01]  /*18d60*/  STL.64 [R1+0x2a8], R18 ;  /* 0x0002a81201007387 */ /* 0x0001e20000100a00 */
[----:B-1----:R-:W-:-:S03]  /*18d70*/  IMAD.MOV.U32 R14, RZ, RZ, R16 ;  /* 0x000000ffff0e7224 */ /* 0x002fc600078e0010 */
[----:B0-----:R-:W2:Y:S04]  /*18d80*/  LDL.LU.64 R18, [R1+0x14e0] ;  /* 0x0014e00001127983 */ /* 0x001ea80000300a00 */
[----:B------:R-:W2:Y:S04]  /*18d90*/  LDL.LU.64 R16, [R1+0x14d8] ;  /* 0x0014d80001107983 */ /* 0x000ea80000300a00 */
[----:B------:R-:W-:Y:S01]  /*18da0*/  STL [R1+0x12a0], R15 ;  /* 0x0012a00f01007387 */ /* 0x000fe20000100800 */
[----:B--2---:R-:W-:-:S15]  /*18db0*/  HMMA.16816.F32 R16, R24, R12, R16 ;  /* 0x0000000c1810723c */ /* 0x004fde0000001810 */
[----:B------:R-:W-:-:S04]  /*18dc0*/  NOP ;  /* 0x0000000000007918 */ /* 0x000fc80000000000 */
[----:B------:R0:W-:Y:S04]  /*18dd0*/  STL.64 [R1+0x290], R16 ;  /* 0x0002901001007387 */ /* 0x0001e80000100a00 */
[----:B------:R-:W-:Y:S04]  /*18de0*/  STL [R1+0x298], R18 ;  /* 0x0002981201007387 */ /* 0x000fe80000100800 */
[----:B0-----:R-:W2:Y:S02]  /*18df0*/  LDL.LU.64 R16, [R1+0x14d0] ;  /* 0x0014d00001107983 */ /* 0x001ea40000300a00 */
[----:B--2---:R-:W-:Y:S02]  /*18e00*/  HMMA.16816.F32 R24, R24, R16, R20 ;  /* 0x000000101818723c */ /* 0x004fe40000001814 */
[----:B------:R-:W2:Y:S04]  /*18e10*/  LDL.LU.64 R22, [R1+0x14c8] ;  /* 0x0014c80001167983 */ /* 0x000ea80000300a00 */
[----:B------:R-:W2:-:S13]  /*18e20*/  LDL.LU.64 R20, [R1+0x14c0] ;  /* 0x0014c00001147983 */ /* 0x000e9a0000300a00 */
        /* <DEDUP_REMOVED lines=16> */
[----:B----4-:R-:W-:Y:S04]  /*18f30*/  STL.64 [R1+0x1468], R10 ;  /* 0x0014680a01007387 */ /* 0x010fe80000100a00 */
[----:B------:R0:W-:Y:S04]  /*18f40*/  STL.64 [R1+0x1460], R8 ;  /* 0x0014600801007387 */ /* 0x0001e80000100a00 */
[----:B0-----:R-:W3:Y:S04]  /*18f50*/  LDL.LU R8, [R1+0x240] ;  /* 0x0002400001087983 */ /* 0x001ee80000300800 */
[----:B------:R-:W3:Y:S04]  /*18f60*/  LDL.LU R9, [R1+0x244] ;  /* 0x0002440001097983 */ /* 0x000ee80000300800 */
[----:B------:R-:W3:Y:S04]  /*18f70*/  LDL.LU R10, [R1+0x248] ;  /* 0x00024800010a7983 */ /* 0x000ee80000300800 */
[----:B------:R-:W3:Y:S01]  /*18f80*/  LDL.LU R11, [R1+0x24c] ;  /* 0x00024c00010b7983 */ /* 0x000ee20000300800 */
[----:B------:R-:W-:Y:S01]  /*18f90*/  IMAD.MOV.U32 R29, RZ, RZ, R19 ;  /* 0x000000ffff1d7224 */ /* 0x000fe200078e0013 */
[----:B---3--:R-:W-:-:S15]  /*18fa0*/  HMMA.16816.F32 R8, R24, R12, R8 ;  /* 0x0000000c1808723c */ /* 0x008fde0000001808 */
[----:B------:R-:W-:-:S04]  /*18fb0*/  NOP ;  /* 0x0000000000007918 */ /* 0x000fc80000000000 */
[----:B------:R-:W-:Y:S01]  /*18fc0*/  IMAD.MOV.U32 R18, RZ, RZ, R10 ;  /* 0x000000ffff127224 */ /* 0x000fe200078e000a */
[----:B------:R2:W-:Y:S01]  /*18fd0*/  STL.64 [R1+0x220], R8 ;  /* 0x0002200801007387 */ /* 0x0005e20000100a00 */
[----:B------:R-:W-:Y:S02]  /*18fe0*/  IMAD.MOV.U32 R19, RZ, RZ, R11 ;  /* 0x000000ffff137224 */ /* 0x000fe400078e000b */
[----:B--2---:R-:W-:Y:S01]  /*18ff0*/  HMMA.16816.F32 R8, R24, R16, R20 ;  /* 0x000000101808723c */ /* 0x004fe20000001814 */
[----:B------:R-:W-:Y:S04]  /*19000*/  STL [R1+0x1458], R14 ;  /* 0x0014580e01007387 */ /* 0x000fe80000100800 */
[----:B------:R-:W-:Y:S04]  /*19010*/  STL.64 [R1+0x1450], R12 ;  /* 0x0014500c01007387 */ /* 0x000fe80000100a00 */
[----:B------:R-:W-:Y:S04]  /*19020*/  STL [R1+0x1274], R19 ;  /* 0x0012741301007387 */ /* 0x000fe80000100800 */
[----:B------:R-:W-:Y:S04]  /*19030*/  STL [R1+0x1270], R18 ;  /* 0x0012701201007387 */ /* 0x000fe80000100800 */
[----:B------:R-:W2:Y:S04]  /*19040*/  LDL.LU R20, [R1+0xe0] ;  /* 0x0000e00001147983 */ /* 0x000ea80000300800 */
[----:B------:R-:W-:Y:S04]  /*19050*/  STL.64 [R1+0x200], R8 ;  /* 0x0002000801007387 */ /* 0x000fe80000100a00 */
[----:B------:R-:W-:Y:S04]  /*19060*/  STL.64 [R1+0x208], R10 ;  /* 0x0002080a01007387 */ /* 0x000fe80000100a00 */
[----:B------:R-:W2:Y:S04]  /*19070*/  LDL.LU R21, [R1+0xe4] ;  /* 0x0000e40001157983 */ /* 0x000ea80000300800 */
[----:B------:R-:W3:Y:S04]  /*19080*/  LDL.LU R22, [R1+0xe8] ;  /* 0x0000e80001167983 */ /* 0x000ee80000300800 */
[----:B------:R-:W3:Y:S01]  /*19090*/  LDL.LU R23, [R1+0xec] ;  /* 0x0000ec0001177983 */ /* 0x000ee20000300800 */
[----:B------:R-:W-:-:S02]  /*190a0*/  IMAD.MOV.U32 R24, RZ, RZ, R28 ;  /* 0x000000ffff187224 */ /* 0x000fc400078e001c */
[----:B------:R-:W-:Y:S02]  /*190b0*/  IMAD.MOV.U32 R26, RZ, RZ, R2 ;  /* 0x000000ffff1a7224 */ /* 0x000fe400078e0002 */
[----:B------:R-:W-:Y:S01]  /*190c0*/  IMAD.MOV.U32 R27, RZ, RZ, R0 ;  /* 0x000000ffff1b7224 */ /* 0x000fe200078e0000 */
[----:B------:R-:W4:Y:S01]  /*190d0*/  LDL.LU R28, [R1+0x148c] ;  /* 0x00148c00011c7983 */ /* 0x000f220000300800 */
[----:B------:R-:W-:-:S03]  /*190e0*/  IMAD.MOV.U32 R25, RZ, RZ, R3 ;  /* 0x000000ffff197224 */ /* 0x000fc600078e0003 */
[----:B------:R-:W4:Y:S04]  /*190f0*/  LDL.LU R3, [R1+0x1488] ;  /* 0x0014880001037983 */ /* 0x000f280000300800 */
[----:B------:R-:W4:Y:S04]  /*19100*/  LDL.LU R2, [R1+0x1484] ;  /* 0x0014840001027983 */ /* 0x000f280000300800 */
[----:B------:R-:W4:Y:S04]  /*19110*/  LDL.LU R0, [R1+0x1480] ;  /* 0x0014800001007983 */ /* 0x000f280000300800 */
[----:B------:R-:W-:Y:S04]  /*19120*/  STL.64 [R1+0x1428], R26 ;  /* 0x0014281a01007387 */ /* 0x000fe80000100a00 */
[----:B------:R-:W-:Y:S04]  /*19130*/  STL.64 [R1+0x1420], R24 ;  /* 0x0014201801007387 */ /* 0x000fe80000100a00 */
[----:B---3--:R-:W-:Y:S04]  /*19140*/  STL.64 [R1+0x13a8], R22 ;  /* 0x0013a81601007387 */ /* 0x008fe80000100a00 */
[----:B--2---:R0:W-:Y:S04]  /*19150*/  STL.64 [R1+0x13a0], R20 ;  /* 0x0013a01401007387 */ /* 0x0041e80000100a00 */
[----:B0-----:R-:W2:Y:S04]  /*19160*/  LDL.LU R20, [R1+0xf0] ;  /* 0x0000f00001147983 */ /* 0x001ea80000300800 */
[----:B------:R-:W2:Y:S04]  /*19170*/  LDL.LU R21, [R1+0xf4] ;  /* 0x0000f40001157983 */ /* 0x000ea80000300800 */
[----:B------:R-:W3:Y:S04]  /*19180*/  LDL.LU R22, [R1+0xf8] ;  /* 0x0000f80001167983 */ /* 0x000ee80000300800 */
[----:B------:R-:W3:Y:S04]  /*19190*/  LDL.LU R23, [R1+0xfc] ;  /* 0x0000fc0001177983 */ /* 0x000ee80000300800 */
[----:B---3--:R-:W-:Y:S04]  /*191a0*/  STL.64 [R1+0x13b8], R22 ;  /* 0x0013b81601007387 */ /* 0x008fe80000100a00 */
[----:B--2---:R0:W-:Y:S04]  /*191b0*/  STL.64 [R1+0x13b0], R20 ;  /* 0x0013b01401007387 */ /* 0x0041e80000100a00 */
[----:B0-----:R-:W2:Y:S04]  /*191c0*/  LDL.LU R20, [R1+0x100] ;  /* 0x0001000001147983 */ /* 0x001ea80000300800 */
[----:B------:R-:W2:Y:S04]  /*191d0*/  LDL.LU R21, [R1+0x104] ;  /* 0x0001040001157983 */ /* 0x000ea80000300800 */
[----:B------:R-:W3:Y:S04]  /*191e0*/  LDL.LU R22, [R1+0x108] ;  /* 0x0001080001167983 */ /* 0x000ee80000300800 */
[----:B------:R-:W3:Y:S01]  /*191f0*/  LDL.LU R23, [R1+0x10c] ;  /* 0x00010c0001177983 */ /* 0x000ee20000300800 */
[----:B----4-:R-:W-:-:S02]  /*19200*/  IMAD.MOV.U32 R24, RZ, RZ, R0 ;  /* 0x000000ffff187224 */ /* 0x010fc400078e0000 */
[----:B------:R-:W-:Y:S01]  /*19210*/  IMAD.MOV.U32 R25, RZ, RZ, R2 ;  /* 0x000000ffff197224 */ /* 0x000fe200078e0002 */
[----:B------:R-:W4:Y:S04]  /*19220*/  LDL.LU R0, [R1+0x147c] ;  /* 0x00147c0001007983 */ /* 0x000f280000300800 */
[----:B------:R-:W4:Y:S01]  /*19230*/  LDL.LU R2, [R1+0x1478] ;  /* 0x0014780001027983 */ /* 0x000f220000300800 */
[----:B------:R-:W-:Y:S02]  /*19240*/  IMAD.MOV.U32 R26, RZ, RZ, R3 ;  /* 0x000000ffff1a7224 */ /* 0x000fe400078e0003 */
[----:B------:R-:W-:Y:S01]  /*19250*/  IMAD.MOV.U32 R27, RZ, RZ, R28 ;  /* 0x000000ffff1b7224 */ /* 0x000fe200078e001c */
[----:B------:R-:W4:Y:S04]  /*19260*/  LDL.LU R3, [R1+0x1474] ;  /* 0x0014740001037983 */ /* 0x000f280000300800 */
[----:B------:R-:W4:Y:S04]  /*19270*/  LDL.LU R28, [R1+0x1470] ;  /* 0x00147000011c7983 */ /* 0x000f280000300800 */
        /* <DEDUP_REMOVED lines=10> */
[----:B------:R-:W3:Y:S01]  /*19320*/  LDL.LU R22, [R1+0x128] ;  /* 0x0001280001167983 */ /* 0x000ee20000300800 */
[----:B----4-:R-:W-:-:S03]  /*19330*/  IMAD.MOV.U32 R23, RZ, RZ, R28 ;  /* 0x000000ffff177224 */ /* 0x010fc600078e001c */
        /* <DEDUP_REMOVED lines=27> */
[----:B----4-:R-:W-:Y:S03]  /*194f0*/  HMMA.16816.F32 R8, R24, R4, R8 ;  /* 0x000000041808723c */ /* 0x010fe60000001808 */
[----:B---3--:R-:W-:Y:S04]  /*19500*/  STL.64 [R1+0x1438], R22 ;  /* 0x0014381601007387 */ /* 0x008fe80000100a00 */
[----:B--2---:R0:W-:Y:S04]  /*19510*/  STL.64 [R1+0x1430], R20 ;  /* 0x0014301401007387 */ /* 0x0041e80000100a00 */
[----:B0-----:R-:W2:Y:S04]  /*19520*/  LDL.LU R20, [R1+0x160] ;  /* 0x0001600001147983 */ /* 0x001ea80000300800 */
[----:B------:R-:W2:Y:S04]  /*19530*/  LDL.LU R21, [R1+0x164] ;  /* 0x0001640001157983 */ /* 0x000ea80000300800 */
[----:B------:R-:W3:Y:S04]  /*19540*/  LDL.LU R22, [R1+0x168] ;  /* 0x0001680001167983 */ /* 0x000ee80000300800 */
[----:B------:R-:W3:Y:S01]  /*19550*/  LDL.LU R23, [R1+0x16c] ;  /* 0x00016c0001177983 */ /* 0x000ee20000300800 */
[----:B------:R-:W-:-:S02]  /*19560*/  IMAD.MOV.U32 R19, RZ, RZ, R10 ;  /* 0x000000ffff137224 */ /* 0x000fc400078e000a */
[----:B------:R-:W-:Y:S01]  /*19570*/  IMAD.MOV.U32 R18, RZ, RZ, R11 ;  /* 0x000000ffff127224 */ /* 0x000fe200078e000b */
[----:B---3--:R-:W-:Y:S04]  /*19580*/  STL.64 [R1+0x1448], R22 ;  /* 0x0014481601007387 */ /* 0x008fe80000100a00 */
[----:B--2---:R0:W-:Y:S04]  /*19590*/  STL.64 [R1+0x1440], R20 ;  /* 0x0014401401007387 */ /* 0x0041e80000100a00 */
[----:B0-----:R-:W2:Y:S04]  /*195a0*/  LDL.LU R20, [R1+0x1c0] ;  /* 0x0001c00001147983 */ /* 0x001ea80000300800 */
[----:B------:R-:W2:Y:S04]  /*195b0*/  LDL.LU R21, [R1+0x1c4] ;  /* 0x0001c40001157983 */ /* 0x000ea80000300800 */
[----:B------:R-:W2:Y:S04]  /*195c0*/  LDL.LU R22, [R1+0x1c8] ;  /* 0x0001c80001167983 */ /* 0x000ea80000300800 */
[----:B------:R-:W2:Y:S04]  /*195d0*/  LDL.LU R23, [R1+0x1cc] ;  /* 0x0001cc0001177983 */ /* 0x000ea80000300800 */
[----:B------:R0:W-:Y:S04]  /*195e0*/  STL.64 [R1+0x1f0], R8 ;  /* 0x0001f00801007387 */ /* 0x0001e80000100a00 */
[----:B------:R-:W3:Y:S04]  /*195f0*/  LDL.LU.64 R10, [R1+0x1468] ;  /* 0x00146800010a7983 */ /* 0x000ee80000300a00 */
[----:B0-----:R-:W4:Y:S04]  /*19600*/  LDL.LU.64 R8, [R1+0x1460] ;  /* 0x0014600001087983 */ /* 0x001f280000300a00 */
[----:B------:R-:W-:Y:S04]  /*19610*/  STL [R1+0x127c], R18 ;  /* 0x00127c1201007387 */ /* 0x000fe80000100800 */
[----:B------:R-:W-:Y:S01]  /*19620*/  STL [R1+0x1278], R19 ;  /* 0x0012781301007387 */ /* 0x000fe20000100800 */
[----:B----4-:R-:W-:-:S15]  /*19630*/  HMMA.16816.F32 R12, R24, R8, R12 ;  /* 0x00000008180c723c */ /* 0x010fde000000180c */
[----:B------:R-:W-:-:S04]  /*19640*/  NOP ;  /* 0x0000000000007918 */ /* 0x000fc80000000000 */
[----:B------:R-:W-:Y:S04]  /*19650*/  STL.64 [R1+0x1e0], R12 ;  /* 0x0001e00c01007387 */ /* 0x000fe80000100a00 */
[----:B------:R0:W-:Y:S04]  /*19660*/  STL.64 [R1+0x1e8], R14 ;  /* 0x0001e80e01007387 */ /* 0x0001e80000100a00 */
[----:B0-----:R-:W4:Y:S04]  /*19670*/  LDL.LU R14, [R1+0x1458] ;  /* 0x00145800010e7983 */ /* 0x001f280000300800 */
[----:B------:R-:W2:Y:S02]  /*19680*/  LDL.LU.64 R12, [R1+0x1450] ;  /* 0x00145000010c7983 */ /* 0x000ea40000300a00 */
[----:B--2---:R-:W-:-:S15]  /*19690*/  HMMA.16816.F32 R20, R24, R12, R20 ;  /* 0x0000000c1814723c */ /* 0x004fde0000001814 */
[----:B------:R-:W-:-:S04]  /*196a0*/  NOP ;  /* 0x0000000000007918 */ /* 0x000fc80000000000 */
[----:B------:R-:W-:Y:S01]  /*196b0*/  IMAD.MOV.U32 R18, RZ, RZ, R22 ;  /* 0x000000ffff127224 */ /* 0x000fe200078e0016 */
[----:B------:R0:W-:Y:S01]  /*196c0*/  STL.64 [R1+0x1c0], R20 ;  /* 0x0001c01401007387 */ /* 0x0001e20000100a00 */
[----:B------:R-:W-:-:S03]  /*196d0*/  IMAD.MOV.U32 R19, RZ, RZ, R23 ;  /* 0x000000ffff137224 */ /* 0x000fc600078e0017 */
[----:B------:R-:W2:Y:S04]  /*196e0*/  LDL.LU.64 R22, [R1+0x1448] ;  /* 0x0014480001167983 */ /* 0x000ea80000300a00 */
[----:B0-----:R-:W2:Y:S04]  /*196f0*/  LDL.LU.64 R20, [R1+0x1440] ;  /* 0x0014400001147983 */ /* 0x001ea80000300a00 */
[----:B------:R-:W-:Y:S04]  /*19700*/  STL [R1+0x1284], R19 ;  /* 0x0012841301007387 */ /* 0x000fe80000100800 */
[----:B------:R-:W-:Y:S01]  /*19710*/  STL [R1+0x1280], R18 ;  /* 0x0012801201007387 */ /* 0x000fe20000100800 */
[----:B--2---:R-:W-:Y:S03]  /*19720*/  HMMA.16816.F32 R24, R24, R16, R20 ;  /* 0x000000101818723c */ /* 0x004fe60000001814 */
[----:B------:R-:W2:Y:S04]  /*19730*/  LDL.LU.64 R22, [R1+0x1438] ;  /* 0x0014380001167983 */ /* 0x000ea80000300a00 */
[----:B------:R-:W2:-:S12]  /*19740*/  LDL.LU.64 R20, [R1+0x1430] ;  /* 0x0014300001147983 */ /* 0x000e980000300a00 */
[----:B------:R-:W-:Y:S04]  /*19750*/  STL.64 [R1+0x1b0], R24 ;  /* 0x0001b01801007387 */ /* 0x000fe80000100a00 */
[----:B------:R0:W-:Y:S04]  /*19760*/  STL.64 [R1+0x1b8], R26 ;  /* 0x0001b81a01007387 */ /* 0x0001e80000100a00 */
[----:B0-----:R-:W2:Y:S04]  /*19770*/  LDL.LU.64 R26, [R1+0x1428] ;  /* 0x00142800011a7983 */ /* 0x001ea80000300a00 */
        /* <DEDUP_REMOVED lines=41> */
[----:B---3--:R-:W-:Y:S04]  /*19a10*/  STL.64 [R1+0x1388], R10 ;  /* 0x0013880a01007387 */ /* 0x008fe80000100a00 */
[----:B------:R0:W-:Y:S04]  /*19a20*/  STL.64 [R1+0x1380], R8 ;  /* 0x0013800801007387 */ /* 0x0001e80000100a00 */
[----:B0-----:R-:W3:Y:S04]  /*19a30*/  LDL.LU R8, [R1+0xd0] ;  /* 0x0000d00001087983 */ /* 0x001ee80000300800 */
[----:B------:R-:W3:Y:S04]  /*19a40*/  LDL.LU R9, [R1+0xd4] ;  /* 0x0000d40001097983 */ /* 0x000ee80000300800 */
[----:B------:R-:W3:Y:S04]  /*19a50*/  LDL.LU R10, [R1+0xd8] ;  /* 0x0000d800010a7983 */ /* 0x000ee80000300800 */
[----:B------:R-:W3:Y:S01]  /*19a60*/  LDL.LU R11, [R1+0xdc] ;  /* 0x0000dc00010b7983 */ /* 0x000ee20000300800 */
[----:B--2---:R-:W-:-:S15]  /*19a70*/  HMMA.16816.F32 R20, R24, R12, R20 ;  /* 0x0000000c1814723c */ /* 0x004fde0000001814 */
[----:B------:R-:W-:-:S04]  /*19a80*/  NOP ;  /* 0x0000000000007918 */ /* 0x000fc80000000000 */
[----:B------:R-:W-:Y:S04]  /*19a90*/  STL.64 [R1+0x130], R20 ;  /* 0x0001301401007387 */ /* 0x000fe80000100a00 */
[----:B------:R0:W-:Y:S04]  /*19aa0*/  STL.64 [R1+0x138], R22 ;  /* 0x0001381601007387 */ /* 0x0001e80000100a00 */
[----:B0-----:R-:W2:Y:S04]  /*19ab0*/  LDL.LU.64 R22, [R1+0x13a8] ;  /* 0x0013a80001167983 */ /* 0x001ea80000300a00 */
[----:B------:R-:W2:Y:S02]  /*19ac0*/  LDL.LU.64 R20, [R1+0x13a0] ;  /* 0x0013a00001147983 */ /* 0x000ea40000300a00 */
[----:B--2---:R-:W-:Y:S02]  /*19ad0*/  HMMA.16816.F32 R24, R24, R16, R20 ;  /* 0x000000101818723c */ /* 0x004fe40000001814 */
[----:B------:R-:W3:Y:S04]  /*19ae0*/  LDL.LU.64 R22, [R1+0x1398] ;  /* 0x0013980001167983 */ /* 0x000ee80000300a00 */
[----:B------:R-:W3:-:S13]  /*19af0*/  LDL.LU.64 R20, [R1+0x1390] ;  /* 0x0013900001147983 */ /* 0x000eda0000300a00 */
[----:B------:R0:W-:Y:S04]  /*19b00*/  STL.64 [R1+0x120], R24 ;  /* 0x0001201801007387 */ /* 0x0001e80000100a00 */
[----:B------:R1:W-:Y:S04]  /*19b10*/  STL.64 [R1+0x128], R26 ;  /* 0x0001281a01007387 */ /* 0x0003e80000100a00 */
[----:B0-----:R-:W2:Y:S01]  /*19b20*/  LDL.LU R24, [R1+0xc0] ;  /* 0x0000c00001187983 */ /* 0x001ea20000300800 */
[----:B------:R-:W-:Y:S02]  /*19b30*/  IMAD.MOV.U32 R25, RZ, RZ, R3 ;  /* 0x000000ffff197224 */ /* 0x000fe400078e0003 */
[----:B-1----:R-:W-:-:S02]  /*19b40*/  IMAD.MOV.U32 R26, RZ, RZ, R2 ;  /* 0x000000ffff1a7224 */ /* 0x002fc400078e0002 */
[----:B------:R-:W-:Y:S01]  /*19b50*/  IMAD.MOV.U32 R27, RZ, RZ, R0 ;  /* 0x000000ffff1b7224 */ /* 0x000fe200078e0000 */
[----:B---3--:R-:W-:-:S15]  /*19b60*/  HMMA.16816.F32 R8, R20, R4, R8 ;  /* 0x000000041408723c */ /* 0x008fde0000001808 */
[----:B------:R-:W-:-:S04]  /*19b70*/  NOP ;  /* 0x0000000000007918 */ /* 0x000fc80000000000 */
[----:B------:R-:W-:Y:S01]  /*19b80*/  IMAD.MOV.U32 R3, RZ, RZ, R10 ;  /* 0x000000ffff037224 */ /* 0x000fe200078e000a */
[----:B------:R0:W-:Y:S01]  /*19b90*/  STL [R1+0x110], R8 ;  /* 0x0001100801007387 */ /* 0x0001e20000100800 */
[----:B------:R-:W-:Y:S02]  /*19ba0*/  IMAD.MOV.U32 R2, RZ, RZ, R11 ;  /* 0x000000ffff027224 */ /* 0x000fe400078e000b */
[----:B------:R-:W-:Y:S01]  /*19bb0*/  IMAD.MOV.U32 R0, RZ, RZ, R9 ;  /* 0x000000ffff007224 */ /* 0x000fe200078e0009 */
[----:B------:R-:W3:Y:S04]  /*19bc0*/  LDL.LU.64 R10, [R1+0x1388] ;  /* 0x00138800010a7983 */ /* 0x000ee80000300a00 */
[----:B0-----:R-:W2:Y:S04]  /*19bd0*/  LDL.LU.64 R8, [R1+0x1380] ;  /* 0x0013800001087983 */ /* 0x001ea80000300a00 */
        /* <DEDUP_REMOVED lines=12> */
[C---:B------:R-:W-:Y:S03]  /*19ca0*/  HMMA.16816.F32 R24, R20.reuse, R8, R24 ;  /* 0x000000081418723c */ /* 0x040fe60000001818 */
[----:B------:R-:W-:Y:S04]  /*19cb0*/  STL [R1+0x1144], R2 ;  /* 0x0011440201007387 */ /* 0x000fe80000100800 */
[----:B------:R-:W-:Y:S04]  /*19cc0*/  STL [R1+0x1140], R3 ;  /* 0x0011400301007387 */ /* 0x000fe80000100800 */
[----:B------:R-:W-:Y:S04]  /*19cd0*/  STL [R1+0x113c], R0 ;  /* 0x00113c0001007387 */ /* 0x000fe80000100800 */
[----:B---3--:R-:W-:Y:S04]  /*19ce0*/  STL.64 [R1+0x1358], R10 ;  /* 0x0013580a01007387 */ /* 0x008fe80000100a00 */
[----:B------:R0:W-:Y:S04]  /*19cf0*/  STL.64 [R1+0x1350], R8 ;  /* 0x0013500801007387 */ /* 0x0001e80000100a00 */
[----:B------:R-:W-:Y:S04]  /*19d00*/  STL.64 [R1+0x100], R24 ;  /* 0x0001001801007387 */ /* 0x000fe80000100a00 */
[----:B------:R-:W-:Y:S04]  /*19d10*/  STL.64 [R1+0x108], R26 ;  /* 0x0001081a01007387 */ /* 0x000fe80000100a00 */
[----:B0-----:R-:W3:Y:S04]  /*19d20*/  LDL.LU R8, [R1+0x170] ;  /* 0x0001700001087983 */ /* 0x001ee80000300800 */
[----:B------:R-:W3:Y:S04]  /*19d30*/  LDL.LU R9, [R1+0x174] ;  /* 0x0001740001097983 */ /* 0x000ee80000300800 */
[----:B------:R-:W3:Y:S04]  /*19d40*/  LDL.LU R10, [R1+0x178] ;  /* 0x00017800010a7983 */ /* 0x000ee80000300800 */
[----:B------:R-:W3:Y:S01]  /*19d50*/  LDL.LU R11, [R1+0x17c] ;  /* 0x00017c00010b7983 */ /* 0x000ee20000300800 */
[----:B------:R-:W0:Y:S01]  /*19d60*/  S2R R19, SR_TID.X ;  /* 0x0000000000137919 */ /* 0x000e220000002100 */
[----:B--2---:R-:W-:-:S15]  /*19d70*/  HMMA.16816.F32 R4, R20, R12, R4 ;  /* 0x0000000c1404723c */ /* 0x004fde0000001804 */
[----:B------:R-:W-:-:S04]  /*19d80*/  NOP ;  /* 0x0000000000007918 */ /* 0x000fc80000000000 */
[----:B------:R-:W-:Y:S01]  /*19d90*/  IMAD.MOV.U32 R3, RZ, RZ, R6 ;  /* 0x000000ffff037224 */ /* 0x000fe200078e0006 */
[----:B------:R1:W-:Y:S01]  /*19da0*/  STL [R1+0xf0], R4 ;  /* 0x0000f00401007387 */ /* 0x0003e20000100800 */
[----:B------:R-:W-:Y:S02]  /*19db0*/  IMAD.MOV.U32 R0, RZ, RZ, R7 ;  /* 0x000000ffff007224 */ /* 0x000fe400078e0007 */
[----:B------:R-:W-:Y:S01]  /*19dc0*/  IMAD.MOV.U32 R2, RZ, RZ, R5 ;  /* 0x000000ffff027224 */ /* 0x000fe200078e0005 */
[----:B------:R-:W2:Y:S04]  /*19dd0*/  LDL.LU.64 R6, [R1+0x1378] ;  /* 0x0013780001067983 */ /* 0x000ea80000300a00 */
[----:B-1----:R-:W2:Y:S01]  /*19de0*/  LDL.LU.64 R4, [R1+0x1370] ;  /* 0x0013700001047983 */ /* 0x002ea20000300a00 */
[----:B------:R-:W1:Y:S01]  /*19df0*/  S2R R26, SR_TID.X ;  /* 0x00000000001a7919 */ /* 0x000e620000002100 */
[C---:B0-----:R-:W-:Y:S01]  /*19e00*/  LOP3.LUT R15, R19.reuse, 0x7, RZ, 0xc0, !PT ;  /* 0x00000007130f7812 */ /* 0x041fe200078ec0ff */
[----:B------:R-:W-:-:S05]  /*19e10*/  IMAD.SHL.U32 R19, R19, 0x2, RZ ;  /* 0x0000000213137824 */ /* 0x000fca00078e00ff */
[----:B------:R-:W-:Y:S01]  /*19e20*/  LOP3.LUT R18, R19, 0x10, RZ, 0xc0, !PT ;  /* 0x0000001013127812 */ /* 0x000fe200078ec0ff */
[----:B------:R-:W-:-:S03]  /*19e30*/  IMAD R19, R15, 0x210, RZ ;  /* 0x000002100f137824 */ /* 0x000fc600078e02ff */
[----:B-1----:R-:W-:Y:S01]  /*19e40*/  LOP3.LUT R27, R18, 0x20, R26, 0xf8, !PT ;  /* 0x00000020121b7812 */ /* 0x002fe200078ef81a */
[----:B------:R-:W-:-:S03]  /*19e50*/  IMAD.SHL.U32 R15, R26, 0x100, RZ ;  /* 0x000001001a0f7824 */ /* 0x000fc600078e00ff */
[----:B------:R-:W-:-:S04]  /*19e60*/  LOP3.LUT R27, R19, R27, RZ, 0x3c, !PT ;  /* 0x0000001b131b7212 */ /* 0x000fc800078e3cff */
[----:B------:R-:W-:-:S04]  /*19e70*/  LOP3.LUT R27, R27, 0x1000, R15, 0xf8, !PT ;  /* 0x000010001b1b7812 */ /* 0x000fc800078ef80f */
[----:B------:R-:W-:Y:S02]  /*19e80*/  LOP3.LUT R27, R27, 0x40, RZ, 0x3c, !PT ;  /* 0x000000401b1b7812 */ /* 0x000fe400078e3cff */
[----:B------:R-:W-:Y:S01]  /*19e90*/  LOP3.LUT R26, R18, 0x20, R26, 0xf8, !PT ;  /* 0x00000020121a7812 */ /* 0x000fe200078ef81a */
[----:B------:R-:W-:Y:S03]  /*19ea0*/  STL [R1+0x1150], R0 ;  /* 0x0011500001007387 */ /* 0x000fe60000100800 */
[----:B------:R-:W-:Y:S01]  /*19eb0*/  LOP3.LUT R26, R19, R26, RZ, 0x3c, !PT ;  /* 0x0000001a131a7212 */ /* 0x000fe200078e3cff */
[----:B------:R-:W-:Y:S04]  /*19ec0*/  STL [R1+0x114c], R3 ;  /* 0x00114c0301007387 */ /* 0x000fe80000100800 */
[----:B------:R-:W-:Y:S01]  /*19ed0*/  STL [R1+0x1148], R2 ;  /* 0x0011480201007387 */ /* 0x000fe20000100800 */
[----:B------:R-:W-:Y:S01]  /*19ee0*/  LOP3.LUT R26, R26, 0x1000, R15, 0xf8, !PT ;  /* 0x000010001a1a7812 */ /* 0x000fe200078ef80f */
[----:B--2---:R-:W-:Y:S02]  /*19ef0*/  HMMA.16816.F32 R4, R20, R16, R4 ;  /* 0x000000101404723c */ /* 0x004fe40000001804 */
[----:B------:R-:W0:Y:S04]  /*19f00*/  LDSM.16.MT88.4 R20, [R27+UR5+0x4180] ;  /* 0x004180051b14783b */ /* 0x000e280008004200 */
[----:B0-----:R-:W-:-:S13]  /*19f10*/  STL.64 [R1+0x12f8], R22 ;  /* 0x0012f81601007387 */ /* 0x001fda0000100a00 */
[----:B------:R-:W-:Y:S04]  /*19f20*/  STL.64 [R1+0xe0], R4 ;  /* 0x0000e00401007387 */ /* 0x000fe80000100a00 */
[----:B------:R-:W-:Y:S04]  /*19f30*/  STL.64 [R1+0xe8], R6 ;  /* 0x0000e80601007387 */ /* 0x000fe80000100a00 */
[----:B------:R-:W0:Y:S04]  /*19f40*/  LDSM.16.MT88.4 R4, [R26+UR5+0x6000] ;  /* 0x006000051a04783b */ /* 0x000e280008004200 */
[----:B------:R1:W-:Y:S04]  /*19f50*/  STL.64 [R1+0x12f0], R20 ;  /* 0x0012f01401007387 */ /* 0x0003e80000100a00 */
[----:B-1----:R-:W3:Y:S04]  /*19f60*/  LDL.LU R20, [R1+0x70] ;  /* 0x0000700001147983 */ /* 0x002ee80000300800 */
[----:B------:R-:W3:Y:S04]  /*19f70*/  LDL.LU R21, [R1+0x74] ;  /* 0x0000740001157983 */ /* 0x000ee80000300800 */
[----:B------:R-:W3:Y:S04]  /*19f80*/  LDL.LU R22, [R1+0x78] ;  /* 0x0000780001167983 */ /* 0x000ee80000300800 */
[----:B------:R-:W3:Y:S04]  /*19f90*/  LDL.LU R23, [R1+0x7c] ;  /* 0x00007c0001177983 */ /* 0x000ee80000300800 */
[----:B0-----:R-:W-:Y:S04]  /*19fa0*/  STL.64 [R1+0x60], R4 ;  /* 0x0000600401007387 */ /* 0x001fe80000100a00 */
[----:B------:R0:W-:Y:S04]  /*19fb0*/  STL.64 [R1+0x68], R6 ;  /* 0x0000680601007387 */ /* 0x0001e80000100a00 */
[----:B0-----:R-:W2:Y:S04]  /*19fc0*/  LDL.LU.64 R6, [R1+0x1368] ;  /* 0x0013680001067983 */ /* 0x001ea80000300a00 */
[----:B------:R-:W3:Y:S02]  /*19fd0*/  LDL.LU.64 R4, [R1+0x1360] ;  /* 0x0013600001047983 */ /* 0x000ee40000300a00 */
[----:B---3--:R-:W-:-:S15]  /*19fe0*/  HMMA.16816.F32 R8, R20, R4, R8 ;  /* 0x000000041408723c */ /* 0x008fde0000001808 */
[----:B------:R-:W-:-:S04]  /*19ff0*/  NOP ;  /* 0x0000000000007918 */ /* 0x000fc80000000000 */
[----:B------:R-:W-:Y:S01]  /*1a000*/  IMAD.MOV.U32 R3, RZ, RZ, R10 ;  /* 0x000000ffff037224 */ /* 0x000fe200078e000a */
[----:B------:R0:W-:Y:S01]  /*1a010*/  STL [R1+0xd0], R8 ;  /* 0x0000d00801007387 */ /* 0x0001e20000100800 */
[----:B------:R-:W-:-:S03]  /*1a020*/  IMAD.MOV.U32 R2, RZ, RZ, R11 ;  /* 0x000000ffff027224 */ /* 0x000fc600078e000b */
[----:B------:R-:W3:Y:S01]  /*1a030*/  LDL.LU.64 R10, [R1+0x1358] ;  /* 0x00135800010a7983 */ /* 0x000ee20000300a00 */
[----:B------:R-:W-:-:S03]  /*1a040*/  IMAD.MOV.U32 R0, RZ, RZ, R9 ;  /* 0x000000ffff007224 */ /* 0x000fc600078e0009 */
[----:B0-----:R-:W4:Y:S04]  /*1a050*/  LDL.LU.64 R8, [R1+0x1350] ;  /* 0x0013500001087983 */ /* 0x001f280000300a00 */
[----:B------:R-:W-:Y:S04]  /*1a060*/  STL.64 [R1+0x1338], R22 ;  /* 0x0013381601007387 */ /* 0x000fe80000100a00 */
[----:B------:R-:W-:Y:S04]  /*1a070*/  STL.64 [R1+0x1330], R20 ;  /* 0x0013301401007387 */ /* 0x000fe80000100a00 */
[----:B--2---:R-:W-:Y:S04]  /*1a080*/  STL.64 [R1+0x1308], R6 ;  /* 0x0013080601007387 */ /* 0x004fe80000100a00 */
[----:B------:R3:W-:Y:S04]  /*1a090*/  STL.64 [R1+0x1300], R4 ;  /* 0x0013000401007387 */ /* 0x0007e80000100a00 */
[----:B------:R-:W0:Y:S01]  /*1a0a0*/  LDSM.16.MT88.4 R20, [R26+UR5+0x6080] ;  /* 0x006080051a14783b */ /* 0x000e220008004200 */
[----:B---3--:R-:W-:-:S03]  /*1a0b0*/  IMAD.MOV.U32 R4, RZ, RZ, R11 ;  /* 0x000000ffff047224 */ /* 0x008fc600078e000b */
[----:B------:R-:W2:Y:S04]  /*1a0c0*/  LDL.LU R11, [R1+0x1348] ;  /* 0x00134800010b7983 */ /* 0x000ea80000300800 */
[----:B------:R-:W3:Y:S04]  /*1a0d0*/  LDL.LU R5, [R1+0x334] ;  /* 0x0003340001057983 */ /* 0x000ee80000300800 */
[----:B------:R-:W2:Y:S04]  /*1a0e0*/  LDL.LU R6, [R1+0x338] ;  /* 0x0003380001067983 */ /* 0x000ea80000300800 */
[----:B------:R-:W2:Y:S04]  /*1a0f0*/  LDL.LU R7, [R1+0x33c] ;  /* 0x00033c0001077983 */ /* 0x000ea80000300800 */
[----:B--2---:R-:W-:Y:S04]  /*1a100*/  STL.64 [R1+0x1318], R6 ;  /* 0x0013180601007387 */ /* 0x004fe80000100a00 */
[----:B---3--:R1:W-:Y:S02]  /*1a110*/  STL.64 [R1+0x1310], R4 ;  /* 0x0013100401007387 */ /* 0x0083e40000100a00 */
[----:B-1----:R-:W-:-:S02]  /*1a120*/  IMAD.MOV.U32 R4, RZ, RZ, R10 ;  /* 0x000000ffff047224 */ /* 0x002fc400078e000a */
[----:B------:R-:W-:Y:S01]  /*1a130*/  IMAD.MOV.U32 R5, RZ, RZ, R11 ;  /* 0x000000ffff057224 */ /* 0x000fe200078e000b */
[----:B------:R-:W2:Y:S04]  /*1a140*/  LDL.LU R10, [R1+0x1344] ;  /* 0x00134400010a7983 */ /* 0x000ea80000300800 */
[----:B------:R-:W3:Y:S04]  /*1a150*/  LDL.LU R11, [R1+0x1340] ;  /* 0x00134000010b7983 */ /* 0x000ee80000300800 */
[----:B------:R-:W2:Y:S04]  /*1a160*/  LDL.LU R6, [R1+0x2e8] ;  /* 0x0002e80001067983 */ /* 0x000ea80000300800 */
[----:B------:R-:W2:Y:S01]  /*1a170*/  LDL.LU R7, [R1+0x2ec] ;  /* 0x0002ec0001077983 */ /* 0x000ea20000300800 */
[----:B0-----:R-:W-:-:S02]  /*1a180*/  IMAD.MOV.U32 R19, RZ, RZ, R21 ;  /* 0x000000ffff137224 */ /* 0x001fc400078e0015 */
[----:B------:R-:W-:Y:S01]  /*1a190*/  IMAD.MOV.U32 R18, RZ, RZ, R22 ;  /* 0x000000ffff127224 */ /* 0x000fe200078e0016 */
[----:B--2---:R-:W-:Y:S04]  /*1a1a0*/  STL.64 [R1+0x1328], R6 ;  /* 0x0013280601007387 */ /* 0x004fe80000100a00 */
[----:B------:R0:W-:Y:S04]  /*1a1b0*/  STL.64 [R1+0x1320], R4 ;  /* 0x0013200401007387 */ /* 0x0001e80000100a00 */
[----:B0-----:R-:W4:Y:S04]  /*1a1c0*/  LDL.LU R4, [R1+0x1d0] ;  /* 0x0001d00001047983 */ /* 0x001f280000300800 */
[----:B------:R-:W4:Y:S04]  /*1a1d0*/  LDL.LU R5, [R1+0x1d4] ;  /* 0x0001d40001057983 */ /* 0x000f280000300800 */
[----:B------:R-:W-:Y:S04]  /*1a1e0*/  STL [R1+0x115c], R2 ;  /* 0x00115c0201007387 */ /* 0x000fe80000100800 */
[----:B------:R-:W-:Y:S04]  /*1a1f0*/  STL [R1+0x1158], R3 ;  /* 0x0011580301007387 */ /* 0x000fe80000100800 */
[----:B------:R-:W-:Y:S04]  /*1a200*/  STL [R1+0x1154], R0 ;  /* 0x0011540001007387 */ /* 0x000fe80000100800 */
[----:B------:R-:W-:Y:S04]  /*1a210*/  STL [R1+0x50], R20 ;  /* 0x0000501401007387 */ /* 0x000fe80000100800 */
[----:B------:R-:W-:Y:S04]  /*1a220*/  STL [R1+0x5c], R23 ;  /* 0x00005c1701007387 */ /* 0x000fe80000100800 */
[----:B------:R-:W0:Y:S01]  /*1a230*/  LDSM.16.MT88.4 R20, [R26+UR5+0x6100] ;  /* 0x006100051a14783b */ /* 0x000e220008004200 */
[----:B---3--:R-:W-:-:S02]  /*1a240*/  IMAD.MOV.U32 R6, RZ, RZ, R11 ;  /* 0x000000ffff067224 */ /* 0x008fc400078e000b */
[----:B------:R-:W-:Y:S02]  /*1a250*/  IMAD.MOV.U32 R7, RZ, RZ, R10 ;  /* 0x000000ffff077224 */ /* 0x000fe400078e000a */
[----:B0-----:R-:W-:Y:S01]  /*1a260*/  IMAD.MOV.U32 R10, RZ, RZ, R22 ;  /* 0x000000ffff0a7224 */ /* 0x001fe200078e0016 */
[----:B------:R0:W-:Y:S01]  /*1a270*/  STL [R1+0x44], R21 ;  /* 0x0000441501007387 */ /* 0x0001e20000100800 */
[----:B------:R-:W-:Y:S02]  /*1a280*/  IMAD.MOV.U32 R11, RZ, RZ, R23 ;  /* 0x000000ffff0b7224 */ /* 0x000fe400078e0017 */
[----:B------:R-:W-:Y:S01]  /*1a290*/  IMAD.MOV.U32 R15, RZ, RZ, R20 ;  /* 0x000000ffff0f7224 */ /* 0x000fe200078e0014 */
[----:B------:R-:W4:Y:S04]  /*1a2a0*/  LDL.LU.64 R22, [R1+0x1338] ;  /* 0x0013380001167983 */ /* 0x000f280000300a00 */
[----:B0-----:R-:W4:Y:S02]  /*1a2b0*/  LDL.LU.64 R20, [R1+0x1330] ;  /* 0x0013300001147983 */ /* 0x001f240000300a00 */
[----:B----4-:R-:W-:-:S15]  /*1a2c0*/  HMMA.16816.F32 R4, R20, R8, R4 ;  /* 0x000000081404723c */ /* 0x010fde0000001804 */
        /* <DEDUP_REMOVED lines=10> */
[----:B------:R-:W-:Y:S04]  /*1a370*/  STL.64 [R1+0x38], R6 ;  /* 0x0000380601007387 */ /* 0x000fe80000100a00 */
[----:B------:R-:W0:Y:S04]  /*1a380*/  LDSM.16.MT88.4 R4, [R27+UR5+0x6000] ;  /* 0x006000051b04783b */ /* 0x000e280008004200 */
[----:B0-----:R-:W-:Y:S04]  /*1a390*/  STL.64 [R1+0x20], R4 ;  /* 0x0000200401007387 */ /* 0x001fe80000100a00 */
[----:B------:R0:W-:Y:S04]  /*1a3a0*/  STL.64 [R1+0x28], R6 ;  /* 0x0000280601007387 */ /* 0x0001e80000100a00 */
[----:B0-----:R-:W2:Y:S04]  /*1a3b0*/  LDL.LU.64 R6, [R1+0x1328] ;  /* 0x0013280001067983 */ /* 0x001ea80000300a00 */
[----:B------:R-:W2:Y:S02]  /*1a3c0*/  LDL.LU.64 R4, [R1+0x1320] ;  /* 0x0013200001047983 */ /* 0x000ea40000300a00 */
[----:B--2---:R-:W-:-:S15]  /*1a3d0*/  HMMA.16816.F32 R4, R20, R12, R4 ;  /* 0x0000000c1404723c */ /* 0x004fde0000001804 */
[----:B------:R-:W-:-:S04]  /*1a3e0*/  NOP ;  /* 0x0000000000007918 */ /* 0x000fc80000000000 */
[----:B------:R0:W-:Y:S01]  /*1a3f0*/  STL [R1+0xbc], R7 ;  /* 0x0000bc0701007387 */ /* 0x0001e20000100800 */
[----:B------:R-:W-:Y:S02]  /*1a400*/  IMAD.MOV.U32 R0, RZ, RZ, R6 ;  /* 0x000000ffff007224 */ /* 0x000fe400078e0006 */
[----:B------:R-:W-:Y:S02]  /*1a410*/  IMAD.MOV.U32 R2, RZ, RZ, R4 ;  /* 0x000000ffff027224 */ /* 0x000fe400078e0004 */
[----:B------:R-:W-:Y:S01]  /*1a420*/  IMAD.MOV.U32 R3, RZ, RZ, R5 ;  /* 0x000000ffff037224 */ /* 0x000fe200078e0005 */
[----:B0-----:R-:W2:Y:S04]  /*1a430*/  LDL.LU.64 R6, [R1+0x1318] ;  /* 0x0013180001067983 */ /* 0x001ea80000300a00 */
[----:B------:R-:W2:Y:S04]  /*1a440*/  LDL.LU.64 R4, [R1+0x1310] ;  /* 0x0013100001047983 */ /* 0x000ea80000300a00 */
[----:B------:R-:W-:Y:S04]  /*1a450*/  STL.64 [R1+0x12d8], R14 ;  /* 0x0012d80e01007387 */ /* 0x000fe80000100a00 */
[----:B------:R-:W-:Y:S04]  /*1a460*/  STL.64 [R1+0x12d0], R12 ;  /* 0x0012d00c01007387 */ /* 0x000fe80000100a00 */
[----:B------:R-:W0:Y:S04]  /*1a470*/  LDSM.16.MT88.4 R12, [R27+UR5+0x6080] ;  /* 0x006080051b0c783b */ /* 0x000e280008004200 */
[----:B------:R-:W-:Y:S04]  /*1a480*/  STL [R1+0x1174], R2 ;  /* 0x0011740201007387 */ /* 0x000fe80000100800 */
[----:B------:R-:W-:Y:S04]  /*1a490*/  STL [R1+0x1170], R3 ;  /* 0x0011700301007387 */ /* 0x000fe80000100800 */
[----:B------:R-:W-:Y:S04]  /*1a4a0*/  STL [R1+0x116c], R0 ;  /* 0x00116c0001007387 */ /* 0x000fe80000100800 */
[----:B0-----:R-:W-:Y:S04]  /*1a4b0*/  STL.64 [R1+0x10], R12 ;  /* 0x0000100c01007387 */ /* 0x001fe80000100a00 */
[----:B------:R-:W-:Y:S04]  /*1a4c0*/  STL.64 [R1+0x18], R14 ;  /* 0x0000180e01007387 */ /* 0x000fe80000100a00 */
[----:B------:R-:W0:Y:S04]  /*1a4d0*/  LDSM.16.MT88.4 R12, [R27+UR5+0x6100] ;  /* 0x006100051b0c783b */ /* 0x000e280008004200 */
[----:B------:R-:W1:Y:S04]  /*1a4e0*/  LDSM.16.MT88.4 R24, [R27+UR5+0x6180] ;  /* 0x006180051b18783b */ /* 0x000e680008004200 */
[----:B0-----:R0:W-:Y:S04]  /*1a4f0*/  STL.64 [R1], R12 ;  /* 0x0000000c01007387 */ /* 0x0011e80000100a00 */
[----:B------:R3:W-:Y:S04]  /*1a500*/  STL.64 [R1+0x8], R14 ;  /* 0x0000080e01007387 */ /* 0x0007e80000100a00 */
[----:B0-----:R-:W4:Y:S04]  /*1a510*/  LDL.LU R12, [R1+0x2d0] ;  /* 0x0002d000010c7983 */ /* 0x001f280000300800 */
[----:B------:R-:W4:Y:S04]  /*1a520*/  LDL.LU R13, [R1+0x2d4] ;  /* 0x0002d400010d7983 */ /* 0x000f280000300800 */
[----:B---3--:R-:W4:Y:S04]  /*1a530*/  LDL.LU R14, [R1+0x2d8] ;  /* 0x0002d800010e7983 */ /* 0x008f280000300800 */
[----:B------:R-:W4:Y:S01]  /*1a540*/  LDL.LU R15, [R1+0x2dc] ;  /* 0x0002dc00010f7983 */ /* 0x000f220000300800 */
[----:B--2---:R-:W-:Y:S03]  /*1a550*/  HMMA.16816.F32 R20, R20, R16, R4 ;  /* 0x000000101414723c */ /* 0x004fe60000001804 */
[----:B------:R-:W2:Y:S04]  /*1a560*/  LDL.LU.64 R6, [R1+0x1308] ;  /* 0x0013080001067983 */ /* 0x000ea80000300a00 */
[----:B------:R-:W3:-:S12]  /*1a570*/  LDL.LU.64 R4, [R1+0x1300] ;  /* 0x0013000001047983 */ /* 0x000ed80000300a00 */
[----:B------:R0:W-:Y:S01]  /*1a580*/  STL.64 [R1+0xa8], R22 ;  /* 0x0000a81601007387 */ /* 0x0001e20000100a00 */
[----:B------:R-:W-:Y:S02]  /*1a590*/  IMAD.MOV.U32 R3, RZ, RZ, R20 ;  /* 0x000000ffff037224 */ /* 0x000fe400078e0014 */
[----:B------:R-:W-:Y:S01]  /*1a5a0*/  IMAD.MOV.U32 R0, RZ, RZ, R21 ;  /* 0x000000ffff007224 */ /* 0x000fe200078e0015 */
[----:B0-----:R-:W3:Y:S04]  /*1a5b0*/  LDL.LU.64 R22, [R1+0x12f8] ;  /* 0x0012f80001167983 */ /* 0x001ee80000300a00 */
[----:B------:R-:W3:Y:S04]  /*1a5c0*/  LDL.LU.64 R20, [R1+0x12f0] ;  /* 0x0012f00001147983 */ /* 0x000ee80000300a00 */
[----:B------:R-:W-:Y:S04]  /*1a5d0*/  STL.64 [R1+0x12c8], R18 ;  /* 0x0012c81201007387 */ /* 0x000fe80000100a00 */
[----:B------:R2:W-:Y:S02]  /*1a5e0*/  STL.64 [R1+0x12c0], R16 ;  /* 0x0012c01001007387 */ /* 0x0005e40000100a00 */
[----:B--2---:R-:W-:-:S02]  /*1a5f0*/  IMAD.MOV.U32 R16, RZ, RZ, R7 ;  /* 0x000000ffff107224 */ /* 0x004fc400078e0007 */
[----:B------:R-:W2:Y:S04]  /*1a600*/  LDL.LU R7, [R1+0x12ec] ;  /* 0x0012ec0001077983 */ /* 0x000ea80000300800 */
[----:B------:R-:W3:Y:S04]  /*1a610*/  LDL.LU R17, [R1+0x2c4] ;  /* 0x0002c40001117983 */ /* 0x000ee80000300800 */
[----:B------:R-:W3:Y:S01]  /*1a620*/  LDL.LU R18, [R1+0x2c8] ;  /* 0x0002c80001127983 */ /* 0x000ee20000300800 */
[----:B------:R-:W-:-:S03]  /*1a630*/  IMAD.MOV.U32 R19, RZ, RZ, R6 ;  /* 0x000000ffff137224 */ /* 0x000fc600078e0006 */
[----:B------:R-:W3:Y:S04]  /*1a640*/  LDL.LU R6, [R1+0x12e8] ;  /* 0x0012e80001067983 */ /* 0x000ee80000300800 */
[----:B------:R-:W-:Y:S04]  /*1a650*/  STL [R1+0x117c], R0 ;  /* 0x00117c0001007387 */ /* 0x000fe80000100800 */
[----:B------:R-:W-:Y:S04]  /*1a660*/  STL [R1+0x1178], R3 ;  /* 0x0011780301007387 */ /* 0x000fe80000100800 */
[----:B-1----:R-:W-:Y:S04]  /*1a670*/  STL.64 [R1+0x1070], R26 ;  /* 0x0010701a01007387 */ /* 0x002fe80000100a00 */
[----:B------:R2:W-:Y:S02]  /*1a680*/  STL.64 [R1+0x1068], R24 ;  /* 0x0010681801007387 */ /* 0x0005e40000100a00 */
[----:B--2---:R-:W-:-:S02]  /*1a690*/  IMAD.MOV.U32 R24, RZ, RZ, R7 ;  /* 0x000000ffff187224 */ /* 0x004fc400078e0007 */
[----:B------:R-:W2:Y:S04]  /*1a6a0*/  LDL.LU R7, [R1+0x12e4] ;  /* 0x0012e40001077983 */ /* 0x000ea80000300800 */
[----:B------:R-:W3:Y:S04]  /*1a6b0*/  LDL.LU R25, [R1+0x94] ;  /* 0x0000940001197983 */ /* 0x000ee80000300800 */
[----:B------:R-:W3:Y:S04]  /*1a6c0*/  LDL.LU R26, [R1+0x98] ;  /* 0x00009800011a7983 */ /* 0x000ee80000300800 */
[----:B------:R-:W3:Y:S02]  /*1a6d0*/  LDL.LU R27, [R1+0x9c] ;  /* 0x00009c00011b7983 */ /* 0x000ee40000300800 */
[----:B---3--:R-:W-:-:S15]  /*1a6e0*/  HMMA.16816.F32 R24, R20, R4, R24 ;  /* 0x000000041418723c */ /* 0x008fde0000001818 */
[----:B------:R-:W-:-:S04]  /*1a6f0*/  NOP ;  /* 0x0000000000007918 */ /* 0x000fc80000000000 */
[----:B------:R-:W-:Y:S04]  /*1a700*/  STL.64 [R1+0x90], R24 ;  /* 0x0000901801007387 */ /* 0x000fe80000100a00 */
[----:B------:R-:W-:Y:S04]  /*1a710*/  STL [R1+0x98], R26 ;  /* 0x0000981a01007387 */ /* 0x000fe80000100800 */
[----:B--2---:R0:W-:Y:S04]  /*1a720*/  STL.64 [R1+0x12b8], R6 ;  /* 0x0012b80601007387 */ /* 0x0041e80000100a00 */
[----:B------:R-:W2:Y:S04]  /*1a730*/  LDL.LU R4, [R1+0x280] ;  /* 0x0002800001047983 */ /* 0x000ea80000300800 */
[----:B------:R-:W2:Y:S04]  /*1a740*/  LDL.LU R5, [R1+0x284] ;  /* 0x0002840001057983 */ /* 0x000ea80000300800 */
[----:B0-----:R-:W2:Y:S04]  /*1a750*/  LDL.LU R6, [R1+0x288] ;  /* 0x0002880001067983 */ /* 0x001ea80000300800 */
[----:B------:R-:W2:Y:S04]  /*1a760*/  LDL.LU R7, [R1+0x28c] ;  /* 0x00028c0001077983 */ /* 0x000ea80000300800 */
[----:B------:R-:W3:Y:S04]  /*1a770*/  LDL.LU R24, [R1+0x290] ;  /* 0x0002900001187983 */ /* 0x000ee80000300800 */
[----:B------:R-:W3:Y:S04]  /*1a780*/  LDL.LU R25, [R1+0x294] ;  /* 0x0002940001197983 */ /* 0x000ee80000300800 */
[----:B------:R-:W2:Y:S01]  /*1a790*/  LDL.LU R26, [R1+0x298] ;  /* 0x00029800011a7983 */ /* 0x000ea20000300800 */
[----:B----4-:R-:W-:Y:S01]  /*1a7a0*/  HMMA.16816.F32 R12, R20, R8, R12 ;  /* 0x00000008140c723c */ /* 0x010fe2000000180c */
[----:B------:R-:W-:-:S02]  /*1a7b0*/  IMAD.MOV.U32 R2, RZ, RZ, R27 ;  /* 0x000000ffff027224 */ /* 0x000fc400078e001b */
[----:B------:R-:W-:Y:S02]  /*1a7c0*/  IMAD.MOV.U32 R27, RZ, RZ, R29 ;  /* 0x000000ffff1b7224 */ /* 0x000fe400078e001d */
[----:B------:R-:W4:-:S14]  /*1a7d0*/  LDL.LU R29, [R1+0x12e0] ;  /* 0x0012e000011d7983 */ /* 0x000f1c0000300800 */
[----:B------:R-:W-:Y:S02]  /*1a7e0*/  IMAD.MOV.U32 R0, RZ, RZ, R14 ;  /* 0x000000ffff007224 */ /* 0x000fe400078e000e */
[----:B------:R-:W-:Y:S01]  /*1a7f0*/  IMAD.MOV.U32 R3, RZ, RZ, R15 ;  /* 0x000000ffff037224 */ /* 0x000fe200078e000f */
[----:B--2---:R-:W-:Y:S04]  /*1a800*/  STL.64 [R1+0x12b0], R26 ;  /* 0x0012b01a01007387 */ /* 0x004fe80000100a00 */
[----:B---3--:R0:W-:Y:S04]  /*1a810*/  STL.64 [R1+0x12a8], R24 ;  /* 0x0012a81801007387 */ /* 0x0081e80000100a00 */
[----:B0-----:R-:W2:Y:S04]  /*1a820*/  LDL.LU.64 R24, [R1+0x60] ;  /* 0x0000600001187983 */ /* 0x001ea80000300a00 */
[----:B------:R-:W3:Y:S04]  /*1a830*/  LDL.LU.64 R26, [R1+0x68] ;  /* 0x00006800011a7983 */ /* 0x000ee80000300a00 */
[----:B------:R-:W-:Y:S04]  /*1a840*/  STL [R1+0x1180], R2 ;  /* 0x0011800201007387 */ /* 0x000fe80000100800 */
[----:B------:R0:W-:Y:S04]  /*1a850*/  STL.64 [R1+0x80], R12 ;  /* 0x0000800c01007387 */ /* 0x0001e80000100a00 */
[----:B------:R-:W2:Y:S04]  /*1a860*/  LDL.LU.64 R14, [R1+0x12d8] ;  /* 0x0012d800010e7983 */ /* 0x000ea80000300a00 */
[----:B0-----:R-:W2:Y:S02]  /*1a870*/  LDL.LU.64 R12, [R1+0x12d0] ;  /* 0x0012d000010c7983 */ /* 0x001ea40000300a00 */
[----:B--2---:R-:W-:-:S15]  /*1a880*/  HMMA.16816.F32 R16, R20, R12, R16 ;  /* 0x0000000c1410723c */ /* 0x004fde0000001810 */
[----:B------:R-:W-:-:S04]  /*1a890*/  NOP ;  /* 0x0000000000007918 */ /* 0x000fc80000000000 */
[----:B------:R-:W-:Y:S04]  /*1a8a0*/  STL.64 [R1+0x70], R16 ;  /* 0x0000701001007387 */ /* 0x000fe80000100a00 */
[----:B------:R0:W-:Y:S01]  /*1a8b0*/  STL [R1+0x78], R18 ;  /* 0x0000781201007387 */ /* 0x0001e20000100800 */
[----:B------:R-:W-:-:S03]  /*1a8c0*/  IMAD.MOV.U32 R2, RZ, RZ, R19 ;  /* 0x000000ffff027224 */ /* 0x000fc600078e0013 */
[----:B0-----:R-:W2:Y:S04]  /*1a8d0*/  LDL.LU.64 R18, [R1+0x12c8] ;  /* 0x0012c80001127983 */ /* 0x001ea80000300a00 */
[----:B------:R-:W2:Y:S02]  /*1a8e0*/  LDL.LU.64 R16, [R1+0x12c0] ;  /* 0x0012c00001107983 */ /* 0x000ea40000300a00 */
[----:B--2---:R-:W-:Y:S02]  /*1a8f0*/  HMMA.16816.F32 R20, R20, R16, R4 ;  /* 0x000000101414723c */ /* 0x004fe40000001804 */
[----:B------:R-:W2:-:S15]  /*1a900*/  LDL.LU.64 R6, [R1+0x12b8] ;  /* 0x0012b80001067983 */ /* 0x000e9e0000300a00 */
[----:B------:R-:W-:Y:S02]  /*1a910*/  NOP ;  /* 0x0000000000007918 */ /* 0x000fe40000000000 */
[----:B------:R0:W-:Y:S04]  /*1a920*/  STL.64 [R1+0x1030], R20 ;  /* 0x0010301401007387 */ /* 0x0001e80000100a00 */
[----:B------:R1:W-:Y:S04]  /*1a930*/  STL.64 [R1+0x1028], R22 ;  /* 0x0010281601007387 */ /* 0x0003e80000100a00 */
[----:B0-----:R-:W2:Y:S04]  /*1a940*/  LDL.LU R20, [R1+0x2b0] ;  /* 0x0002b00001147983 */ /* 0x001ea80000300800 */
[----:B------:R-:W2:Y:S04]  /*1a950*/  LDL.LU R21, [R1+0x2b4] ;  /* 0x0002b40001157983 */ /* 0x000ea80000300800 */
[----:B-1----:R-:W2:Y:S01]  /*1a960*/  LDL.LU R22, [R1+0x2b8] ;  /* 0x0002b80001167983 */ /* 0x002ea20000300800 */
[----:B----4-:R-:W-:-:S02]  /*1a970*/  IMAD.MOV.U32 R23, RZ, RZ, R29 ;  /* 0x000000ffff177224 */ /* 0x010fc400078e001d */
[----:B---3--:R-:W-:Y:S02]  /*1a980*/  IMAD.MOV.U32 R9, RZ, RZ, R26 ;  /* 0x000000ffff097224 */ /* 0x008fe400078e001a */
[----:B------:R-:W-:Y:S02]  /*1a990*/  IMAD.MOV.U32 R8, RZ, RZ, R27 ;  /* 0x000000ffff087224 */ /* 0x000fe400078e001b */
[----:B------:R-:W-:Y:S02]  /*1a9a0*/  IMAD.MOV.U32 R4, RZ, RZ, R24 ;  /* 0x000000ffff047224 */ /* 0x000fe400078e0018 */
[----:B------:R-:W-:Y:S01]  /*1a9b0*/  IMAD.MOV.U32 R5, RZ, RZ, R25 ;  /* 0x000000ffff057224 */ /* 0x000fe200078e0019 */
[----:B--2---:R-:W-:Y:S01]  /*1a9c0*/  HMMA.16816.F32 R20, R24, R6, R20 ;  /* 0x000000061814723c */ /* 0x004fe20000001814 */
[----:B------:R-:W2:Y:S04]  /*1a9d0*/  LDL.LU.64 R26, [R1+0x12b0] ;  /* 0x0012b000011a7983 */ /* 0x000ea80000300a00 */
[----:B------:R-:W2:-:S14]  /*1a9e0*/  LDL.LU.64 R24, [R1+0x12a8] ;  /* 0x0012a80001187983 */ /* 0x000e9c0000300a00 */
[----:B------:R0:W-:Y:S04]  /*1a9f0*/  STL.64 [R1+0x170], R20 ;  /* 0x0001701401007387 */ /* 0x0001e80000100a00 */
[----:B------:R1:W-:Y:S01]  /*1aa00*/  STL.64 [R1+0x178], R22 ;  /* 0x0001781601007387 */ /* 0x0003e20000100a00 */
[----:B------:R-:W-:-:S03]  /*1aa10*/  IMAD.MOV.U32 R29, RZ, RZ, R20 ;  /* 0x000000ffff1d7224 */ /* 0x000fc600078e0014 */
[----:B------:R-:W-:Y:S04]  /*1aa20*/  STL.64 [R1+0x1258], R6 ;  /* 0x0012580601007387 */ /* 0x000fe80000100a00 */
[----:B0-----:R-:W3:Y:S04]  /*1aa30*/  LDL.LU.64 R20, [R1+0x30] ;  /* 0x0000300001147983 */ /* 0x001ee80000300a00 */
[----:B-1----:R-:W4:Y:S04]  /*1aa40*/  LDL.LU.64 R22, [R1+0x38] ;  /* 0x0000380001167983 */ /* 0x002f280000300a00 */
[----:B----4-:R-:W-:Y:S04]  /*1aa50*/  STL.64 [R1+0x11c8], R22 ;  /* 0x0011c81601007387 */ /* 0x010fe80000100a00 */
[----:B---3--:R0:W-:Y:S02]  /*1aa60*/  STL.64 [R1+0x11c0], R20 ;  /* 0x0011c01401007387 */ /* 0x0081e40000100a00 */
[----:B0-----:R-:W-:-:S02]  /*1aa70*/  IMAD.MOV.U32 R20, RZ, RZ, R15 ;  /* 0x000000ffff147224 */ /* 0x001fc400078e000f */
[----:B------:R-:W3:Y:S04]  /*1aa80*/  LDL.LU R15, [R1+0x12a0] ;  /* 0x0012a000010f7983 */ /* 0x000ee80000300800 */
[----:B------:R-:W4:Y:S01]  /*1aa90*/  LDL.LU R21, [R1+0x44] ;  /* 0x0000440001157983 */ /* 0x000f220000300800 */
[----:B------:R-:W-:Y:S02]  /*1aaa0*/  IMAD.MOV.U32 R22, RZ, RZ, R10 ;  /* 0x000000ffff167224 */ /* 0x000fe400078e000a */
[----:B------:R-:W-:Y:S01]  /*1aab0*/  IMAD.MOV.U32 R23, RZ, RZ, R11 ;  /* 0x000000ffff177224 */ /* 0x000fe200078e000b */
[----:B------:R-:W2:Y:S04]  /*1aac0*/  LDL.LU R10, [R1+0x129c] ;  /* 0x00129c00010a7983 */ /* 0x000ea80000300800 */
[----:B------:R-:W2:Y:S04]  /*1aad0*/  LDL.LU R11, [R1+0x1298] ;  /* 0x00129800010b7983 */ /* 0x000ea80000300800 */
[----:B------:R-:W-:Y:S04]  /*1aae0*/  STL.64 [R1+0x1218], R22 ;  /* 0x0012181601007387 */ /* 0x000fe80000100a00 */
[----:B----4-:R0:W-:Y:S02]  /*1aaf0*/  STL.64 [R1+0x1210], R20 ;  /* 0x0012101401007387 */ /* 0x0101e40000100a00 */
[----:B0-----:R-:W-:-:S02]  /*1ab00*/  IMAD.MOV.U32 R20, RZ, RZ, R14 ;  /* 0x000000ffff147224 */ /* 0x001fc400078e000e */
[----:B---3--:R-:W-:Y:S01]  /*1ab10*/  IMAD.MOV.U32 R21, RZ, RZ, R15 ;  /* 0x000000ffff157224 */ /* 0x008fe200078e000f */
[----:B------:R-:W3:Y:S04]  /*1ab20*/  LDL.LU R14, [R1+0x1294] ;  /* 0x00129400010e7983 */ /* 0x000ee80000300800 */
[----:B------:R-:W3:Y:S04]  /*1ab30*/  LDL.LU R15, [R1+0x1290] ;  /* 0x00129000010f7983 */ /* 0x000ee80000300800 */
[----:B------:R-:W4:Y:S04]  /*1ab40*/  LDL.LU R22, [R1+0x2a8] ;  /* 0x0002a80001167983 */ /* 0x000f280000300800 */
[----:B------:R-:W4:Y:S01]  /*1ab50*/  LDL.LU R23, [R1+0x2ac] ;  /* 0x0002ac0001177983 */ /* 0x000f220000300800 */
[----:B------:R-:W-:-:S02]  /*1ab60*/  IMAD.MOV.U32 R6, RZ, RZ, R9 ;  /* 0x000000ffff067224 */ /* 0x000fc400078e0009 */
[----:B------:R-:W-:Y:S01]  /*1ab70*/  IMAD.MOV.U32 R7, RZ, RZ, R8 ;  /* 0x000000ffff077224 */ /* 0x000fe200078e0008 */
[----:B------:R-:W-:Y:S04]  /*1ab80*/  STL [R1+0xee8], R29 ;  /* 0x000ee81d01007387 */ /* 0x000fe80000100800 */
[----:B--2---:R3:W-:Y:S02]  /*1ab90*/  STL.64 [R1+0x1250], R10 ;  /* 0x0012500a01007387 */ /* 0x0047e40000100a00 */
[C---:B----4-:R-:W-:Y:S08]  /*1aba0*/  HMMA.16816.F32 R20, R4.reuse, R10, R20 ;  /* 0x0000000a0414723c */ /* 0x050ff00000001814 */
[----:B---3--:R-:W-:Y:S11]  /*1abb0*/  HMMA.16816.F32 R8, R4, R14, R24 ;  /* 0x0000000e0408723c */ /* 0x008ff60000001818 */
[----:B------:R0:W-:Y:S04]  /*1abc0*/  STL.64 [R1+0x330], R20 ;  /* 0x0003301401007387 */ /* 0x0001e80000100a00 */
[----:B------:R1:W-:Y:S04]  /*1abd0*/  STL.64 [R1+0x338], R22 ;  /* 0x0003381601007387 */ /* 0x0003e80000100a00 */
[----:B------:R-:W-:Y:S04]  /*1abe0*/  STL.64 [R1+0x1260], R14 ;  /* 0x0012600e01007387 */ /* 0x000fe80000100a00 */
[----:B------:R-:W2:Y:S04]  /*1abf0*/  LDL.LU R24, [R1+0x190] ;  /* 0x0001900001187983 */ /* 0x000ea80000300800 */
[----:B------:R-:W-:Y:S04]  /*1ac00*/  STL.64 [R1+0x2c0], R8 ;  /* 0x0002c00801007387 */ /* 0x000fe80000100a00 */
[----:B------:R-:W-:Y:S04]  /*1ac10*/  STL.64 [R1+0x2c8], R10 ;  /* 0x0002c80a01007387 */ /* 0x000fe80000100a00 */
[----:B------:R-:W2:Y:S04]  /*1ac20*/  LDL.LU R25, [R1+0x194] ;  /* 0x0001940001197983 */ /* 0x000ea80000300800 */
[----:B------:R-:W3:Y:S04]  /*1ac30*/  LDL.LU R26, [R1+0x198] ;  /* 0x00019800011a7983 */ /* 0x000ee80000300800 */
[----:B------:R-:W3:Y:S04]  /*1ac40*/  LDL.LU R27, [R1+0x19c] ;  /* 0x00019c00011b7983 */ /* 0x000ee80000300800 */
[----:B0-----:R-:W4:Y:S01]  /*1ac50*/  LDL.LU R20, [R1+0x50] ;  /* 0x0000500001147983 */ /* 0x001f220000300800 */
[----:B------:R-:W-:-:S03]  /*1ac60*/  IMAD.MOV.U32 R21, RZ, RZ, R19 ;  /* 0x000000ffff157224 */ /* 0x000fc600078e0013 */
[----:B------:R-:W4:Y:S01]  /*1ac70*/  LDL.LU R19, [R1+0x128c] ;  /* 0x00128c0001137983 */ /* 0x000f220000300800 */
[----:B-1----:R-:W-:-:S03]  /*1ac80*/  IMAD.MOV.U32 R22, RZ, RZ, R18 ;  /* 0x000000ffff167224 */ /* 0x002fc600078e0012 */
[----:B------:R-:W4:Y:S04]  /*1ac90*/  LDL.LU R18, [R1+0x1288] ;  /* 0x0012880001127983 */ /* 0x000f280000300800 */
[----:B------:R-:W4:Y:S04]  /*1aca0*/  LDL.LU R23, [R1+0x5c] ;  /* 0x00005c0001177983 */ /* 0x000f280000300800 */
[----:B---3--:R-:W-:Y:S04]  /*1acb0*/  STL.64 [R1+0x11b8], R26 ;  /* 0x0011b81a01007387 */ /* 0x008fe80000100a00 */
[----:B--2---:R0:W-:Y:S04]  /*1acc0*/  STL.64 [R1+0x11b0], R24 ;  /* 0x0011b01801007387 */ /* 0x0041e80000100a00 */
[----:B0-----:R-:W2:Y:S04]  /*1acd0*/  LDL.LU R24, [R1+0x1a0] ;  /* 0x0001a00001187983 */ /* 0x001ea80000300800 */
[----:B------:R-:W2:Y:S01]  /*1ace0*/  LDL.LU R25, [R1+0x1a4] ;  /* 0x0001a40001197983 */ /* 0x000ea20000300800 */
[----:B----4-:R-:W-:-:S02]  /*1acf0*/  IMAD.MOV.U32 R26, RZ, RZ, R19 ;  /* 0x000000ffff1a7224 */ /* 0x010fc400078e0013 */
[----:B------:R-:W-:Y:S01]  /*1ad00*/  IMAD.MOV.U32 R27, RZ, RZ, R18 ;  /* 0x000000ffff1b7224 */ /* 0x000fe200078e0012 */
[----:B------:R-:W3:Y:S04]  /*1ad10*/  LDL.LU R19, [R1+0x1284] ;  /* 0x0012840001137983 */ /* 0x000ee80000300800 */
[----:B------:R-:W4:Y:S04]  /*1ad20*/  LDL.LU R18, [R1+0x1280] ;  /* 0x0012800001127983 */ /* 0x000f280000300800 */
[----:B------:R-:W-:Y:S04]  /*1ad30*/  STL.64 [R1+0x11d8], R26 ;  /* 0x0011d81a01007387 */ /* 0x000fe80000100a00 */
[----:B--2---:R0:W-:Y:S04]  /*1ad40*/  STL.64 [R1+0x11d0], R24 ;  /* 0x0011d01801007387 */ /* 0x0041e80000100a00 */
[----:B0-----:R-:W2:Y:S04]  /*1ad50*/  LDL.LU R24, [R1+0x1b0] ;  /* 0x0001b00001187983 */ /* 0x001ea80000300800 */
[----:B------:R-:W2:Y:S04]  /*1ad60*/  LDL.LU R25, [R1+0x1b4] ;  /* 0x0001b40001197983 */ /* 0x000ea80000300800 */
[----:B------:R-:W2:Y:S04]  /*1ad70*/  LDL.LU R26, [R1+0x1b8] ;  /* 0x0001b800011a7983 */ /* 0x000ea80000300800 */
[----:B------:R-:W2:Y:S04]  /*1ad80*/  LDL.LU R27, [R1+0x1bc] ;  /* 0x0001bc00011b7983 */ /* 0x000ea80000300800 */
[----:B--2---:R-:W-:Y:S04]  /*1ad90*/  STL.64 [R1+0x11e8], R26 ;  /* 0x0011e81a01007387 */ /* 0x004fe80000100a00 */
[----:B------:R0:W-:Y:S04]  /*1ada0*/  STL.64 [R1+0x11e0], R24 ;  /* 0x0011e01801007387 */ /* 0x0001e80000100a00 */
[----:B0-----:R-:W2:Y:S04]  /*1adb0*/  LDL.LU R24, [R1+0x1c0] ;  /* 0x0001c00001187983 */ /* 0x001ea80000300800 */
[----:B------:R-:W2:Y:S01]  /*1adc0*/  LDL.LU R25, [R1+0x1c4] ;  /* 0x0001c40001197983 */ /* 0x000ea20000300800 */
[----:B----4-:R-:W-:-:S02]  /*1add0*/  IMAD.MOV.U32 R26, RZ, RZ, R18 ;  /* 0x000000ffff1a7224 */ /* 0x010fc400078e0012 */
[----:B---3--:R-:W-:Y:S01]  /*1ade0*/  IMAD.MOV.U32 R27, RZ, RZ, R19 ;  /* 0x000000ffff1b7224 */ /* 0x008fe200078e0013 */
[----:B------:R-:W3:Y:S04]  /*1adf0*/  LDL.LU R18, [R1+0x127c] ;  /* 0x00127c0001127983 */ /* 0x000ee80000300800 */
[----:B------:R-:W4:Y:S04]  /*1ae00*/  LDL.LU R19, [R1+0x1278] ;  /* 0x0012780001137983 */ /* 0x000f280000300800 */
        /* <DEDUP_REMOVED lines=28> */
[----:B--2---:R4:W-:Y:S04]  /*1afd0*/  STL.64 [R1+0x1238], R26 ;  /* 0x0012381a01007387 */ /* 0x0049e80000100a00 */
[----:B------:R0:W-:Y:S01]  /*1afe0*/  STL.64 [R1+0x1230], R24 ;  /* 0x0012301801007387 */ /* 0x0001e20000100a00 */
[----:B----4-:R-:W-:-:S03]  /*1aff0*/  IMAD.MOV.U32 R26, RZ, RZ, R18 ;  /* 0x000000ffff1a7224 */ /* 0x010fc600078e0012 */
[----:B0-----:R-:W2:Y:S04]  /*1b000*/  LDL.LU R24, [R1+0x220] ;  /* 0x0002200001187983 */ /* 0x001ea80000300800 */
[----:B------:R-:W2:Y:S04]  /*1b010*/  LDL.LU R25, [R1+0x224] ;  /* 0x0002240001197983 */ /* 0x000ea80000300800 */
[----:B------:R-:W4:Y:S01]  /*1b020*/  LDL.LU R18, [R1+0x126c] ;  /* 0x00126c0001127983 */ /* 0x000f220000300800 */
[----:B---3--:R-:W-:-:S03]  /*1b030*/  IMAD.MOV.U32 R27, RZ, RZ, R19 ;  /* 0x000000ffff1b7224 */ /* 0x008fc600078e0013 */
[----:B------:R-:W4:Y:S04]  /*1b040*/  LDL.LU R19, [R1+0x1268] ;  /* 0x0012680001137983 */ /* 0x000f280000300800 */
[----:B------:R-:W-:Y:S01]  /*1b050*/  STL.64 [R1+0x1248], R26 ;  /* 0x0012481a01007387 */ /* 0x000fe20000100a00 */
[----:B----4-:R-:W-:Y:S03]  /*1b060*/  HMMA.16816.F32 R4, R4, R18, R12 ;  /* 0x000000120404723c */ /* 0x010fe6000000180c */
[----:B--2---:R0:W-:Y:S04]  /*1b070*/  STL.64 [R1+0x1240], R24 ;  /* 0x0012401801007387 */ /* 0x0041e80000100a00 */
[----:B0-----:R-:W2:Y:S04]  /*1b080*/  LDL.LU R24, [R1+0x250] ;  /* 0x0002500001187983 */ /* 0x001ea80000300800 */
[----:B------:R-:W2:Y:S04]  /*1b090*/  LDL.LU R25, [R1+0x254] ;  /* 0x0002540001197983 */ /* 0x000ea80000300800 */
[----:B------:R-:W2:Y:S04]  /*1b0a0*/  LDL.LU R26, [R1+0x258] ;  /* 0x00025800011a7983 */ /* 0x000ea80000300800 */
[----:B------:R-:W2:Y:S04]  /*1b0b0*/  LDL.LU R27, [R1+0x25c] ;  /* 0x00025c00011b7983 */ /* 0x000ea80000300800 */
[----:B------:R-:W3:Y:S04]  /*1b0c0*/  LDL.LU.64 R14, [R1+0x1260] ;  /* 0x00126000010e7983 */ /* 0x000ee80000300a00 */
[----:B------:R-:W-:Y:S01]  /*1b0d0*/  STL.64 [R1+0x240], R4 ;  /* 0x0002400401007387 */ /* 0x000fe20000100a00 */
[----:B------:R-:W-:-:S03]  /*1b0e0*/  IMAD.MOV.U32 R13, RZ, RZ, R6 ;  /* 0x000000ffff0d7224 */ /* 0x000fc600078e0006 */
[----:B------:R0:W-:Y:S04]  /*1b0f0*/  STL.64 [R1+0x248], R6 ;  /* 0x0002480601007387 */ /* 0x0001e80000100a00 */
[----:B0-----:R-:W4:Y:S01]  /*1b100*/  LDL.LU.64 R6, [R1+0x1258] ;  /* 0x0012580001067983 */ /* 0x001f220000300a00 */
[----:B------:R-:W-:-:S05]  /*1b110*/  IMAD.MOV.U32 R12, RZ, RZ, R4 ;  /* 0x000000ffff0c7224 */ /* 0x000fca00078e0004 */
[----:B------:R-:W-:Y:S04]  /*1b120*/  STL [R1+0xef0], R12 ;  /* 0x000ef00c01007387 */ /* 0x000fe80000100800 */
[----:B------:R-:W-:Y:S01]  /*1b130*/  STL [R1+0xeec], R13 ;  /* 0x000eec0d01007387 */ /* 0x000fe20000100800 */
[----:B----4-:R-:W-:-:S15]  /*1b140*/  HMMA.16816.F32 R8, R20, R6, R8 ;  /* 0x000000061408723c */ /* 0x010fde0000001808 */
[----:B------:R-:W-:-:S04]  /*1b150*/  NOP ;  /* 0x0000000000007918 */ /* 0x000fc80000000000 */
[----:B------:R-:W-:Y:S04]  /*1b160*/  STL.64 [R1+0x390], R8 ;  /* 0x0003900801007387 */ /* 0x000fe80000100a00 */
[----:B------:R0:W-:Y:S04]  /*1b170*/  STL.64 [R1+0x398], R10 ;  /* 0x0003980a01007387 */ /* 0x0001e80000100a00 */
[----:B0-----:R-:W2:Y:S02]  /*1b180*/  LDL.LU.64 R10, [R1+0x1250] ;  /* 0x00125000010a7983 */ /* 0x001ea40000300a00 */
[----:B--2---:R-:W-:-:S15]  /*1b190*/  HMMA.16816.F32 R24, R20, R10, R24 ;  /* 0x0000000a1418723c */ /* 0x004fde0000001818 */
[----:B------:R-:W-:-:S04]  /*1b1a0*/  NOP ;  /* 0x0000000000007918 */ /* 0x000fc80000000000 */
[----:B------:R-:W-:Y:S04]  /*1b1b0*/  STL.64 [R1+0x300], R24 ;  /* 0x0003001801007387 */ /* 0x000fe80000100a00 */
[----:B------:R0:W-:Y:S04]  /*1b1c0*/  STL.64 [R1+0x308], R26 ;  /* 0x0003081a01007387 */ /* 0x0001e80000100a00 */
[----:B0-----:R-:W3:Y:S04]  /*1b1d0*/  LDL.LU.64 R26, [R1+0x1248] ;  /* 0x00124800011a7983 */ /* 0x001ee80000300a00 */
[----:B------:R-:W3:Y:S02]  /*1b1e0*/  LDL.LU.64 R24, [R1+0x1240] ;  /* 0x0012400001187983 */ /* 0x000ee40000300a00 */
[----:B---3--:R-:W-:-:S15]  /*1b1f0*/  HMMA.16816.F32 R24, R20, R14, R24 ;  /* 0x0000000e1418723c */ /* 0x008fde0000001818 */
        /* <DEDUP_REMOVED lines=18> */
[----:B------:R-:W3:Y:S01]  /*1b320*/  LDL.LU.64 R4, [R1+0x360] ;  /* 0x0003600001047983 */ /* 0x000ee20000300a00 */
        /* <DEDUP_REMOVED lines=15> */
[----:B------:R-:W-:Y:S01]  /*1b420*/  STL.64 [R1+0x1b0], R20 ;  /* 0x0001b01401007387 */ /* 0x000fe20000100a00 */
[----:B------:R-:W-:-:S03]  /*1b430*/  IMAD.MOV.U32 R17, RZ, RZ, R22 ;  /* 0x000000ffff117224 */ /* 0x000fc600078e0016 */
[----:B------:R0:W-:Y:S01]  /*1b440*/  STL.64 [R1+0x1b8], R22 ;  /* 0x0001b81601007387 */ /* 0x0001e20000100a00 */
[----:B------:R-:W-:-:S03]  /*1b450*/  IMAD.MOV.U32 R16, RZ, RZ, R20 ;  /* 0x000000ffff107224 */ /* 0x000fc600078e0014 */
[----:B0-----:R-:W2:Y:S04]  /*1b460*/  LDL.LU.64 R22, [R1+0x11c8] ;  /* 0x0011c80001167983 */ /* 0x001ea80000300a00 */
[----:B------:R-:W2:Y:S04]  /*1b470*/  LDL.LU.64 R20, [R1+0x11c0] ;  /* 0x0011c00001147983 */ /* 0x000ea80000300a00 */
[----:B------:R0:W-:Y:S04]  /*1b480*/  STL [R1+0xef8], R16 ;  /* 0x000ef81001007387 */ /* 0x0001e80000100800 */
[----:B------:R1:W-:Y:S04]  /*1b490*/  STL [R1+0xef4], R17 ;  /* 0x000ef41101007387 */ /* 0x0003e80000100800 */
[----:B------:R4:W-:Y:S04]  /*1b4a0*/  STL.64 [R1+0x11a8], R18 ;  /* 0x0011a81201007387 */ /* 0x0009e80000100a00 */
[----:B0-----:R-:W3:Y:S04]  /*1b4b0*/  LDL.LU R16, [R1+0x180] ;  /* 0x0001800001107983 */ /* 0x001ee80000300800 */
[----:B-1----:R-:W3:Y:S04]  /*1b4c0*/  LDL.LU R17, [R1+0x184] ;  /* 0x0001840001117983 */ /* 0x002ee80000300800 */
[----:B----4-:R-:W4:Y:S04]  /*1b4d0*/  LDL.LU R18, [R1+0x188] ;  /* 0x0001880001127983 */ /* 0x010f280000300800 */
[----:B------:R-:W4:Y:S01]  /*1b4e0*/  LDL.LU R19, [R1+0x18c] ;  /* 0x00018c0001137983 */ /* 0x000f220000300800 */
        /* <DEDUP_REMOVED lines=10> */
[----:B------:R0:W-:Y:S04]  /*1b590*/  STL.64 [R1+0x1190], R6 ;  /* 0x0011900601007387 */ /* 0x0001e80000100a00 */
[----:B---3--:R1:W-:Y:S01]  /*1b5a0*/  STL.64 [R1+0x1188], R4 ;  /* 0x0011880401007387 */ /* 0x0083e20000100a00 */
[----:B0-----:R-:W-:-:S02]  /*1b5b0*/  IMAD.MOV.U32 R6, RZ, RZ, R9 ;  /* 0x000000ffff067224 */ /* 0x001fc400078e0009 */
[----:B-1----:R-:W-:Y:S02]  /*1b5c0*/  IMAD.MOV.U32 R4, RZ, RZ, R13 ;  /* 0x000000ffff047224 */ /* 0x002fe400078e000d */
[----:B------:R-:W-:Y:S02]  /*1b5d0*/  IMAD.MOV.U32 R5, RZ, RZ, R12 ;  /* 0x000000ffff057224 */ /* 0x000fe400078e000c */
[----:B------:R-:W-:-:S07]  /*1b5e0*/  IMAD.MOV.U32 R7, RZ, RZ, R8 ;  /* 0x000000ffff077224 */ /* 0x000fce00078e0008 */
[----:B--2---:R-:W-:Y:S01]  /*1b5f0*/  HMMA.16816.F32 R20, R4, R10, R24 ;  /* 0x0000000a0414723c */ /* 0x004fe20000001818 */
[----:B------:R-:W2:-:S15]  /*1b600*/  LDL.LU R24, [R1] ;  /* 0x0000000001187983 */ /* 0x000e9e0000300800 */
[----:B------:R-:W-:-:S03]  /*1b610*/  NOP ;  /* 0x0000000000007918 */ /* 0x000fc60000000000 */
[----:B------:R-:W-:Y:S04]  /*1b620*/  STL.64 [R1+0x2a0], R20 ;  /* 0x0002a01401007387 */ /* 0x000fe80000100a00 */
[----:B------:R-:W-:Y:S04]  /*1b630*/  STL.64 [R1+0x2a8], R22 ;  /* 0x0002a81601007387 */ /* 0x000fe80000100a00 */
[----:B------:R-:W2:Y:S04]  /*1b640*/  LDL.LU R25, [R1+0x4] ;  /* 0x0000040001197983 */ /* 0x000ea80000300800 */
[----:B------:R-:W3:Y:S04]  /*1b650*/  LDL.LU R26, [R1+0x8] ;  /* 0x00000800011a7983 */ /* 0x000ee80000300800 */
[----:B------:R-:W3:Y:S01]  /*1b660*/  LDL.LU R27, [R1+0xc] ;  /* 0x00000c00011b7983 */ /* 0x000ee20000300800 */
[C---:B----4-:R-:W-:Y:S03]  /*1b670*/  HMMA.16816.F32 R16, R4.reuse, R14, R16 ;  /* 0x0000000e0410723c */ /* 0x050fe60000001810 */
[----:B---3--:R-:W-:Y:S04]  /*1b680*/  STL.64 [R1+0x10c0], R26 ;  /* 0x0010c01a01007387 */ /* 0x008fe80000100a00 */
[----:B--2---:R0:W-:Y:S04]  /*1b690*/  STL.64 [R1+0x10b8], R24 ;  /* 0x0010b81801007387 */ /* 0x0041e80000100a00 */
[----:B0-----:R-:W2:Y:S04]  /*1b6a0*/  LDL.LU.64 R24, [R1+0x20] ;  /* 0x0000200001187983 */ /* 0x001ea80000300a00 */
[----:B------:R-:W3:Y:S04]  /*1b6b0*/  LDL.LU.64 R26, [R1+0x28] ;  /* 0x00002800011a7983 */ /* 0x000ee80000300a00 */
[----:B---3--:R-:W-:Y:S04]  /*1b6c0*/  STL.64 [R1+0x11a0], R26 ;  /* 0x0011a01a01007387 */ /* 0x008fe80000100a00 */
[----:B--2---:R0:W-:Y:S04]  /*1b6d0*/  STL.64 [R1+0x1198], R24 ;  /* 0x0011981801007387 */ /* 0x0041e80000100a00 */
[----:B0-----:R-:W2:Y:S04]  /*1b6e0*/  LDL.LU R24, [R1+0x160] ;  /* 0x0001600001187983 */ /* 0x001ea80000300800 */
[----:B------:R-:W2:Y:S04]  /*1b6f0*/  LDL.LU R25, [R1+0x164] ;  /* 0x0001640001197983 */ /* 0x000ea80000300800 */
[----:B------:R-:W2:Y:S04]  /*1b700*/  LDL.LU R26, [R1+0x168] ;  /* 0x00016800011a7983 */ /* 0x000ea80000300800 */
[----:B------:R-:W2:Y:S04]  /*1b710*/  LDL.LU R27, [R1+0x16c] ;  /* 0x00016c00011b7983 */ /* 0x000ea80000300800 */
[----:B------:R-:W3:Y:S04]  /*1b720*/  LDL.LU.64 R20, [R1+0x358] ;  /* 0x0003580001147983 */ /* 0x000ee80000300a00 */
[----:B------:R-:W-:Y:S04]  /*1b730*/  STL.64 [R1+0x200], R16 ;  /* 0x0002001001007387 */ /* 0x000fe80000100a00 */
[----:B------:R0:W-:Y:S04]  /*1b740*/  STL.64 [R1+0x208], R18 ;  /* 0x0002081201007387 */ /* 0x0001e80000100a00 */
[----:B0-----:R-:W2:Y:S04]  /*1b750*/  LDL.LU.64 R18, [R1+0x11a8] ;  /* 0x0011a80001127983 */ /* 0x001ea80000300a00 */
[----:B------:R0:W-:Y:S04]  /*1b760*/  STL.64 [R1+0x1130], R14 ;  /* 0x0011300e01007387 */ /* 0x0001e80000100a00 */
[----:B------:R-:W4:Y:S04]  /*1b770*/  LDL.LU R12, [R1+0x150] ;  /* 0x00015000010c7983 */ /* 0x000f280000300800 */
[----:B------:R-:W4:Y:S04]  /*1b780*/  LDL.LU R13, [R1+0x154] ;  /* 0x00015400010d7983 */ /* 0x000f280000300800 */
[----:B0-----:R-:W4:Y:S04]  /*1b790*/  LDL.LU R14, [R1+0x158] ;  /* 0x00015800010e7983 */ /* 0x001f280000300800 */
[----:B------:R-:W4:Y:S04]  /*1b7a0*/  LDL.LU R15, [R1+0x15c] ;  /* 0x00015c00010f7983 */ /* 0x000f280000300800 */
[----:B------:R-:W3:Y:S01]  /*1b7b0*/  LDL.LU.64 R8, [R1+0x350] ;  /* 0x0003500001087983 */ /* 0x000ee20000300a00 */
[----:B--2---:R-:W-:Y:S03]  /*1b7c0*/  HMMA.16816.F32 R4, R4, R18, R24 ;  /* 0x000000120404723c */ /* 0x004fe60000001818 */
[----:B------:R-:W4:Y:S04]  /*1b7d0*/  LDL.LU.64 R26, [R1+0x11a0] ;  /* 0x0011a000011a7983 */ /* 0x000f280000300a00 */
[----:B------:R-:W4:-:S12]  /*1b7e0*/  LDL.LU.64 R24, [R1+0x1198] ;  /* 0x0011980001187983 */ /* 0x000f180000300a00 */
[----:B------:R-:W-:Y:S04]  /*1b7f0*/  STL.64 [R1+0x180], R4 ;  /* 0x0001800401007387 */ /* 0x000fe80000100a00 */
[----:B------:R0:W-:Y:S04]  /*1b800*/  STL.64 [R1+0x188], R6 ;  /* 0x0001880601007387 */ /* 0x0001e80000100a00 */
[----:B0-----:R-:W4:Y:S04]  /*1b810*/  LDL.LU.64 R6, [R1+0x1190] ;  /* 0x0011900001067983 */ /* 0x001f280000300a00 */
[----:B------:R-:W2:Y:S04]  /*1b820*/  LDL.LU.64 R4, [R1+0x1188] ;  /* 0x0011880001047983 */ /* 0x000ea80000300a00 */
[----:B------:R4:W-:Y:S02]  /*1b830*/  STL.64 [R1+0x1128], R18 ;  /* 0x0011281201007387 */ /* 0x0009e40000100a00 */
[----:B----4-:R-:W-:-:S15]  /*1b840*/  HMMA.16816.F32 R16, R24, R6, R12 ;  /* 0x000000061810723c */ /* 0x010fde000000180c */
[----:B------:R-:W-:-:S04]  /*1b850*/  NOP ;  /* 0x0000000000007918 */ /* 0x000fc80000000000 */
[----:B------:R-:W-:Y:S04]  /*1b860*/  STL.64 [R1+0x310], R16 ;  /* 0x0003101001007387 */ /* 0x000fe80000100a00 */
[----:B------:R-:W-:Y:S04]  /*1b870*/  STL.64 [R1+0x318], R18 ;  /* 0x0003181201007387 */ /* 0x000fe80000100a00 */
[----:B------:R-:W-:Y:S04]  /*1b880*/  STL.64 [R1+0x1110], R6 ;  /* 0x0011100601007387 */ /* 0x000fe80000100a00 */
[----:B--2---:R-:W-:Y:S04]  /*1b890*/  STL.64 [R1+0x1108], R4 ;  /* 0x0011080401007387 */ /* 0x004fe80000100a00 */
[----:B------:R-:W2:Y:S04]  /*1b8a0*/  LDL.LU.64 R22, [R1+0x348] ;  /* 0x0003480001167983 */ /* 0x000ea80000300a00 */
[----:B--2---:R-:W-:Y:S04]  /*1b8b0*/  STL.64 [R1+0x1040], R22 ;  /* 0x0010401601007387 */ /* 0x004fe80000100a00 */
[----:B---3--:R0:W-:Y:S04]  /*1b8c0*/  STL.64 [R1+0x1038], R20 ;  /* 0x0010381401007387 */ /* 0x0081e80000100a00 */
[----:B0-----:R-:W2:Y:S04]  /*1b8d0*/  LDL.LU R20, [R1+0x70] ;  /* 0x0000700001147983 */ /* 0x001ea80000300800 */
[----:B------:R-:W2:Y:S04]  /*1b8e0*/  LDL.LU R21, [R1+0x74] ;  /* 0x0000740001157983 */ /* 0x000ea80000300800 */
[----:B------:R-:W3:Y:S01]  /*1b8f0*/  LDL.LU R22, [R1+0x78] ;  /* 0x0000780001167983 */ /* 0x000ee20000300800 */
[----:B------:R-:W-:-:S03]  /*1b900*/  IMAD.MOV.U32 R23, RZ, RZ, R2 ;  /* 0x000000ffff177224 */ /* 0x000fc600078e0002 */
[----:B------:R-:W4:Y:S01]  /*1b910*/  LDL.LU R2, [R1+0x1180] ;  /* 0x0011800001027983 */ /* 0x000f220000300800 */
[----:B------:R-:W-:Y:S02]  /*1b920*/  IMAD.MOV.U32 R15, RZ, RZ, R24 ;  /* 0x000000ffff0f7224 */ /* 0x000fe400078e0018 */
[----:B------:R-:W-:Y:S02]  /*1b930*/  IMAD.MOV.U32 R14, RZ, RZ, R25 ;  /* 0x000000ffff0e7224 */ /* 0x000fe400078e0019 */
[----:B------:R-:W-:Y:S02]  /*1b940*/  IMAD.MOV.U32 R13, RZ, RZ, R26 ;  /* 0x000000ffff0d7224 */ /* 0x000fe400078e001a */
[----:B------:R-:W-:Y:S01]  /*1b950*/  IMAD.MOV.U32 R12, RZ, RZ, R27 ;  /* 0x000000ffff0c7224 */ /* 0x000fe200078e001b */
[----:B---3--:R0:W-:Y:S04]  /*1b960*/  STL.64 [R1+0x1050], R22 ;  /* 0x0010501601007387 */ /* 0x0081e80000100a00 */
[----:B--2---:R1:W-:Y:S01]  /*1b970*/  STL.64 [R1+0x1048], R20 ;  /* 0x0010481401007387 */ /* 0x0043e20000100a00 */
[----:B0-----:R-:W-:-:S03]  /*1b980*/  IMAD.MOV.U32 R22, RZ, RZ, R0 ;  /* 0x000000ffff167224 */ /* 0x001fc600078e0000 */
[----:B-1----:R-:W2:Y:S04]  /*1b990*/  LDL.LU R20, [R1+0x80] ;  /* 0x0000800001147983 */ /* 0x002ea80000300800 */
[----:B------:R-:W2:Y:S04]  /*1b9a0*/  LDL.LU R21, [R1+0x84] ;  /* 0x0000840001157983 */ /* 0x000ea80000300800 */
[----:B------:R-:W3:Y:S01]  /*1b9b0*/  LDL.LU R0, [R1+0x117c] ;  /* 0x00117c0001007983 */ /* 0x000ee20000300800 */
[----:B------:R-:W-:-:S03]  /*1b9c0*/  IMAD.MOV.U32 R23, RZ, RZ, R3 ;  /* 0x000000ffff177224 */ /* 0x000fc600078e0003 */
[----:B------:R-:W2:Y:S04]  /*1b9d0*/  LDL.LU R3, [R1+0x1178] ;  /* 0x0011780001037983 */ /* 0x000ea80000300800 */
[----:B------:R-:W2:Y:S04]  /*1b9e0*/  LDL.LU R24, [R1+0x10] ;  /* 0x0000100001187983 */ /* 0x000ea80000300800 */
[----:B------:R-:W2:Y:S04]  /*1b9f0*/  LDL.LU R25, [R1+0x14] ;  /* 0x0000140001197983 */ /* 0x000ea80000300800 */
[----:B------:R-:W2:Y:S04]  /*1ba00*/  LDL.LU R26, [R1+0x18] ;  /* 0x00001800011a7983 */ /* 0x000ea80000300800 */
[----:B------:R-:W2:Y:S04]  /*1ba10*/  LDL.LU R27, [R1+0x1c] ;  /* 0x00001c00011b7983 */ /* 0x000ea80000300800 */
[----:B--2---:R-:W-:Y:S04]  /*1ba20*/  STL.64 [R1+0x1120], R26 ;  /* 0x0011201a01007387 */ /* 0x004fe80000100a00 */
[----:B------:R-:W-:Y:S04]  /*1ba30*/  STL.64 [R1+0x1118], R24 ;  /* 0x0011181801007387 */ /* 0x000fe80000100a00 */
[----:B------:R-:W-:Y:S04]  /*1ba40*/  STL.64 [R1+0x1060], R22 ;  /* 0x0010601601007387 */ /* 0x000fe80000100a00 */
[----:B------:R0:W-:Y:S04]  /*1ba50*/  STL.64 [R1+0x1058], R20 ;  /* 0x0010581401007387 */ /* 0x0001e80000100a00 */
[----:B0-----:R-:W2:Y:S04]  /*1ba60*/  LDL.LU R20, [R1+0x90] ;  /* 0x0000900001147983 */ /* 0x001ea80000300800 */
[----:B------:R-:W2:Y:S04]  /*1ba70*/  LDL.LU R21, [R1+0x94] ;  /* 0x0000940001157983 */ /* 0x000ea80000300800 */
[----:B------:R-:W2:Y:S01]  /*1ba80*/  LDL.LU R22, [R1+0x98] ;  /* 0x0000980001167983 */ /* 0x000ea20000300800 */
[----:B----4-:R-:W-:-:S03]  /*1ba90*/  IMAD.MOV.U32 R23, RZ, RZ, R2 ;  /* 0x000000ffff177224 */ /* 0x010fc600078e0002 */
[----:B------:R-:W4:Y:S04]  /*1baa0*/  LDL.LU R2, [R1+0x1174] ;  /* 0x0011740001027983 */ /* 0x000f280000300800 */
[----:B--2---:R-:W-:Y:S04]  /*1bab0*/  STL.64 [R1+0x1080], R22 ;  /* 0x0010801601007387 */ /* 0x004fe80000100a00 */
[----:B------:R0:W-:Y:S02]  /*1bac0*/  STL.64 [R1+0x1078], R20 ;  /* 0x0010781401007387 */ /* 0x0001e40000100a00 */
[----:B0-----:R-:W-:-:S02]  /*1bad0*/  IMAD.MOV.U32 R20, RZ, RZ, R3 ;  /* 0x000000ffff147224 */ /* 0x001fc400078e0003 */
[----:B---3--:R-:W-:Y:S01]  /*1bae0*/  IMAD.MOV.U32 R21, RZ, RZ, R0 ;  /* 0x000000ffff157224 */ /* 0x008fe200078e0000 */
[----:B------:R-:W2:Y:S04]  /*1baf0*/  LDL.LU R3, [R1+0x1170] ;  /* 0x0011700001037983 */ /* 0x000ea80000300800 */
[----:B------:R-:W3:Y:S04]  /*1bb00*/  LDL.LU R0, [R1+0x116c] ;  /* 0x00116c0001007983 */ /* 0x000ee80000300800 */
[----:B------:R-:W2:Y:S04]  /*1bb10*/  LDL.LU R22, [R1+0xa8] ;  /* 0x0000a80001167983 */ /* 0x000ea80000300800 */
[----:B------:R-:W2:Y:S04]  /*1bb20*/  LDL.LU R23, [R1+0xac] ;  /* 0x0000ac0001177983 */ /* 0x000ea80000300800 */
[----:B--2---:R-:W-:Y:S04]  /*1bb30*/  STL.64 [R1+0x1090], R22 ;  /* 0x0010901601007387 */ /* 0x004fe80000100a00 */
[----:B------:R4:W-:Y:S02]  /*1bb40*/  STL.64 [R1+0x1088], R20 ;  /* 0x0010881401007387 */ /* 0x0009e40000100a00 */
[----:B----4-:R-:W-:-:S02]  /*1bb50*/  IMAD.MOV.U32 R20, RZ, RZ, R2 ;  /* 0x000000ffff147224 */ /* 0x010fc400078e0002 */
[----:B------:R-:W-:Y:S01]  /*1bb60*/  IMAD.MOV.U32 R21, RZ, RZ, R3 ;  /* 0x000000ffff157224 */ /* 0x000fe200078e0003 */
[----:B------:R-:W2:Y:S04]  /*1bb70*/  LDL.LU R2, [R1+0x1168] ;  /* 0x0011680001027983 */ /* 0x000ea80000300800 */
[----:B------:R-:W4:Y:S01]  /*1bb80*/  LDL.LU R3, [R1+0x1164] ;  /* 0x0011640001037983 */ /* 0x000f220000300800 */
[----:B---3--:R-:W-:-:S03]  /*1bb90*/  IMAD.MOV.U32 R22, RZ, RZ, R0 ;  /* 0x000000ffff167224 */ /* 0x008fc600078e0000 */
[----:B------:R-:W3:Y:S04]  /*1bba0*/  LDL.LU R0, [R1+0x1160] ;  /* 0x0011600001007983 */ /* 0x000ee80000300800 */
[----:B------:R-:W2:Y:S01]  /*1bbb0*/  LDL.LU R23, [R1+0xbc] ;  /* 0x0000bc0001177983 */ /* 0x000ea20000300800 */
[----:B------:R-:W-:Y:S02]  /*1bbc0*/  IMAD.MOV.U32 R7, RZ, RZ, R12 ;  /* 0x000000ffff077224 */ /* 0x000fe400078e000c */
[----:B------:R-:W-:Y:S01]  /*1bbd0*/  IMAD.MOV.U32 R6, RZ, RZ, R13 ;  /* 0x000000ffff067224 */ /* 0x000fe200078e000d */
[----:B--2---:R-:W-:Y:S04]  /*1bbe0*/  STL.64 [R1+0x10a0], R22 ;  /* 0x0010a01601007387 */ /* 0x004fe80000100a00 */
[----:B------:R0:W-:Y:S04]  /*1bbf0*/  STL.64 [R1+0x1098], R20 ;  /* 0x0010981401007387 */ /* 0x0001e80000100a00 */
[----:B0-----:R-:W2:Y:S01]  /*1bc00*/  LDL.LU R20, [R1+0xc0] ;  /* 0x0000c00001147983 */ /* 0x001ea20000300800 */
[----:B------:R-:W-:-:S03]  /*1bc10*/  IMAD.MOV.U32 R21, RZ, RZ, R2 ;  /* 0x000000ffff157224 */ /* 0x000fc600078e0002 */
[----:B------:R-:W2:Y:S01]  /*1bc20*/  LDL.LU R2, [R1+0x115c] ;  /* 0x00115c0001027983 */ /* 0x000ea20000300800 */
[----:B----4-:R-:W-:Y:S02]  /*1bc30*/  IMAD.MOV.U32 R22, RZ, RZ, R3 ;  /* 0x000000ffff167224 */ /* 0x010fe400078e0003 */
[----:B---3--:R-:W-:Y:S01]  /*1bc40*/  IMAD.MOV.U32 R23, RZ, RZ, R0 ;  /* 0x000000ffff177224 */ /* 0x008fe200078e0000 */
[----:B------:R-:W3:Y:S04]  /*1bc50*/  LDL.LU R3, [R1+0x1158] ;  /* 0x0011580001037983 */ /* 0x000ee80000300800 */
        /* <DEDUP_REMOVED lines=10> */
[----:B------:R-:W-:-:S03]  /*1bd00*/  IMAD.MOV.U32 R5, RZ, RZ, R14 ;  /* 0x000000ffff057224 */ /* 0x000fc600078e000e */
[----:B------:R-:W4:Y:S01]  /*1bd10*/  LDL.LU R13, [R1+0x144] ;  /* 0x00014400010d7983 */ /* 0x000f220000300800 */
[----:B------:R-:W-:-:S03]  /*1bd20*/  IMAD.MOV.U32 R4, RZ, RZ, R15 ;  /* 0x000000ffff047224 */ /* 0x000fc600078e000f */
[----:B------:R-:W4:Y:S04]  /*1bd30*/  LDL.LU R14, [R1+0x148] ;  /* 0x00014800010e7983 */ /* 0x000f280000300800 */
[----:B------:R-:W4:Y:S04]  /*1bd40*/  LDL.LU R15, [R1+0x14c] ;  /* 0x00014c00010f7983 */ /* 0x000f280000300800 */
[----:B------:R-:W-:Y:S04]  /*1bd50*/  STL.64 [R1+0x10b0], R22 ;  /* 0x0010b01601007387 */ /* 0x000fe80000100a00 */
[----:B--2---:R0:W-:Y:S04]  /*1bd60*/  STL.64 [R1+0x10a8], R20 ;  /* 0x0010a81401007387 */ /* 0x0041e80000100a00 */
[----:B0-----:R-:W2:Y:S01]  /*1bd70*/  LDL.LU R20, [R1+0xd0] ;  /* 0x0000d00001147983 */ /* 0x001ea20000300800 */
[----:B---3--:R-:W-:-:S02]  /*1bd80*/  IMAD.MOV.U32 R22, RZ, RZ, R3 ;  /* 0x000000ffff167224 */ /* 0x008fc400078e0003 */
[----:B------:R-:W-:Y:S02]  /*1bd90*/  IMAD.MOV.U32 R23, RZ, RZ, R2 ;  /* 0x000000ffff177224 */ /* 0x000fe400078e0002 */
[----:B----4-:R-:W-:Y:S02]  /*1bda0*/  IMAD.MOV.U32 R21, RZ, RZ, R0 ;  /* 0x000000ffff157224 */ /* 0x010fe400078e0000 */
[----:B------:R-:W3:Y:S04]  /*1bdb0*/  LDL.LU R0, [R1+0x1150] ;  /* 0x0011500001007983 */ /* 0x000ee80000300800 */
[----:B------:R-:W4:Y:S04]  /*1bdc0*/  LDL.LU R3, [R1+0x114c] ;  /* 0x00114c0001037983 */ /* 0x000f280000300800 */
        /* <DEDUP_REMOVED lines=9> */
[----:B0-----:R-:W2:Y:S01]  /*1be60*/  LDL.LU R20, [R1+0xf0] ;  /* 0x0000f00001147983 */ /* 0x001ea20000300800 */
[----:B----4-:R-:W-:-:S02]  /*1be70*/  IMAD.MOV.U32 R22, RZ, RZ, R3 ;  /* 0x000000ffff167224 */ /* 0x010fc400078e0003 */
[----:B---3--:R-:W-:Y:S02]  /*1be80*/  IMAD.MOV.U32 R23, RZ, RZ, R0 ;  /* 0x000000ffff177224 */ /* 0x008fe400078e0000 */
[----:B------:R-:W-:Y:S02]  /*1be90*/  IMAD.MOV.U32 R21, RZ, RZ, R2 ;  /* 0x000000ffff157224 */ /* 0x000fe400078e0002 */
[----:B------:R-:W3:Y:S04]  /*1bea0*/  LDL.LU R2, [R1+0x1144] ;  /* 0x0011440001027983 */ /* 0x000ee80000300800 */
[----:B------:R-:W4:Y:S04]  /*1beb0*/  LDL.LU R3, [R1+0x1140] ;  /* 0x0011400001037983 */ /* 0x000f280000300800 */
[----:B------:R-:W3:Y:S04]  /*1bec0*/  LDL.LU R0, [R1+0x113c] ;  /* 0x00113c0001007983 */ /* 0x000ee80000300800 */
[----:B------:R-:W-:Y:S01]  /*1bed0*/  STL.64 [R1+0x10f0], R22 ;  /* 0x0010f01601007387 */ /* 0x000fe20000100a00 */
[----:B------:R-:W-:Y:S03]  /*1bee0*/  HMMA.16816.F32 R12, R4, R10, R12 ;  /* 0x0000000a040c723c */ /* 0x000fe6000000180c */
        /* <DEDUP_REMOVED lines=8> */
[----:B---3--:R-:W-:-:S03]  /*1bf70*/  IMAD.MOV.U32 R21, RZ, RZ, R0 ;  /* 0x000000ffff157224 */ /* 0x008fc600078e0000 */
[----:B------:R-:W3:Y:S04]  /*1bf80*/  LDL.LU R0, [R1+0x1138] ;  /* 0x0011380001007983 */ /* 0x000ee80000300800 */
[----:B------:R-:W-:Y:S04]  /*1bf90*/  STL.64 [R1+0x290], R12 ;  /* 0x0002900c01007387 */ /* 0x000fe80000100a00 */
[----:B------:R0:W-:Y:S04]  /*1bfa0*/  STL.64 [R1+0x298], R14 ;  /* 0x0002980e01007387 */ /* 0x0001e80000100a00 */
[----:B0-----:R-:W2:Y:S02]  /*1bfb0*/  LDL.LU.64 R14, [R1+0x1130] ;  /* 0x00113000010e7983 */ /* 0x001ea40000300a00 */
[----:B--2---:R-:W-:-:S15]  /*1bfc0*/  HMMA.16816.F32 R16, R4, R14, R16 ;  /* 0x0000000e0410723c */ /* 0x004fde0000001810 */
[----:B------:R-:W-:-:S04]  /*1bfd0*/  NOP ;  /* 0x0000000000007918 */ /* 0x000fc80000000000 */
[----:B------:R-:W-:Y:S04]  /*1bfe0*/  STL.64 [R1+0x1a0], R16 ;  /* 0x0001a01001007387 */ /* 0x000fe80000100a00 */
[----:B------:R0:W-:Y:S04]  /*1bff0*/  STL.64 [R1+0x1a8], R18 ;  /* 0x0001a81201007387 */ /* 0x0001e80000100a00 */
[----:B0-----:R-:W2:Y:S02]  /*1c000*/  LDL.LU.64 R18, [R1+0x1128] ;  /* 0x0011280001127983 */ /* 0x001ea40000300a00 */
[----:B--2---:R-:W-:Y:S02]  /*1c010*/  HMMA.16816.F32 R4, R4, R18, R24 ;  /* 0x000000120404723c */ /* 0x004fe40000001818 */
[----:B------:R-:W2:Y:S04]  /*1c020*/  LDL.LU.64 R26, [R1+0x1120] ;  /* 0x00112000011a7983 */ /* 0x000ea80000300a00 */
[----:B------:R-:W2:-:S13]  /*1c030*/  LDL.LU.64 R24, [R1+0x1118] ;  /* 0x0011180001187983 */ /* 0x000e9a0000300a00 */
[----:B------:R-:W-:Y:S04]  /*1c040*/  STL.64 [R1+0x190], R4 ;  /* 0x0001900401007387 */ /* 0x000fe80000100a00 */
[----:B------:R0:W-:Y:S04]  /*1c050*/  STL.64 [R1+0x198], R6 ;  /* 0x0001980601007387 */ /* 0x0001e80000100a00 */
[----:B0-----:R-:W2:Y:S01]  /*1c060*/  LDL.LU.64 R6, [R1+0x1110] ;  /* 0x0011100001067983 */ /* 0x001ea20000300a00 */
[----:B----4-:R-:W-:Y:S02]  /*1c070*/  IMAD.MOV.U32 R22, RZ, RZ, R3 ;  /* 0x000000ffff167224 */ /* 0x010fe400078e0003 */
[----:B------:R-:W-:Y:S01]  /*1c080*/  IMAD.MOV.U32 R23, RZ, RZ, R2 ;  /* 0x000000ffff177224 */ /* 0x000fe200078e0002 */
[----:B------:R-:W4:Y:S01]  /*1c090*/  LDL.LU.64 R4, [R1+0x1108] ;  /* 0x0011080001047983 */ /* 0x000f220000300a00 */
[----:B------:R-:W0:Y:S05]  /*1c0a0*/  LDC R2, c[0x0][0x3a8] ;  /* 0x0000ea00ff027b82 */ /* 0x000e2a0000000800 */
[----:B--2---:R-:W-:-:S15]  /*1c0b0*/  HMMA.16816.F32 R20, R24, R6, R20 ;  /* 0x000000061814723c */ /* 0x004fde0000001814 */
[----:B------:R-:W-:-:S04]  /*1c0c0*/  NOP ;  /* 0x0000000000007918 */ /* 0x000fc80000000000 */
[----:B------:R-:W-:Y:S04]  /*1c0d0*/  STL.64 [R1+0x2f0], R20 ;  /* 0x0002f01401007387 */ /* 0x000fe80000100a00 */
[----:B------:R1:W-:Y:S04]  /*1c0e0*/  STL.64 [R1+0x2f8], R22 ;  /* 0x0002f81601007387 */ /* 0x0003e80000100a00 */
[----:B-1----:R-:W2:Y:S04]  /*1c0f0*/  LDL.LU.64 R22, [R1+0x1100] ;  /* 0x0011000001167983 */ /* 0x002ea80000300a00 */
[----:B------:R-:W2:Y:S02]  /*1c100*/  LDL.LU.64 R20, [R1+0x10f8] ;  /* 0x0010f80001147983 */ /* 0x000ea40000300a00 */
        /* <DEDUP_REMOVED lines=12> */
[----:B--2---:R-:W-:Y:S02]  /*1c1d0*/  HMMA.16816.F32 R24, R24, R18, R20 ;  /* 0x000000121818723c */ /* 0x004fe40000001814 */
[----:B------:R-:W2:Y:S04]  /*1c1e0*/  LDL.LU.64 R22, [R1+0x10d0] ;  /* 0x0010d00001167983 */ /* 0x000ea80000300a00 */
[----:B------:R-:W2:-:S13]  /*1c1f0*/  LDL.LU.64 R20, [R1+0x10c8] ;  /* 0x0010c80001147983 */ /* 0x000e9a0000300a00 */
        /* <DEDUP_REMOVED lines=40> */
[----:B------:R-:W2:Y:S01]  /*1c480*/  LDL.LU.64 R20, [R1+0x1048] ;  /* 0x0010480001147983 */ /* 0x000ea20000300a00 */
[----:B0-----:R-:W-:-:S04]  /*1c490*/  IMAD.SHL.U32 R7, R2, 0x40, RZ ;  /* 0x0000004002077824 */ /* 0x001fc800078e00ff */
[----:B------:R-:W-:Y:S01]  /*1c4a0*/  IMAD.SHL.U32 R7, R7, 0x2, RZ ;  /* 0x0000000207077824 */ /* 0x000fe200078e00ff */
[----:B--2---:R-:W-:Y:S01]  /*1c4b0*/  HMMA.16816.F32 R12, R24, R14, R20 ;  /* 0x0000000e180c723c */ /* 0x004fe20000001814 */
[----:B------:R-:W2:Y:S04]  /*1c4c0*/  LDL.LU.64 R22, [R1+0x1040] ;  /* 0x0010400001167983 */ /* 0x000ea80000300a00 */
[----:B------:R-:W2:Y:S01]  /*1c4d0*/  LDL.LU.64 R20, [R1+0x1038] ;  /* 0x0010380001147983 */ /* 0x000ea20000300a00 */
[----:B----4-:R-:W-:-:S05]  /*1c4e0*/  IADD3 R2, P0, PT, R4, R7, RZ ;  /* 0x0000000704027210 */ /* 0x010fca0007f1e0ff */
[----:B---3--:R-:W-:Y:S01]  /*1c4f0*/  IMAD.X R4, R5, 0x1, R0, P0 ;  /* 0x0000000105047824 */ /* 0x008fe200000e0600 */
[----:B------:R-:W-:-:S07]  /*1c500*/  IADD3 R5, P0, PT, R8, R7, RZ ;  /* 0x0000000708057210 */ /* 0x000fce0007f1e0ff */
[----:B------:R-:W-:Y:S04]  /*1c510*/  STL.64 [R1+0x230], R12 ;  /* 0x0002300c01007387 */ /* 0x000fe80000100a00 */
[----:B------:R0:W-:Y:S01]  /*1c520*/  STL.64 [R1+0x238], R14 ;  /* 0x0002380e01007387 */ /* 0x0001e20000100a00 */
[----:B------:R-:W-:-:S03]  /*1c530*/  IMAD.X R8, R9, 0x1, R0, P0 ;  /* 0x0000000109087824 */ /* 0x000fc600000e0600 */
[----:B0-----:R-:W3:Y:S04]  /*1c540*/  LDL.LU R15, [R1+0xcc4] ;  /* 0x000cc400010f7983 */ /* 0x001ee80000300800 */
[----:B------:R-:W4:Y:S04]  /*1c550*/  LDL.LU R10, [R1+0xcbc] ;  /* 0x000cbc00010a7983 */ /* 0x000f280000300800 */
[----:B------:R-:W3:Y:S04]  /*1c560*/  LDL.LU R11, [R1+0xcb4] ;  /* 0x000cb400010b7983 */ /* 0x000ee80000300800 */
[----:B------:R-:W3:Y:S04]  /*1c570*/  LDL.LU R17, [R1+0xcac] ;  /* 0x000cac0001117983 */ /* 0x000ee80000300800 */
[----:B------:R-:W3:Y:S04]  /*1c580*/  LDL.LU R16, [R1+0xcd0] ;  /* 0x000cd00001107983 */ /* 0x000ee80000300800 */
[----:B------:R-:W3:Y:S01]  /*1c590*/  LDL.LU R13, [R1+0xca4] ;  /* 0x000ca400010d7983 */ /* 0x000ee20000300800 */
[----:B------:R-:W-:-:S03]  /*1c5a0*/  IMAD.MOV.U32 R14, RZ, RZ, R28 ;  /* 0x000000ffff0e7224 */ /* 0x000fc600078e001c */
[----:B------:R-:W3:Y:S04]  /*1c5b0*/  LDL.LU R12, [R1+0xcc8] ;  /* 0x000cc800010c7983 */ /* 0x000ee80000300800 */
[----:B------:R-:W3:Y:S04]  /*1c5c0*/  LDL.LU R29, [R1+0xc9c] ;  /* 0x000c9c00011d7983 */ /* 0x000ee80000300800 */
[----:B------:R-:W3:Y:S04]  /*1c5d0*/  LDL.LU R28, [R1+0xcc0] ;  /* 0x000cc000011c7983 */ /* 0x000ee80000300800 */
[----:B------:R0:W-:Y:S01]  /*1c5e0*/  STL [R1+0xefc], R5 ;  /* 0x000efc0501007387 */ /* 0x0001e20000100800 */
[----:B------:R-:W-:-:S03]  /*1c5f0*/  VIADD R14, R14, 0x1 ;  /* 0x000000010e0e7836 */ /* 0x000fc60000000000 */
[----:B0-----:R-:W4:Y:S01]  /*1c600*/  LDL.LU R5, [R1+0xccc] ;  /* 0x000ccc0001057983 */ /* 0x001f220000300800 */
[-C--:B--2---:R-:W-:Y:S02]  /*1c610*/  IADD3 R6, P2, PT, R22, R7.reuse, RZ ;  /* 0x0000000716067210 */ /* 0x084fe40007f5e0ff */
[----:B------:R-:W-:-:S03]  /*1c620*/  IADD3 R3, P1, PT, R20, R7, RZ ;  /* 0x0000000714037210 */ /* 0x000fc60007f3e0ff */
[----:B------:R0:W-:Y:S02]  /*1c630*/  STL [R1+0xf00], R6 ;  /* 0x000f000601007387 */ /* 0x0001e40000100800 */
[--C-:B------:R-:W-:Y:S02]  /*1c640*/  IMAD.X R7, R21, 0x1, R0.reuse, P1 ;  /* 0x0000000115077824 */ /* 0x100fe400008e0600 */
[----:B------:R-:W2:Y:S04]  /*1c650*/  LDL.LU.64 R20, [R1+0x1030] ;  /* 0x0010300001147983 */ /* 0x000ea80000300a00 */
[----:B------:R1:W-:Y:S01]  /*1c660*/  STL [R1+0xf04], R8 ;  /* 0x000f040801007387 */ /* 0x0003e20000100800 */
[----:B------:R-:W-:Y:S01]  /*1c670*/  IMAD.X R9, R23, 0x1, R0, P2 ;  /* 0x0000000117097824 */ /* 0x000fe200010e0600 */
[----:B0-----:R-:W0:Y:S02]  /*1c680*/  LDC R6, c[0x0][0x3a8] ;  /* 0x0000ea00ff067b82 */ /* 0x001e240000000800 */
[----:B-1----:R-:W2:Y:S04]  /*1c690*/  LDL.LU R8, [R1+0xcd4] ;  /* 0x000cd40001087983 */ /* 0x002ea80000300800 */
[----:B------:R-:W-:Y:S04]  /*1c6a0*/  STL [R1+0x5cc], R14 ;  /* 0x0005cc0e01007387 */ /* 0x000fe80000100800 */
[----:B------:R-:W2:Y:S04]  /*1c6b0*/  LDL.LU.64 R22, [R1+0x1028] ;  /* 0x0010280001167983 */ /* 0x000ea80000300a00 */
[----:B------:R1:W-:Y:S02]  /*1c6c0*/  STL [R1+0xf08], R9 ;  /* 0x000f080901007387 */ /* 0x0003e40000100800 */
[----:B-1----:R-:W-:-:S02]  /*1c6d0*/  IMAD.MOV.U32 R9, RZ, RZ, R14 ;  /* 0x000000ffff097224 */ /* 0x002fc400078e000e */
[----:B0-----:R-:W-:-:S04]  /*1c6e0*/  IMAD.SHL.U32 R6, R6, 0x40, RZ ;  /* 0x0000004006067824 */ /* 0x001fc800078e00ff */
[----:B------:R-:W-:-:S05]  /*1c6f0*/  IMAD.SHL.U32 R6, R6, 0x2, RZ ;  /* 0x0000000206067824 */ /* 0x000fca00078e00ff */
[-C--:B---3--:R-:W-:Y:S02]  /*1c700*/  IADD3 R15, P2, PT, R15, R6.reuse, RZ ;  /* 0x000000060f0f7210 */ /* 0x088fe40007f5e0ff */
[-C--:B----4-:R-:W-:Y:S02]  /*1c710*/  IADD3 R10, P3, PT, R10, R6.reuse, RZ ;  /* 0x000000060a0a7210 */ /* 0x090fe40007f7e0ff */
[-C--:B------:R-:W-:Y:S02]  /*1c720*/  IADD3 R5, P1, PT, R5, R6.reuse, RZ ;  /* 0x0000000605057210 */ /* 0x080fe40007f3e0ff */
[-C--:B------:R-:W-:Y:S02]  /*1c730*/  IADD3 R11, P4, PT, R11, R6.reuse, RZ ;  /* 0x000000060b0b7210 */ /* 0x080fe40007f9e0ff */
[-C--:B------:R-:W-:Y:S01]  /*1c740*/  IADD3 R17, P5, PT, R17, R6.reuse, RZ ;  /* 0x0000000611117210 */ /* 0x080fe20007fbe0ff */
[--C-:B------:R-:W-:Y:S01]  /*1c750*/  IMAD.X R12, R12, 0x1, R0.reuse, P1 ;  /* 0x000000010c0c7824 */ /* 0x100fe200008e0600 */
[-C--:B------:R-:W-:Y:S01]  /*1c760*/  IADD3 R29, P1, PT, R29, R6.reuse, RZ ;  /* 0x000000061d1d7210 */ /* 0x080fe20007f3e0ff */
[----:B------:R-:W-:Y:S01]  /*1c770*/  IMAD.X R28, R28, 0x1, R0, P2 ;  /* 0x000000011c1c7824 */ /* 0x000fe200010e0600 */
[----:B--2---:R-:W-:Y:S01]  /*1c780*/  HMMA.16816.F32 R20, R24, R18, R20 ;  /* 0x000000121814723c */ /* 0x004fe20000001814 */
[----:B------:R-:W-:Y:S01]  /*1c790*/  IMAD.MOV.U32 R19, RZ, RZ, R4 ;  /* 0x000000ffff137224 */ /* 0x000fe200078e0004 */
[----:B------:R-:W-:-:S15]  /*1c7a0*/  IADD3 R8, P6, PT, R8, R6, RZ ;  /* 0x0000000608087210 */ /* 0x000fde0007fde0ff */
[----:B------:R-:W-:Y:S02]  /*1c7b0*/  NOP ;  /* 0x0000000000007918 */ /* 0x000fe40000000000 */
[----:B------:R-:W-:Y:S02]  /*1c7c0*/  IMAD.MOV.U32 R14, RZ, RZ, R20 ;  /* 0x000000ffff0e7224 */ /* 0x000fe400078e0014 */
[----:B------:R-:W-:Y:S01]  /*1c7d0*/  IMAD.MOV.U32 R18, RZ, RZ, R22 ;  /* 0x000000ffff127224 */ /* 0x000fe200078e0016 */
[----:B------:R-:W-:Y:S04]  /*1c7e0*/  STL.64 [R1+0x1c0], R20 ;  /* 0x0001c01401007387 */ /* 0x000fe80000100a00 */
[----:B------:R-:W-:Y:S04]  /*1c7f0*/  STL.64 [R1+0x1c8], R22 ;  /* 0x0001c81601007387 */ /* 0x000fe80000100a00 */
[----:B------:R-:W-:Y:S04]  /*1c800*/  STL [R1+0xf10], R14 ;  /* 0x000f100e01007387 */ /* 0x000fe80000100800 */
[----:B------:R0:W-:Y:S01]  /*1c810*/  STL [R1+0xf0c], R18 ;  /* 0x000f0c1201007387 */ /* 0x0001e20000100800 */
[----:B------:R-:W-:-:S02]  /*1c820*/  IMAD.X R16, R16, 0x1, R0, P6 ;  /* 0x0000000110107824 */ /* 0x000fc400030e0600 */
[----:B0-----:R-:W-:Y:S02]  /*1c830*/  IMAD.MOV.U32 R18, RZ, RZ, R2 ;  /* 0x000000ffff127224 */ /* 0x001fe400078e0002 */
[----:B------:R-:W-:Y:S02]  /*1c840*/  IMAD.MOV.U32 R2, RZ, RZ, R3 ;  /* 0x000000ffff027224 */ /* 0x000fe400078e0003 */
[----:B------:R-:W-:Y:S01]  /*1c850*/  IMAD.MOV.U32 R3, RZ, RZ, R7 ;  /* 0x000000ffff037224 */ /* 0x000fe200078e0007 */
[----:B------:R-:W-:Y:S04]  /*1c860*/  STL.64 [R1+0x360], R18 ;  /* 0x0003601201007387 */ /* 0x000fe80000100a00 */
[----:B------:R-:W-:Y:S04]  /*1c870*/  STL.64 [R1+0x358], R2 ;  /* 0x0003580201007387 */ /* 0x000fe80000100a00 */
[----:B------:R-:W-:Y:S04]  /*1c880*/  STL [R1+0xcd4], R8 ;  /* 0x000cd40801007387 */ /* 0x000fe80000100800 */
[----:B------:R-:W-:Y:S04]  /*1c890*/  STL [R1+0xccc], R5 ;  /* 0x000ccc0501007387 */ /* 0x000fe80000100800 */
[----:B------:R-:W-:Y:S01]  /*1c8a0*/  STL [R1+0xcc4], R15 ;  /* 0x000cc40f01007387 */ /* 0x000fe20000100800 */
[----:B------:R-:W-:-:S03]  /*1c8b0*/  IADD3 R13, P6, PT, R13, R6, RZ ;  /* 0x000000060d0d7210 */ /* 0x000fc60007fde0ff */
[----:B------:R-:W-:Y:S04]  /*1c8c0*/  STL [R1+0xcbc], R10 ;  /* 0x000cbc0a01007387 */ /* 0x000fe80000100800 */
[----:B------:R-:W-:Y:S04]  /*1c8d0*/  STL [R1+0xcb4], R11 ;  /* 0x000cb40b01007387 */ /* 0x000fe80000100800 */
[----:B------:R-:W-:Y:S04]  /*1c8e0*/  STL [R1+0xcac], R17 ;  /* 0x000cac1101007387 */ /* 0x000fe80000100800 */
[----:B------:R-:W-:Y:S04]  /*1c8f0*/  STL [R1+0xcd0], R16 ;  /* 0x000cd01001007387 */ /* 0x000fe80000100800 */
[----:B------:R-:W-:Y:S04]  /*1c900*/  STL [R1+0xca4], R13 ;  /* 0x000ca40d01007387 */ /* 0x000fe80000100800 */
[----:B------:R0:W-:Y:S04]  /*1c910*/  STL [R1+0x1024], R0 ;  /* 0x0010240001007387 */ /* 0x0001e80000100800 */
[----:B------:R-:W-:Y:S04]  /*1c920*/  STL [R1+0xcc8], R12 ;  /* 0x000cc80c01007387 */ /* 0x000fe80000100800 */
[----:B0-----:R-:W2:Y:S04]  /*1c930*/  LDL.LU R0, [R1+0xc94] ;  /* 0x000c940001007983 */ /* 0x001ea80000300800 */
[----:B------:R-:W-:Y:S04]  /*1c940*/  STL [R1+0xc9c], R29 ;  /* 0x000c9c1d01007387 */ /* 0x000fe80000100800 */
[----:B------:R-:W3:Y:S04]  /*1c950*/  LDL.LU R3, [R1+0xc84] ;  /* 0x000c840001037983 */ /* 0x000ee80000300800 */
[----:B------:R-:W-:Y:S04]  /*1c960*/  STL [R1+0xcc0], R28 ;  /* 0x000cc01c01007387 */ /* 0x000fe80000100800 */
[----:B---3--:R0:W-:Y:S04]  /*1c970*/  STL [R1+0x1018], R3 ;  /* 0x0010180301007387 */ /* 0x0081e80000100800 */
[----:B0-----:R-:W3:Y:S04]  /*1c980*/  LDL.LU R3, [R1+0xcb0] ;  /* 0x000cb00001037983 */ /* 0x001ee80000300800 */
[----:B---3--:R0:W-:Y:S04]  /*1c990*/  STL [R1+0x101c], R3 ;  /* 0x00101c0301007387 */ /* 0x0081e80000100800 */
[----:B0-----:R-:W3:Y:S01]  /*1c9a0*/  LDL.LU R3, [R1+0xc8c] ;  /* 0x000c8c0001037983 */ /* 0x001ee20000300800 */
[----:B------:R-:W-:-:S02]  /*1c9b0*/  ISETP.NE.U32.AND P0, PT, R9, UR7, PT ;  /* 0x0000000709007c0c */ /* 0x000fc4000bf05070 */
[----:B--2---:R-:W-:Y:S01]  /*1c9c0*/  IADD3 R0, P2, PT, R0, R6, RZ ;  /* 0x0000000600007210 */ /* 0x004fe20007f5e0ff */
[----:B---3--:R0:W-:Y:S04]  /*1c9d0*/  STL [R1+0x1020], R3 ;  /* 0x0010200301007387 */ /* 0x0081e80000100800 */
[----:B0-----:R-:W2:Y:S04]  /*1c9e0*/  LDL.LU R3, [R1+0xcb8] ;  /* 0x000cb80001037983 */ /* 0x001ea80000300800 */
        /* <DEDUP_REMOVED lines=26> */
[----:B------:R0:W-:Y:S04]  /*1cb90*/  STL [R1+0xc94], R0 ;  /* 0x000c940001007387 */ /* 0x0001e80000100800 */
[----:B0-----:R-:W2:Y:S02]  /*1cba0*/  LDL.LU R0, [R1+0x1024] ;  /* 0x0010240001007983 */ /* 0x001ea40000300800 */
[----:B--2---:R-:W-:-:S05]  /*1cbb0*/  IMAD.X R3, R3, 0x1, R0, P3 ;  /* 0x0000000103037824 */ /* 0x004fca00018e0600 */
[----:B------:R0:W-:Y:S04]  /*1cbc0*/  STL [R1+0xcb8], R3 ;  /* 0x000cb80301007387 */ /* 0x0001e80000100800 */
[----:B0-----:R-:W2:Y:S02]  /*1cbd0*/  LDL.LU R3, [R1+0x1020] ;  /* 0x0010200001037983 */ /* 0x001ea40000300800 */
[----:B--2---:R-:W-:-:S05]  /*1cbe0*/  IADD3 R3, P3, PT, R3, R6, RZ ;  /* 0x0000000603037210 */ /* 0x004fca0007f7e0ff */
[----:B------:R0:W-:Y:S04]  /*1cbf0*/  STL [R1+0xc8c], R3 ;  /* 0x000c8c0301007387 */ /* 0x0001e80000100800 */
[----:B0-----:R-:W2:Y:S02]  /*1cc00*/  LDL.LU R3, [R1+0x101c] ;  /* 0x00101c0001037983 */ /* 0x001ea40000300800 */
[----:B--2---:R-:W-:-:S05]  /*1cc10*/  IMAD.X R3, R3, 0x1, R0, P4 ;  /* 0x0000000103037824 */ /* 0x004fca00020e0600 */
[----:B------:R0:W-:Y:S04]  /*1cc20*/  STL [R1+0xcb0], R3 ;  /* 0x000cb00301007387 */ /* 0x0001e80000100800 */
[----:B0-----:R-:W2:Y:S01]  /*1cc30*/  LDL.LU R3, [R1+0x1018] ;  /* 0x0010180001037983 */ /* 0x001ea20000300800 */
[--C-:B---3--:R-:W-:Y:S01]  /*1cc40*/  IMAD.X R7, R7, 0x1, R0.reuse, P5 ;  /* 0x0000000107077824 */ /* 0x108fe200028e0600 */
[-C--:B----4-:R-:W-:Y:S01]  /*1cc50*/  IADD3 R2, P5, PT, R2, R6.reuse, RZ ;  /* 0x0000000602027210 */ /* 0x090fe20007fbe0ff */
[--C-:B------:R-:W-:Y:S01]  /*1cc60*/  IMAD.X R4, R4, 0x1, R0.reuse, P6 ;  /* 0x0000000104047824 */ /* 0x100fe200030e0600 */
[-C--:B------:R-:W-:Y:S01]  /*1cc70*/  IADD3 R18, P6, PT, R18, R6.reuse, RZ ;  /* 0x0000000612127210 */ /* 0x080fe20007fde0ff */
        /* <DEDUP_REMOVED lines=16> */
[----:B------:R-:W-:Y:S01]  /*1cd80*/  IMAD.X R29, R29, 0x1, R0, P5 ;  /* 0x000000011d1d7824 */ /* 0x000fe200028e0600 */
[----:B------:R-:W-:-:S02]  /*1cd90*/  IADD3 R28, P5, PT, R28, R6, RZ ;  /* 0x000000061c1c7210 */ /* 0x000fc40007fbe0ff */
[----:B--2---:R-:W-:-:S05]  /*1cda0*/  IADD3 R3, P4, PT, R3, R6, RZ ;  /* 0x0000000603037210 */ /* 0x004fca0007f9e0ff */
[----:B------:R-:W-:Y:S04]  /*1cdb0*/  STL [R1+0xc84], R3 ;  /* 0x000c840301007387 */ /* 0x000fe80000100800 */
[----:B------:R-:W-:Y:S04]  /*1cdc0*/  STL [R1+0xca8], R7 ;  /* 0x000ca80701007387 */ /* 0x000fe80000100800 */
[----:B------:R-:W-:Y:S04]  /*1cdd0*/  STL [R1+0xc7c], R2 ;  /* 0x000c7c0201007387 */ /* 0x000fe80000100800 */
[----:B------:R-:W-:Y:S04]  /*1cde0*/  STL [R1+0xca0], R4 ;  /* 0x000ca00401007387 */ /* 0x000fe80000100800 */
[----:B------:R-:W-:Y:S04]  /*1cdf0*/  STL [R1+0xc74], R18 ;  /* 0x000c741201007387 */ /* 0x000fe80000100800 */
[----:B------:R-:W-:Y:S04]  /*1ce00*/  STL [R1+0xc98], R14 ;  /* 0x000c980e01007387 */ /* 0x000fe80000100800 */
[----:B------:R-:W-:Y:S01]  /*1ce10*/  STL [R1+0xc6c], R24 ;  /* 0x000c6c1801007387 */ /* 0x000fe20000100800 */
[----:B------:R-:W-:-:S03]  /*1ce20*/  IMAD.X R20, R20, 0x1, R0, P4 ;  /* 0x0000000114147824 */ /* 0x000fc600020e0600 */
[----:B------:R-:W-:Y:S01]  /*1ce30*/  STL [R1+0xc90], R25 ;  /* 0x000c901901007387 */ /* 0x000fe20000100800 */
[----:B------:R-:W-:-:S03]  /*1ce40*/  IADD3 R21, P4, PT, R21, R6, RZ ;  /* 0x0000000615157210 */ /* 0x000fc60007f9e0ff */
        /* <DEDUP_REMOVED lines=12> */
[----:B------:R-:W-:Y:S04]  /*1cf10*/  STL [R1+0xc60], R10 ;  /* 0x000c600a01007387 */ /* 0x000fe80000100800 */
[----:B------:R-:W-:Y:S01]  /*1cf20*/  STL [R1+0xc34], R11 ;  /* 0x000c340b01007387 */ /* 0x000fe20000100800 */
[----:B------:R-:W-:-:S03]  /*1cf30*/  IADD3 R12, P4, PT, R12, R6, RZ ;  /* 0x000000060c0c7210 */ /* 0x000fc60007f9e0ff */
        /* <DEDUP_REMOVED lines=13> */
[----:B--2---:R-:W-:-:S03]  /*1d010*/  IMAD.X R6, R6, 0x1, R0, P6 ;  /* 0x0000000106067824 */ /* 0x004fc600030e0600 */
        /* <DEDUP_REMOVED lines=30> */
[----:B--2---:R-:W-:-:S05]  /*1d200*/  IADD3 R3, P6, PT, R3, R6, RZ ;  /* 0x0000000603037210 */ /* 0x004fca0007fde0ff */
[----:B------:R0:W-:Y:S04]  /*1d210*/  STL [R1+0xc14], R3 ;  /* 0x000c140301007387 */ /* 0x0001e80000100800 */
[----:B0-----:R-:W2:Y:S02]  /*1d220*/  LDL.LU R3, [R1+0x1010] ;  /* 0x0010100001037983 */ /* 0x001ea40000300800 */
[----:B--2---:R-:W-:-:S05]  /*1d230*/  IMAD.X R3, R3, 0x1, R0, P1 ;  /* 0x0000000103037824 */ /* 0x004fca00008e0600 */
[----:B------:R0:W-:Y:S04]  /*1d240*/  STL [R1+0xc38], R3 ;  /* 0x000c380301007387 */ /* 0x0001e80000100800 */
[----:B0-----:R-:W2:Y:S02]  /*1d250*/  LDL.LU R3, [R1+0x100c] ;  /* 0x00100c0001037983 */ /* 0x001ea40000300800 */
[----:B--2---:R-:W-:-:S05]  /*1d260*/  IADD3 R3, P1, PT, R3, R6, RZ ;  /* 0x0000000603037210 */ /* 0x004fca0007f3e0ff */
[----:B------:R0:W-:Y:S04]  /*1d270*/  STL [R1+0xc0c], R3 ;  /* 0x000c0c0301007387 */ /* 0x0001e80000100800 */
[----:B0-----:R-:W2:Y:S01]  /*1d280*/  LDL.LU R3, [R1+0x1008] ;  /* 0x0010080001037983 */ /* 0x001ea20000300800 */
[--C-:B----4-:R-:W-:Y:S01]  /*1d290*/  IMAD.X R2, R2, 0x1, R0.reuse, P3 ;  /* 0x0000000102027824 */ /* 0x110fe200018e0600 */
        /* <DEDUP_REMOVED lines=18> */
[----:B------:R-:W-:Y:S01]  /*1d3c0*/  IADD3 R13, P1, PT, R13, R6, RZ ;  /* 0x000000060d0d7210 */ /* 0x000fe20007f3e0ff */
[----:B------:R-:W-:-:S02]  /*1d3d0*/  IMAD.X R28, R28, 0x1, R0, P3 ;  /* 0x000000011c1c7824 */ /* 0x000fc400018e0600 */
[----:B--2---:R-:W-:Y:S01]  /*1d3e0*/  IMAD.X R3, R3, 0x1, R0, P2 ;  /* 0x0000000103037824 */ /* 0x004fe200010e0600 */
[----:B---3--:R-:W-:-:S04]  /*1d3f0*/  IADD3 R7, P2, PT, R7, R6, RZ ;  /* 0x0000000607077210 */ /* 0x008fc80007f5e0ff */
        /* <DEDUP_REMOVED lines=38> */
[----:B--2---:R-:W-:-:S03]  /*1d660*/  IADD3 R0, P3, PT, R0, R6, RZ ;  /* 0x0000000600007210 */ /* 0x004fc60007f7e0ff */
        /* <DEDUP_REMOVED lines=1366> */
[--C-:B------:R-:W-:Y:S01]  /*22bd0*/  IMAD.X R15, R15, 0x1, R0.reuse, P6 ;  /* 0x000000010f0f7824 */ /* 0x100fe200030e0600 */
[----:B------:R-:W-:Y:S01]  /*22be0*/  IADD3 R10, P6, PT, R10, UR8, RZ ;  /* 0x000000080a0a7c10 */ /* 0x000fe2000ffde0ff */
[--C-:B------:R-:W-:Y:S01]  /*22bf0*/  IMAD.X R11, R11, 0x1, R0.reuse, P1 ;  /* 0x000000010b0b7824 */ /* 0x100fe200008e0600 */
[----:B------:R-:W-:Y:S01]  /*22c00*/  IADD3 R17, P1, PT, R17, UR8, RZ ;  /* 0x0000000811117c10 */ /* 0x000fe2000ff3e0ff */
[--C-:B------:R-:W-:Y:S01]  /*22c10*/  IMAD.X R16, R16, 0x1, R0.reuse, P2 ;  /* 0x0000000110107824 */ /* 0x100fe200010e0600 */
[----:B------:R-:W-:Y:S01]  /*22c20*/  IADD3 R13, P2, PT, R13, UR8, RZ ;  /* 0x000000080d0d7c10 */ /* 0x000fe2000ff5e0ff */
        /* <DEDUP_REMOVED lines=28> */
[----:B------:R-:W-:-:S03]  /*22df0*/  IADD3 R29, P3, PT, R29, UR8, RZ ;  /* 0x000000081d1d7c10 */ /* 0x000fc6000ff7e0ff */
        /* <DEDUP_REMOVED lines=33> */
[----:B--2---:R-:W-:-:S03]  /*23010*/  IADD3 R0, P4, PT, R0, UR8, RZ ;  /* 0x0000000800007c10 */ /* 0x004fc6000ff9e0ff */
[----:B------:R-:W2:Y:S04]  /*23020*/  LDL.LU R13, [R1+0xe4c] ;  /* 0x000e4c00010d7983 */ /* 0x000ea80000300800 */
[----:B------:R-:W2:Y:S04]  /*23030*/  LDL.LU R12, [R1+0xdc4] ;  /* 0x000dc400010c7983 */ /* 0x000ea80000300800 */
[----:B------:R-:W2:Y:S04]  /*23040*/  LDL.LU R29, [R1+0xe54] ;  /* 0x000e5400011d7983 */ /* 0x000ea80000300800 */
[----:B------:R-:W2:Y:S04]  /*23050*/  LDL.LU R28, [R1+0xe10] ;  /* 0x000e1000011c7983 */ /* 0x000ea80000300800 */
[----:B------:R0:W-:Y:S04]  /*23060*/  STL [R1+0xdfc], R0 ;  /* 0x000dfc0001007387 */ /* 0x0001e80000100800 */
[----:B0-----:R-:W3:Y:S02]  /*23070*/  LDL.LU R0, [R1+0xf24] ;  /* 0x000f240001007983 */ /* 0x001ee40000300800 */
[----:B---3--:R-:W-:-:S05]  /*23080*/  IMAD.X R3, R3, 0x1, R0, P5 ;  /* 0x0000000103037824 */ /* 0x008fca00028e0600 */
[----:B------:R0:W-:Y:S04]  /*23090*/  STL [R1+0x5d8], R3 ;  /* 0x0005d80301007387 */ /* 0x0001e80000100800 */
[----:B0-----:R-:W3:Y:S01]  /*230a0*/  LDL.LU R3, [R1+0xf20] ;  /* 0x000f200001037983 */ /* 0x001ee20000300800 */
[----:B----4-:R-:W-:Y:S02]  /*230b0*/  IADD3.X R7, PT, PT, R7, UR4, RZ, P6, !PT ;  /* 0x0000000407077c10 */ /* 0x010fe4000b7fe4ff */
[----:B------:R-:W-:Y:S02]  /*230c0*/  IADD3 R2, P6, PT, R2, UR8, RZ ;  /* 0x0000000802027c10 */ /* 0x000fe4000ffde0ff */
[----:B------:R-:W-:Y:S01]  /*230d0*/  IADD3.X R4, PT, PT, R4, UR4, RZ, P1, !PT ;  /* 0x0000000404047c10 */ /* 0x000fe20008ffe4ff */
[----:B------:R0:W-:Y:S01]  /*230e0*/  STL [R1+0xf14], R0 ;  /* 0x000f140001007387 */ /* 0x0001e20000100800 */
[----:B------:R-:W-:-:S02]  /*230f0*/  IADD3 R18, P1, PT, R18, UR8, RZ ;  /* 0x0000000812127c10 */ /* 0x000fc4000ff3e0ff */
[----:B------:R-:W-:Y:S02]  /*23100*/  IADD3.X R14, PT, PT, R14, UR4, RZ, P2, !PT ;  /* 0x000000040e0e7c10 */ /* 0x000fe400097fe4ff */
[----:B------:R-:W-:Y:S02]  /*23110*/  IADD3 R24, P2, PT, R24, UR8, RZ ;  /* 0x0000000818187c10 */ /* 0x000fe4000ff5e0ff */
[----:B------:R-:W-:Y:S02]  /*23120*/  IADD3.X R25, PT, PT, R25, UR4, RZ, P3, !PT ;  /* 0x0000000419197c10 */ /* 0x000fe40009ffe4ff */
[----:B------:R-:W-:Y:S02]  /*23130*/  IADD3 R26, P3, PT, R26, UR8, RZ ;  /* 0x000000081a1a7c10 */ /* 0x000fe4000ff7e0ff */
[----:B------:R-:W-:Y:S02]  /*23140*/  IADD3.X R27, PT, PT, R27, UR4, RZ, P4, !PT ;  /* 0x000000041b1b7c10 */ /* 0x000fe4000a7fe4ff */
        /* <DEDUP_REMOVED lines=11> */
[----:B---3--:R-:W-:-:S05]  /*23200*/  IADD3 R3, P5, PT, R3, UR8, RZ ;  /* 0x0000000803037c10 */ /* 0x008fca000ffbe0ff */
[----:B------:R-:W-:Y:S04]  /*23210*/  STL [R1+0xdf4], R3 ;  /* 0x000df40301007387 */ /* 0x000fe80000100800 */
[----:B------:R-:W-:Y:S04]  /*23220*/  STL [R1+0x5d4], R7 ;  /* 0x0005d40701007387 */ /* 0x000fe80000100800 */
[----:B------:R-:W-:Y:S04]  /*23230*/  STL [R1+0xdec], R2 ;  /* 0x000dec0201007387 */ /* 0x000fe80000100800 */
[----:B------:R-:W-:Y:S04]  /*23240*/  STL [R1+0xdbc], R4 ;  /* 0x000dbc0401007387 */ /* 0x000fe80000100800 */
[----:B------:R-:W-:Y:S04]  /*23250*/  STL [R1+0xde4], R18 ;  /* 0x000de41201007387 */ /* 0x000fe80000100800 */
[----:B------:R-:W-:Y:S04]  /*23260*/  STL [R1+0xdb8], R14 ;  /* 0x000db80e01007387 */ /* 0x000fe80000100800 */
[----:B------:R-:W-:Y:S01]  /*23270*/  STL [R1+0xddc], R24 ;  /* 0x000ddc1801007387 */ /* 0x000fe20000100800 */
[----:B------:R-:W-:-:S03]  /*23280*/  IADD3.X R20, PT, PT, R20, UR4, RZ, P5, !PT ;  /* 0x0000000414147c10 */ /* 0x000fc6000affe4ff */
[----:B------:R-:W-:Y:S01]  /*23290*/  STL [R1+0xe00], R25 ;  /* 0x000e001901007387 */ /* 0x000fe20000100800 */
[----:B------:R-:W-:-:S03]  /*232a0*/  IADD3 R21, P5, PT, R21, UR8, RZ ;  /* 0x0000000815157c10 */ /* 0x000fc6000ffbe0ff */
        /* <DEDUP_REMOVED lines=13> */
[----:B--2---:R-:W-:-:S03]  /*23380*/  IADD3 R13, P5, PT, R13, UR8, RZ ;  /* 0x000000080d0d7c10 */ /* 0x004fc6000ffbe0ff */
[----:B------:R-:W-:Y:S04]  /*23390*/  STL [R1+0xe3c], R10 ;  /* 0x000e3c0a01007387 */ /* 0x000fe80000100800 */
[----:B------:R-:W-:Y:S04]  /*233a0*/  STL [R1+0xdcc], R11 ;  /* 0x000dcc0b01007387 */ /* 0x000fe80000100800 */
[----:B------:R-:W-:Y:S04]  /*233b0*/  STL [R1+0xe44], R17 ;  /* 0x000e441101007387 */ /* 0x000fe80000100800 */
[----:B------:R-:W-:Y:S04]  /*233c0*/  STL [R1+0xdc8], R16 ;  /* 0x000dc81001007387 */ /* 0x000fe80000100800 */
[----:B------:R-:W-:Y:S04]  /*233d0*/  STL [R1+0xe4c], R13 ;  /* 0x000e4c0d01007387 */ /* 0x000fe80000100800 */
[----:B0-----:R-:W2:Y:S01]  /*233e0*/  LDL.LU R0, [R1+0xe64] ;  /* 0x000e640001007983 */ /* 0x001ea20000300800 */
[----:B------:R-:W-:-:S02]  /*233f0*/  IADD3.X R12, PT, PT, R12, UR4, RZ, P6, !PT ;  /* 0x000000040c0c7c10 */ /* 0x000fc4000b7fe4ff */
[----:B------:R-:W-:-:S03]  /*23400*/  IADD3 R29, P6, PT, R29, UR8, RZ ;  /* 0x000000081d1d7c10 */ /* 0x000fc6000ffde0ff */
[----:B------:R-:W-:Y:S04]  /*23410*/  STL [R1+0xdc4], R12 ;  /* 0x000dc40c01007387 */ /* 0x000fe80000100800 */
[----:B--2---:R0:W-:Y:S04]  /*23420*/  STL [R1+0xf18], R0 ;  /* 0x000f180001007387 */ /* 0x0041e80000100800 */
[----:B------:R-:W-:Y:S04]  /*23430*/  STL [R1+0xe54], R29 ;  /* 0x000e541d01007387 */ /* 0x000fe80000100800 */
[----:B0-----:R-:W2:Y:S01]  /*23440*/  LDL.LU R0, [R1+0xe18] ;  /* 0x000e180001007983 */ /* 0x001ea20000300800 */
[----:B------:R-:W-:-:S05]  /*23450*/  IADD3.X R28, PT, PT, R28, UR4, RZ, P1, !PT ;  /* 0x000000041c1c7c10 */ /* 0x000fca0008ffe4ff */
[----:B------:R-:W-:Y:S04]  /*23460*/  STL [R1+0xe10], R28 ;  /* 0x000e101c01007387 */ /* 0x000fe80000100800 */
[----:B--2---:R0:W-:Y:S04]  /*23470*/  STL [R1+0xf1c], R0 ;  /* 0x000f1c0001007387 */ /* 0x0041e80000100800 */
[----:B0-----:R-:W2:Y:S04]  /*23480*/  LDL.LU R0, [R1+0xe5c] ;  /* 0x000e5c0001007983 */ /* 0x001ea80000300800 */
        /* <DEDUP_REMOVED lines=28> */
[----:B--2---:R-:W-:-:S05]  /*23650*/  IADD3 R0, P1, PT, R0, UR8, RZ ;  /* 0x0000000800007c10 */ /* 0x004fca000ff3e0ff */
[----:B------:R0:W-:Y:S04]  /*23660*/  STL [R1+0xe5c], R0 ;  /* 0x000e5c0001007387 */ /* 0x0001e80000100800 */
[----:B0-----:R-:W2:Y:S02]  /*23670*/  LDL.LU R0, [R1+0xf1c] ;  /* 0x000f1c0001007983 */ /* 0x001ea40000300800 */
[----:B--2---:R-:W-:-:S05]  /*23680*/  IADD3.X R0, PT, PT, R0, UR4, RZ, P2, !PT ;  /* 0x0000000400007c10 */ /* 0x004fca00097fe4ff */
[----:B------:R0:W-:Y:S04]  /*23690*/  STL [R1+0xe18], R0 ;  /* 0x000e180001007387 */ /* 0x0001e80000100800 */
[----:B0-----:R-:W2:Y:S01]  /*236a0*/  LDL.LU R0, [R1+0xf18] ;  /* 0x000f180001007983 */ /* 0x001ea20000300800 */
[----:B---3--:R-:W-:Y:S02]  /*236b0*/  IADD3.X R14, PT, PT, R14, UR4, RZ, P3, !PT ;  /* 0x000000040e0e7c10 */ /* 0x008fe40009ffe4ff */
[----:B----4-:R-:W-:Y:S02]  /*236c0*/  IADD3 R18, P3, PT, R18, UR8, RZ ;  /* 0x0000000812127c10 */ /* 0x010fe4000ff7e0ff */
[----:B------:R-:W-:Y:S02]  /*236d0*/  IADD3.X R9, PT, PT, R9, UR4, RZ, P4, !PT ;  /* 0x0000000409097c10 */ /* 0x000fe4000a7fe4ff */
[----:B------:R-:W-:-:S02]  /*236e0*/  IADD3 R8, P4, PT, R8, UR8, RZ ;  /* 0x0000000808087c10 */ /* 0x000fc4000ff9e0ff */
[----:B------:R-:W-:Y:S02]  /*236f0*/  IADD3.X R6, PT, PT, R6, UR4, RZ, P5, !PT ;  /* 0x0000000406067c10 */ /* 0x000fe4000affe4ff */
[----:B------:R-:W-:Y:S02]  /*23700*/  IADD3 R5, P5, PT, R5, UR8, RZ ;  /* 0x0000000805057c10 */ /* 0x000fe4000ffbe0ff */
[----:B------:R-:W-:Y:S02]  /*23710*/  IADD3.X R16, PT, PT, R16, UR4, RZ, P6, !PT ;  /* 0x0000000410107c10 */ /* 0x000fe4000b7fe4ff */
[----:B--2---:R-:W-:-:S05]  /*23720*/  IADD3 R0, P2, PT, R0, UR8, RZ ;  /* 0x0000000800007c10 */ /* 0x004fca000ff5e0ff */
[----:B------:R0:W-:Y:S04]  /*23730*/  STL [R1+0xe64], R0 ;  /* 0x000e640001007387 */ /* 0x0001e80000100800 */
[----:B0-----:R0:W5:Y:S04]  /*23740*/  LDL.LU R0, [R1+0xf14] ;  /* 0x000f140001007983 */ /* 0x0011680000300800 */
[----:B------:R1:W-:Y:S04]  /*23750*/  STL [R1+0xe20], R14 ;  /* 0x000e200e01007387 */ /* 0x0003e80000100800 */
[----:B-1----:R0:W5:Y:S04]  /*23760*/  LDL.LU R14, [R1+0xf10] ;  /* 0x000f1000010e7983 */ /* 0x0021680000300800 */
[----:B------:R1:W-:Y:S04]  /*23770*/  STL [R1+0xe6c], R18 ;  /* 0x000e6c1201007387 */ /* 0x0003e80000100800 */
[----:B-1----:R0:W5:Y:S04]  /*23780*/  LDL.LU R18, [R1+0xf0c] ;  /* 0x000f0c0001127983 */ /* 0x0021680000300800 */
[----:B------:R1:W-:Y:S04]  /*23790*/  STL [R1+0xe28], R9 ;  /* 0x000e280901007387 */ /* 0x0003e80000100800 */
[----:B-1----:R-:W2:Y:S04]  /*237a0*/  LDL.LU R9, [R1+0xf08] ;  /* 0x000f080001097983 */ /* 0x002ea80000300800 */
[----:B------:R1:W-:Y:S04]  /*237b0*/  STL [R1+0xe74], R8 ;  /* 0x000e740801007387 */ /* 0x0003e80000100800 */
[----:B-1----:R-:W3:Y:S04]  /*237c0*/  LDL.LU R8, [R1+0xf04] ;  /* 0x000f040001087983 */ /* 0x002ee80000300800 */
[----:B------:R1:W-:Y:S04]  /*237d0*/  STL [R1+0xe30], R6 ;  /* 0x000e300601007387 */ /* 0x0003e80000100800 */
[----:B-1----:R-:W4:Y:S04]  /*237e0*/  LDL.LU R6, [R1+0xf00] ;  /* 0x000f000001067983 */ /* 0x002f280000300800 */
[----:B------:R1:W-:Y:S04]  /*237f0*/  STL [R1+0xe7c], R5 ;  /* 0x000e7c0501007387 */ /* 0x0003e80000100800 */
[----:B-1----:R-:W3:Y:S01]  /*23800*/  LDL.LU R5, [R1+0xefc] ;  /* 0x000efc0001057983 */ /* 0x002ee20000300800 */
[----:B------:R-:W-:-:S02]  /*23810*/  IADD3 R17, P6, PT, R17, UR8, RZ ;  /* 0x0000000811117c10 */ /* 0x000fc4000ffde0ff */
[----:B------:R-:W-:Y:S01]  /*23820*/  IADD3.X R12, PT, PT, R12, UR4, RZ, P1, !PT ;  /* 0x000000040c0c7c10 */ /* 0x000fe20008ffe4ff */
[----:B------:R1:W-:Y:S01]  /*23830*/  STL [R1+0xe38], R16 ;  /* 0x000e381001007387 */ /* 0x0003e20000100800 */
[----:B------:R-:W-:Y:S02]  /*23840*/  IADD3 R13, P1, PT, R13, UR8, RZ ;  /* 0x000000080d0d7c10 */ /* 0x000fe4000ff3e0ff */
[----:B------:R-:W-:Y:S02]  /*23850*/  IADD3.X R29, PT, PT, R29, UR4, RZ, P2, !PT ;  /* 0x000000041d1d7c10 */ /* 0x000fe400097fe4ff */
[----:B------:R-:W-:Y:S02]  /*23860*/  IADD3 R28, P2, PT, R28, UR8, RZ ;  /* 0x000000081c1c7c10 */ /* 0x000fe4000ff5e0ff */
[----:B------:R-:W-:Y:S01]  /*23870*/  IADD3.X R3, PT, PT, R3, UR4, RZ, P3, !PT ;  /* 0x0000000403037c10 */ /* 0x000fe20009ffe4ff */
[----:B-1----:R0:W5:Y:S04]  /*23880*/  LDL.LU R16, [R1+0xef8] ;  /* 0x000ef80001107983 */ /* 0x0021680000300800 */
[----:B------:R1:W-:Y:S01]  /*23890*/  STL [R1+0xe84], R17 ;  /* 0x000e841101007387 */ /* 0x0003e20000100800 */
[----:B------:R-:W-:-:S02]  /*238a0*/  IADD3 R7, P3, PT, R7, UR8, RZ ;  /* 0x0000000807077c10 */ /* 0x000fc4000ff7e0ff */
[----:B------:R-:W-:Y:S02]  /*238b0*/  IADD3.X R2, PT, PT, R2, UR4, RZ, P4, !PT ;  /* 0x0000000402027c10 */ /* 0x000fe4000a7fe4ff */
[----:B------:R-:W-:Y:S01]  /*238c0*/  IADD3 R4, P4, PT, R4, UR8, RZ ;  /* 0x0000000804047c10 */ /* 0x000fe2000ff9e0ff */
[----:B-1----:R0:W5:Y:S04]  /*238d0*/  LDL.LU R17, [R1+0xef4] ;  /* 0x000ef40001117983 */ /* 0x0021680000300800 */
[----:B------:R1:W-:Y:S01]  /*238e0*/  STL [R1+0xe40], R12 ;  /* 0x000e400c01007387 */ /* 0x0003e20000100800 */
[----:B------:R-:W-:Y:S02]  /*238f0*/  IADD3.X R24, PT, PT, R24, UR4, RZ, P5, !PT ;  /* 0x0000000418187c10 */ /* 0x000fe4000affe4ff */
[----:B------:R-:W-:-:S02]  /*23900*/  IADD3 R25, P5, PT, R25, UR8, RZ ;  /* 0x0000000819197c10 */ /* 0x000fc4000ffbe0ff */
[----:B------:R-:W-:Y:S01]  /*23910*/  IADD3.X R26, PT, PT, R26, UR4, RZ, P6, !PT ;  /* 0x000000041a1a7c10 */ /* 0x000fe2000b7fe4ff */
[----:B-1----:R0:W5:Y:S04]  /*23920*/  LDL.LU R12, [R1+0xef0] ;  /* 0x000ef000010c7983 */ /* 0x0021680000300800 */
[----:B------:R1:W-:Y:S01]  /*23930*/  STL [R1+0xe8c], R13 ;  /* 0x000e8c0d01007387 */ /* 0x0003e20000100800 */
[----:B------:R-:W-:Y:S02]  /*23940*/  IADD3 R27, P6, PT, R27, UR8, RZ ;  /* 0x000000081b1b7c10 */ /* 0x000fe4000ffde0ff */
[----:B------:R-:W-:Y:S01]  /*23950*/  IADD3.X R19, PT, PT, R19, UR4, RZ, P1, !PT ;  /* 0x0000000413137c10 */ /* 0x000fe20008ffe4ff */
[----:B-1----:R0:W5:Y:S04]  /*23960*/  LDL.LU R13, [R1+0xeec] ;  /* 0x000eec00010d7983 */ /* 0x0021680000300800 */
[----:B------:R1:W-:Y:S01]  /*23970*/  STL [R1+0xe48], R29 ;  /* 0x000e481d01007387 */ /* 0x0003e20000100800 */
[----:B------:R-:W-:-:S02]  /*23980*/  IADD3 R20, P1, PT, R20, UR8, RZ ;  /* 0x0000000814147c10 */ /* 0x000fc4000ff3e0ff */
[----:B------:R-:W-:Y:S01]  /*23990*/  IADD3.X R21, PT, PT, R21, UR4, RZ, P2, !PT ;  /* 0x0000000415157c10 */ /* 0x000fe200097fe4ff */
[----:B-1----:R0:W5:Y:S04]  /*239a0*/  LDL.LU R29, [R1+0xee8] ;  /* 0x000ee800011d7983 */ /* 0x0021680000300800 */
[----:B------:R1:W-:Y:S04]  /*239b0*/  STL [R1+0xe94], R28 ;  /* 0x000e941c01007387 */ /* 0x0003e80000100800 */
[----:B------:R2:W-:Y:S04]  /*239c0*/  STL [R1+0xe50], R3 ;  /* 0x000e500301007387 */ /* 0x0005e80000100800 */
[----:B------:R-:W-:Y:S04]  /*239d0*/  STL [R1+0xe9c], R7 ;  /* 0x000e9c0701007387 */ /* 0x000fe80000100800 */
[----:B------:R4:W-:Y:S04]  /*239e0*/  STL [R1+0xe58], R2 ;  /* 0x000e580201007387 */ /* 0x0009e80000100800 */
[----:B------:R3:W-:Y:S04]  /*239f0*/  STL [R1+0xea4], R4 ;  /* 0x000ea40401007387 */ /* 0x0007e80000100800 */
[----:B------:R0:W-:Y:S01]  /*23a00*/  STL [R1+0xe60], R24 ;  /* 0x000e601801007387 */ /* 0x0001e20000100800 */
[----:B-1----:R-:W1:Y:S03]  /*23a10*/  S2R R28, SR_TID.X ;  /* 0x00000000001c7919 */ /* 0x002e660000002100 */
[----:B------:R0:W-:Y:S04]  /*23a20*/  STL [R1+0xeb0], R25 ;  /* 0x000eb01901007387 */ /* 0x0001e80000100800 */
[----:B------:R0:W-:Y:S01]  /*23a30*/  STL [R1+0xe68], R26 ;  /* 0x000e681a01007387 */ /* 0x0001e20000100800 */
[----:B------:R-:W-:-:S03]  /*23a40*/  IADD3.X R22, PT, PT, R22, UR4, RZ, P3, !PT ;  /* 0x0000000416167c10 */ /* 0x000fc60009ffe4ff */
[----:B------:R0:W-:Y:S01]  /*23a50*/  STL [R1+0xeac], R27 ;  /* 0x000eac1b01007387 */ /* 0x0001e20000100800 */
[----:B------:R-:W-:-:S03]  /*23a60*/  IADD3.X R23, PT, PT, R23, UR4, RZ, P4, !PT ;  /* 0x0000000417177c10 */ /* 0x000fc6000a7fe4ff */
[----:B------:R0:W-:Y:S01]  /*23a70*/  STL [R1+0xe70], R19 ;  /* 0x000e701301007387 */ /* 0x0001e20000100800 */
[----:B------:R-:W-:-:S03]  /*23a80*/  IADD3.X R15, PT, PT, R15, UR4, RZ, P5, !PT ;  /* 0x000000040f0f7c10 */ /* 0x000fc6000affe4ff */
[----:B------:R0:W-:Y:S01]  /*23a90*/  STL [R1+0xea8], R20 ;  /* 0x000ea81401007387 */ /* 0x0001e20000100800 */
[----:B------:R-:W-:-:S03]  /*23aa0*/  IADD3.X R10, PT, PT, R10, UR4, RZ, P6, !PT ;  /* 0x000000040a0a7c10 */ /* 0x000fc6000b7fe4ff */
[----:B------:R0:W-:Y:S04]  /*23ab0*/  STL [R1+0xe78], R21 ;  /* 0x000e781501007387 */ /* 0x0001e80000100800 */
[----:B------:R0:W-:Y:S01]  /*23ac0*/  STL [R1+0xe80], R22 ;  /* 0x000e801601007387 */ /* 0x0001e20000100800 */
[----:B------:R-:W-:-:S03]  /*23ad0*/  IADD3.X R11, PT, PT, R11, UR4, RZ, P1, !PT ;  /* 0x000000040b0b7c10 */ /* 0x000fc60008ffe4ff */
[----:B------:R0:W-:Y:S04]  /*23ae0*/  STL [R1+0xe88], R23 ;  /* 0x000e881701007387 */ /* 0x0001e80000100800 */
[----:B------:R0:W-:Y:S04]  /*23af0*/  STL [R1+0xe90], R15 ;  /* 0x000e900f01007387 */ /* 0x0001e80000100800 */
[----:B------:R0:W-:Y:S01]  /*23b00*/  STL [R1+0xe98], R10 ;  /* 0x000e980a01007387 */ /* 0x0001e20000100800 */
[----:B-1----:R-:W-:-:S05]  /*23b10*/  LOP3.LUT R28, R28, 0x3f, RZ, 0xc0, !PT ;  /* 0x0000003f1c1c7812 */ /* 0x002fca00078ec0ff */
[----:B------:R-:W-:Y:S02]  /*23b20*/  IMAD.SHL.U32 R28, R28, 0x2, RZ ;  /* 0x000000021c1c7824 */ /* 0x000fe400078e00ff */
[----:B--2---:R-:W-:Y:S02]  /*23b30*/  IMAD.MOV.U32 R3, RZ, RZ, R9 ;  /* 0x000000ffff037224 */ /* 0x004fe400078e0009 */
[----:B----4-:R-:W-:-:S05]  /*23b40*/  IMAD.MOV.U32 R2, RZ, RZ, R6 ;  /* 0x000000ffff027224 */ /* 0x010fca00078e0006 */
[----:B------:R0:W-:Y:S04]  /*23b50*/  STL.64 [R1+0x348], R2 ;  /* 0x0003480201007387 */ /* 0x0001e80000100a00 */
[----:B------:R0:W-:Y:S01]  /*23b60*/  STL [R1+0xea0], R11 ;  /* 0x000ea00b01007387 */ /* 0x0001e20000100800 */
[----:B---3--:R-:W-:Y:S02]  /*23b70*/  IMAD.MOV.U32 R4, RZ, RZ, R5 ;  /* 0x000000ffff047224 */ /* 0x008fe400078e0005 */
[----:B------:R-:W-:-:S05]  /*23b80*/  IMAD.MOV.U32 R5, RZ, RZ, R8 ;  /* 0x000000ffff057224 */ /* 0x000fca00078e0008 */
[----:B------:R0:W-:Y:S01]  /*23b90*/  STL.64 [R1+0x350], R4 ;  /* 0x0003500401007387 */ /* 0x0001e20000100a00 */
[----:B------:R-:W-:Y:S05]  /*23ba0*/  @P0 BRA `(.L_x_1) ;  /* 0xfffffe4000200947 */ /* 0x000fea000383ffff */
[----:B------:R-:W2:Y:S04]  /*23bb0*/  LDL.LU R6, [R1+0x1cc] ;  /* 0x0001cc0001067983 */ /* 0x000ea80000300800 */
[----:B0-----:R-:W2:Y:S04]  /*23bc0*/  LDL.LU R27, [R1+0x21c] ;  /* 0x00021c00011b7983 */ /* 0x001ea80000300800 */
        /* <DEDUP_REMOVED lines=18> */
[----:B-----5:R0:W-:Y:S04]  /*23cf0*/  STL [R1+0xfe4], R13 ;  /* 0x000fe40d01007387 */ /* 0x0201e80000100800 */
[----:B------:R-:W-:Y:S04]  /*23d00*/  STL [R1+0xfe0], R12 ;  /* 0x000fe00c01007387 */ /* 0x000fe80000100800 */
[----:B------:R-:W-:Y:S01]  /*23d10*/  STL [R1+0xee8], R29 ;  /* 0x000ee81d01007387 */ /* 0x000fe20000100800 */
[----:B--2---:R-:W-:-:S05]  /*23d20*/  F2FP.F16.F32.PACK_AB R27, R6, R27 ;  /* 0x0000001b061b723e */ /* 0x004fca00000000ff */
[----:B------:R-:W-:Y:S01]  /*23d30*/  STL [R1+0xeec], R27 ;  /* 0x000eec1b01007387 */ /* 0x000fe20000100800 */
[----:B---3--:R-:W-:-:S05]  /*23d40*/  F2FP.F16.F32.PACK_AB R26, R9, R26 ;  /* 0x0000001a091a723e */ /* 0x008fca00000000ff */
[----:B------:R-:W-:Y:S01]  /*23d50*/  STL [R1+0xef0], R26 ;  /* 0x000ef01a01007387 */ /* 0x000fe20000100800 */
[----:B----4-:R-:W-:-:S05]  /*23d60*/  F2FP.F16.F32.PACK_AB R25, R5, R25 ;  /* 0x000000190519723e */ /* 0x010fca00000000ff */
[----:B------:R-:W-:Y:S01]  /*23d70*/  STL [R1+0xef4], R25 ;  /* 0x000ef41901007387 */ /* 0x000fe20000100800 */
[----:B------:R-:W-:-:S05]  /*23d80*/  F2FP.F16.F32.PACK_AB R24, R8, R24 ;  /* 0x000000180818723e */ /* 0x000fca00000000ff */
[----:B------:R-:W-:Y:S01]  /*23d90*/  STL [R1+0xef8], R24 ;  /* 0x000ef81801007387 */ /* 0x000fe20000100800 */
[----:B------:R-:W-:-:S05]  /*23da0*/  F2FP.F16.F32.PACK_AB R23, R3, R23 ;  /* 0x000000170317723e */ /* 0x000fca00000000ff */
[----:B------:R-:W-:Y:S01]  /*23db0*/  STL [R1+0xefc], R23 ;  /* 0x000efc1701007387 */ /* 0x000fe20000100800 */
[----:B------:R-:W-:-:S05]  /*23dc0*/  F2FP.F16.F32.PACK_AB R22, R7, R22 ;  /* 0x000000160716723e */ /* 0x000fca00000000ff */
[----:B------:R-:W-:Y:S01]  /*23dd0*/  STL [R1+0xf00], R22 ;  /* 0x000f001601007387 */ /* 0x000fe20000100800 */
[----:B------:R-:W-:-:S05]  /*23de0*/  F2FP.F16.F32.PACK_AB R21, R2, R21 ;  /* 0x000000150215723e */ /* 0x000fca00000000ff */
[----:B------:R-:W-:Y:S01]  /*23df0*/  STL [R1+0xf04], R21 ;  /* 0x000f041501007387 */ /* 0x000fe20000100800 */
[----:B------:R-:W-:Y:S02]  /*23e00*/  F2FP.F16.F32.PACK_AB R20, R4, R20 ;  /* 0x000000140414723e */ /* 0x000fe400000000ff */
[----:B------:R-:W-:-:S03]  /*23e10*/  F2FP.F16.F32.PACK_AB R19, R18, R19 ;  /* 0x000000131213723e */ /* 0x000fc600000000ff */
[----:B------:R-:W-:Y:S01]  /*23e20*/  STL [R1+0xf08], R20 ;  /* 0x000f081401007387 */ /* 0x000fe20000100800 */
[----:B------:R-:W-:-:S03]  /*23e30*/  F2FP.F16.F32.PACK_AB R18, R14, R15 ;  /* 0x0000000f0e12723e */ /* 0x000fc600000000ff */
[----:B------:R-:W-:Y:S01]  /*23e40*/  STL [R1+0xf0c], R19 ;  /* 0x000f0c1301007387 */ /* 0x000fe20000100800 */
[----:B------:R-:W-:-:S03]  /*23e50*/  F2FP.F16.F32.PACK_AB R17, R10, R17 ;  /* 0x000000110a11723e */ /* 0x000fc600000000ff */
[----:B------:R-:W-:Y:S01]  /*23e60*/  STL [R1+0xf10], R18 ;  /* 0x000f101201007387 */ /* 0x000fe20000100800 */
[----:B------:R-:W-:-:S03]  /*23e70*/  F2FP.F16.F32.PACK_AB R16, R11, R16 ;  /* 0x000000100b10723e */ /* 0x000fc600000000ff */
[----:B------:R-:W-:Y:S04]  /*23e80*/  STL [R1+0xf14], R17 ;  /* 0x000f141101007387 */ /* 0x000fe80000100800 */
[----:B------:R-:W2:Y:S04]  /*23e90*/  LDL.LU R15, [R1+0x198] ;  /* 0x00019800010f7983 */ /* 0x000ea80000300800 */
[----:B0-----:R-:W3:Y:S04]  /*23ea0*/  LDL.LU R13, [R1+0x1e0] ;  /* 0x0001e000010d7983 */ /* 0x001ee80000300800 */
[----:B---3--:R0:W-:Y:S04]  /*23eb0*/  STL [R1+0xfe8], R13 ;  /* 0x000fe80d01007387 */ /* 0x0081e80000100800 */
[----:B0-----:R-:W2:Y:S04]  /*23ec0*/  LDL.LU R13, [R1+0x1e8] ;  /* 0x0001e800010d7983 */ /* 0x001ea80000300800 */
[----:B------:R-:W3:Y:S04]  /*23ed0*/  LDL.LU R14, [R1+0x190] ;  /* 0x00019000010e7983 */ /* 0x000ee80000300800 */
[----:B------:R-:W4:Y:S04]  /*23ee0*/  LDL.LU R12, [R1+0x1d8] ;  /* 0x0001d800010c7983 */ /* 0x000f280000300800 */
[----:B------:R-:W2:Y:S04]  /*23ef0*/  LDL.LU R11, [R1+0x25c] ;  /* 0x00025c00010b7983 */ /* 0x000ea80000300800 */
[----:B--2---:R0:W-:Y:S04]  /*23f00*/  STL [R1+0xfdc], R11 ;  /* 0x000fdc0b01007387 */ /* 0x0041e80000100800 */
[----:B0-----:R-:W2:Y:S04]  /*23f10*/  LDL.LU R11, [R1+0x1d0] ;  /* 0x0001d000010b7983 */ /* 0x001ea80000300800 */
[----:B------:R-:W2:Y:S04]  /*23f20*/  LDL.LU R10, [R1+0x254] ;  /* 0x00025400010a7983 */ /* 0x000ea80000300800 */
[----:B--2---:R0:W-:Y:S04]  /*23f30*/  STL [R1+0xfd8], R10 ;  /* 0x000fd80a01007387 */ /* 0x0041e80000100800 */
[----:B0-----:R-:W2:Y:S04]  /*23f40*/  LDL.LU R10, [R1+0x23c] ;  /* 0x00023c00010a7983 */ /* 0x001ea80000300800 */
[----:B------:R-:W2:Y:S01]  /*23f50*/  LDL.LU R9, [R1+0x22c] ;  /* 0x00022c0001097983 */ /* 0x000ea20000300800 */
[----:B------:R-:W-:-:S03]  /*23f60*/  F2FP.F16.F32.PACK_AB R15, R13, R15 ;  /* 0x0000000f0d0f723e */ /* 0x000fc600000000ff */
        /* <DEDUP_REMOVED lines=24> */
[----:B0-----:R-:W2:Y:S04]  /*240f0*/  LDL.LU R16, [R1+0x284] ;  /* 0x0002840001107983 */ /* 0x001ea80000300800 */
[----:B------:R-:W3:Y:S04]  /*24100*/  LDL.LU R13, [R1+0xfe8] ;  /* 0x000fe800010d7983 */ /* 0x000ee80000300800 */
[----:B------:R0:W-:Y:S04]  /*24110*/  STL [R1+0xf1c], R15 ;  /* 0x000f1c0f01007387 */ /* 0x0001e80000100800 */
[----:B0-----:R-:W2:Y:S01]  /*24120*/  LDL.LU R15, [R1+0x28c] ;  /* 0x00028c00010f7983 */ /* 0x001ea20000300800 */
[----:B---3--:R-:W-:-:S03]  /*24130*/  F2FP.F16.F32.PACK_AB R14, R13, R14 ;  /* 0x0000000e0d0e723e */ /* 0x008fc600000000ff */
[----:B------:R-:W4:Y:S04]  /*24140*/  LDL.LU R13, [R1+0xfe4] ;  /* 0x000fe400010d7983 */ /* 0x000f280000300800 */
[----:B------:R0:W-:Y:S04]  /*24150*/  STL [R1+0xf20], R14 ;  /* 0x000f200e01007387 */ /* 0x0001e80000100800 */
[----:B0-----:R-:W3:Y:S01]  /*24160*/  LDL.LU R14, [R1+0x1f4] ;  /* 0x0001f400010e7983 */ /* 0x001ee20000300800 */
[----:B----4-:R-:W-:-:S03]  /*24170*/  F2FP.F16.F32.PACK_AB R13, R12, R13 ;  /* 0x0000000d0c0d723e */ /* 0x010fc600000000ff */
[----:B------:R-:W4:Y:S04]  /*24180*/  LDL.LU R12, [R1+0xfe0] ;  /* 0x000fe000010c7983 */ /* 0x000f280000300800 */
[----:B------:R0:W-:Y:S04]  /*24190*/  STL [R1+0xf24], R13 ;  /* 0x000f240d01007387 */ /* 0x0001e80000100800 */
[----:B0-----:R-:W2:Y:S01]  /*241a0*/  LDL.LU R13, [R1+0x1fc] ;  /* 0x0001fc00010d7983 */ /* 0x001ea20000300800 */
[----:B----4-:R-:W-:-:S03]  /*241b0*/  F2FP.F16.F32.PACK_AB R12, R11, R12 ;  /* 0x0000000c0b0c723e */ /* 0x010fc600000000ff */
[----:B------:R-:W4:Y:S04]  /*241c0*/  LDL.LU R11, [R1+0xfdc] ;  /* 0x000fdc00010b7983 */ /* 0x000f280000300800 */
[----:B------:R0:W-:Y:S04]  /*241d0*/  STL [R1+0xf28], R12 ;  /* 0x000f280c01007387 */ /* 0x0001e80000100800 */
[----:B0-----:R-:W2:Y:S01]  /*241e0*/  LDL.LU R12, [R1+0x204] ;  /* 0x00020400010c7983 */ /* 0x001ea20000300800 */
[----:B----4-:R-:W-:-:S03]  /*241f0*/  F2FP.F16.F32.PACK_AB R11, R10, R11 ;  /* 0x0000000b0a0b723e */ /* 0x010fc600000000ff */
[----:B------:R-:W2:Y:S04]  /*24200*/  LDL.LU R10, [R1+0xfd8] ;  /* 0x000fd800010a7983 */ /* 0x000ea80000300800 */
[----:B------:R0:W-:Y:S04]  /*24210*/  STL [R1+0xf2c], R11 ;  /* 0x000f2c0b01007387 */ /* 0x0001e80000100800 */
[----:B0-----:R-:W4:Y:S01]  /*24220*/  LDL.LU R11, [R1+0x20c] ;  /* 0x00020c00010b7983 */ /* 0x001f220000300800 */
[----:B--2---:R-:W-:-:S03]  /*24230*/  F2FP.F16.F32.PACK_AB R10, R9, R10 ;  /* 0x0000000a090a723e */ /* 0x004fc600000000ff */
[----:B------:R-:W4:Y:S01]  /*24240*/  LDL.LU R9, [R1+0xfd4] ;  /* 0x000fd40001097983 */ /* 0x000f220000300800 */
[----:B------:R-:W-:Y:S02]  /*24250*/  F2FP.F16.F32.PACK_AB R8, R12, R8 ;  /* 0x000000080c08723e */ /* 0x000fe400000000ff */
[----:B------:R-:W-:Y:S01]  /*24260*/  F2FP.F16.F32.PACK_AB R7, R13, R7 ;  /* 0x000000070d07723e */ /* 0x000fe200000000ff */
[----:B------:R-:W-:Y:S01]  /*24270*/  STL [R1+0xf30], R10 ;  /* 0x000f300a01007387 */ /* 0x000fe20000100800 */
[----:B---3--:R-:W-:Y:S02]  /*24280*/  F2FP.F16.F32.PACK_AB R6, R14, R6 ;  /* 0x000000060e06723e */ /* 0x008fe400000000ff */
[----:B------:R-:W-:Y:S02]  /*24290*/  F2FP.F16.F32.PACK_AB R5, R15, R5 ;  /* 0x000000050f05723e */ /* 0x000fe400000000ff */
[----:B------:R-:W-:Y:S02]  /*242a0*/  F2FP.F16.F32.PACK_AB R4, R16, R4 ;  /* 0x000000041004723e */ /* 0x000fe400000000ff */
[----:B----4-:R-:W-:-:S05]  /*242b0*/  F2FP.F16.F32.PACK_AB R9, R11, R9 ;  /* 0x000000090b09723e */ /* 0x010fca00000000ff */
[----:B------:R-:W-:Y:S04]  /*242c0*/  STL [R1+0xf34], R9 ;  /* 0x000f340901007387 */ /* 0x000fe80000100800 */
[----:B------:R-:W-:Y:S04]  /*242d0*/  STL [R1+0xf38], R8 ;  /* 0x000f380801007387 */ /* 0x000fe80000100800 */
[----:B------:R-:W-:Y:S04]  /*242e0*/  STL [R1+0xf3c], R7 ;  /* 0x000f3c0701007387 */ /* 0x000fe80000100800 */
[----:B------:R0:W-:Y:S04]  /*242f0*/  STL [R1+0xf40], R6 ;  /* 0x000f400601007387 */ /* 0x0001e80000100800 */
[----:B------:R1:W-:Y:S04]  /*24300*/  STL [R1+0xf44], R5 ;  /* 0x000f440501007387 */ /* 0x0003e80000100800 */
[----:B------:R2:W-:Y:S01]  /*24310*/  STL [R1+0xf48], R4 ;  /* 0x000f480401007387 */ /* 0x0005e20000100800 */
[----:B0-----:R-:W-:-:S02]  /*24320*/  F2FP.F16.F32.PACK_AB R6, R19, R20 ;  /* 0x000000141306723e */ /* 0x001fc400000000ff */
[----:B-1----:R-:W-:Y:S02]  /*24330*/  F2FP.F16.F32.PACK_AB R5, R17, R18 ;  /* 0x000000121105723e */ /* 0x002fe400000000ff */
[----:B--2---:R-:W-:-:S03]  /*24340*/  F2FP.F16.F32.PACK_AB R4, R21, R22 ;  /* 0x000000161504723e */ /* 0x004fc600000000ff */
[----:B------:R0:W-:Y:S04]  /*24350*/  STL [R1+0xc], R5 ;  /* 0x00000c0501007387 */ /* 0x0001e80000100800 */
[----:B------:R1:W-:Y:S04]  /*24360*/  STL [R1+0x8], R6 ;  /* 0x0000080601007387 */ /* 0x0003e80000100800 */
[----:B------:R2:W-:Y:S01]  /*24370*/  STL [R1+0x4], R4 ;  /* 0x0000040401007387 */ /* 0x0005e20000100800 */
[----:B0-----:R-:W-:Y:S02]  /*24380*/  F2FP.F16.F32.PACK_AB R5, R23, R24 ;  /* 0x000000181705723e */ /* 0x001fe400000000ff */
[----:B-1----:R-:W-:-:S03]  /*24390*/  F2FP.F16.F32.PACK_AB R6, R25, R26 ;  /* 0x0000001a1906723e */ /* 0x002fc600000000ff */
[----:B------:R0:W-:Y:S01]  /*243a0*/  STL [R1], R5 ;  /* 0x0000000501007387 */ /* 0x0001e20000100800 */
[----:B--2---:R-:W-:-:S03]  /*243b0*/  F2FP.F16.F32.PACK_AB R4, R27, R29 ;  /* 0x0000001d1b04723e */ /* 0x004fc600000000ff */
[----:B------:R-:W-:Y:S04]  /*243c0*/  STL [R1+0x1c], R6 ;  /* 0x00001c0601007387 */ /* 0x000fe80000100800 */
[----:B------:R1:W-:Y:S01]  /*243d0*/  STL [R1+0x18], R4 ;  /* 0x0000180401007387 */ /* 0x0003e20000100800 */
[----:B0-----:R-:W-:Y:S02]  /*243e0*/  F2FP.F16.F32.PACK_AB R5, R28, R0 ;  /* 0x000000001c05723e */ /* 0x001fe400000000ff */
[----:B------:R-:W-:Y:S01]  /*243f0*/  F2FP.F16.F32.PACK_AB R0, R3, R2 ;  /* 0x000000020300723e */ /* 0x000fe200000000ff */
[----:B-1----:R-:W2:Y:S04]  /*24400*/  LDL.LU R4, [R1+0x374] ;  /* 0x0003740001047983 */ /* 0x002ea80000300800 */
        /* <DEDUP_REMOVED lines=36> */
[----:B------:R-:W3:Y:S04]  /*24650*/  LDL.LU R5, [R1+0x2d4] ;  /* 0x0002d40001057983 */ /* 0x000ee80000300800 */
[----:B---3--:R0:W-:Y:S04]  /*24660*/  STL [R1+0xf50], R5 ;  /* 0x000f500501007387 */ /* 0x0081e80000100800 */
[----:B0-----:R-:W3:Y:S04]  /*24670*/  LDL.LU R5, [R1+0x37c] ;  /* 0x00037c0001057983 */ /* 0x001ee80000300800 */
        /* <DEDUP_REMOVED lines=31> */
[----:B0-----:R-:W2:Y:S04]  /*24870*/  LDL.LU R5, [R1+0x2bc] ;  /* 0x0002bc0001057983 */ /* 0x001ea80000300800 */
[----:B------:R-:W3:Y:S04]  /*24880*/  LDL.LU R6, [R1+0x32c] ;  /* 0x00032c0001067983 */ /* 0x000ee80000300800 */
[----:B------:R-:W3:Y:S04]  /*24890*/  LDL.LU R7, [R1+0x38c] ;  /* 0x00038c0001077983 */ /* 0x000ee80000300800 */
[----:B------:R-:W4:Y:S04]  /*248a0*/  LDL.LU R8, [R1+0x324] ;  /* 0x0003240001087983 */ /* 0x000f280000300800 */
        /* <DEDUP_REMOVED lines=24> */
[----:B--2---:R-:W-:-:S03]  /*24a30*/  F2FP.F16.F32.PACK_AB R4, R5, R4 ;  /* 0x000000040504723e */ /* 0x004fc600000000ff */
[----:B------:R-:W2:Y:S04]  /*24a40*/  LDL.LU R5, [R1+0xfd0] ;  /* 0x000fd00001057983 */ /* 0x000ea80000300800 */
[----:B------:R0:W-:Y:S04]  /*24a50*/  STL [R1+0x2c], R4 ;  /* 0x00002c0401007387 */ /* 0x0001e80000100800 */
[----:B0-----:R-:W2:Y:S02]  /*24a60*/  LDL.LU R4, [R1+0xfcc] ;  /* 0x000fcc0001047983 */ /* 0x001ea40000300800 */
[----:B--2---:R-:W-:-:S02]  /*24a70*/  F2FP.F16.F32.PACK_AB R4, R5, R4 ;  /* 0x000000040504723e */ /* 0x004fc400000000ff */
        /* <DEDUP_REMOVED lines=62> */
[----:B0-----:R-:W2:Y:S01]  /*24e60*/  LDL.LU R4, [R1+0xf4c] ;  /* 0x000f4c0001047983 */ /* 0x001ea20000300800 */
[----:B---3--:R-:W-:Y:S02]  /*24e70*/  F2FP.F16.F32.PACK_AB R7, R6, R7 ;  /* 0x000000070607723e */ /* 0x008fe400000000ff */
[----:B----4-:R-:W-:-:S02]  /*24e80*/  F2FP.F16.F32.PACK_AB R9, R8, R9 ;  /* 0x000000090809723e */ /* 0x010fc400000000ff */
[----:B------:R-:W-:Y:S02]  /*24e90*/  F2FP.F16.F32.PACK_AB R11, R10, R11 ;  /* 0x0000000b0a0b723e */ /* 0x000fe400000000ff */
[----:B------:R-:W-:Y:S02]  /*24ea0*/  F2FP.F16.F32.PACK_AB R13, R12, R13 ;  /* 0x0000000d0c0d723e */ /* 0x000fe400000000ff */
[----:B------:R-:W-:Y:S02]  /*24eb0*/  F2FP.F16.F32.PACK_AB R15, R14, R15 ;  /* 0x0000000f0e0f723e */ /* 0x000fe400000000ff */
[----:B------:R-:W-:Y:S02]  /*24ec0*/  F2FP.F16.F32.PACK_AB R17, R16, R17 ;  /* 0x000000111011723e */ /* 0x000fe400000000ff */
[----:B------:R-:W-:Y:S02]  /*24ed0*/  F2FP.F16.F32.PACK_AB R19, R18, R19 ;  /* 0x000000131213723e */ /* 0x000fe400000000ff */
[----:B------:R-:W-:-:S02]  /*24ee0*/  F2FP.F16.F32.PACK_AB R21, R20, R21 ;  /* 0x000000151415723e */ /* 0x000fc400000000ff */
[----:B------:R-:W-:Y:S02]  /*24ef0*/  F2FP.F16.F32.PACK_AB R23, R22, R23 ;  /* 0x000000171617723e */ /* 0x000fe400000000ff */
[----:B------:R-:W-:Y:S02]  /*24f00*/  F2FP.F16.F32.PACK_AB R25, R24, R25 ;  /* 0x000000191819723e */ /* 0x000fe400000000ff */
[----:B------:R-:W-:Y:S02]  /*24f10*/  F2FP.F16.F32.PACK_AB R27, R26, R27 ;  /* 0x0000001b1a1b723e */ /* 0x000fe400000000ff */
[----:B------:R-:W-:Y:S02]  /*24f20*/  F2FP.F16.F32.PACK_AB R28, R29, R28 ;  /* 0x0000001c1d1c723e */ /* 0x000fe400000000ff */
[----:B--2---:R-:W-:Y:S02]  /*24f30*/  F2FP.F16.F32.PACK_AB R5, R4, R5 ;  /* 0x000000050405723e */ /* 0x004fe400000000ff */
[----:B------:R1:W5:Y:S04]  /*24f40*/  LDL.LU R4, [R1+0xf48] ;  /* 0x000f480001047983 */ /* 0x0003680000300800 */
[----:B------:R0:W-:Y:S04]  /*24f50*/  STL [R1+0x68], R5 ;  /* 0x0000680501007387 */ /* 0x0001e80000100800 */
[----:B0-----:R1:W5:Y:S04]  /*24f60*/  LDL.LU R5, [R1+0xf44] ;  /* 0x000f440001057983 */ /* 0x0013680000300800 */
        /* <DEDUP_REMOVED lines=33> */
[----:B------:R-:W2:Y:S01]  /*25180*/  LDL.LU R29, [R1+0xee8] ;  /* 0x000ee800011d7983 */ /* 0x000ea20000300800 */
[----:B------:R-:W-:-:S03]  /*25190*/  F2FP.F16.F32.PACK_AB R3, R0, R3 ;  /* 0x000000030003723e */ /* 0x000fc600000000ff */
[----:B------:R1:W-:Y:S01]  /*251a0*/  STL [R1+0x98], R28 ;  /* 0x0000981c01007387 */ /* 0x0003e20000100800 */
[----:B--2---:R-:W-:-:S05]  /*251b0*/  F2FP.F16.F32.PACK_AB R0, R2, R29 ;  /* 0x0000001d0200723e */ /* 0x004fca00000000ff */
[----:B------:R1:W-:Y:S04]  /*251c0*/  STL [R1+0x90], R0 ;  /* 0x0000900001007387 */ /* 0x0003e80000100800 */
[----:B------:R1:W-:Y:S02]  /*251d0*/  STL [R1+0x94], R3 ;  /* 0x0000940301007387 */ /* 0x0003e40000100800 */
.L_x_0:
[----:B-----5:R-:W-:Y:S01]  /*251e0*/  STL.64 [R1+0xf58], R6 ;  /* 0x000f580601007387 */ /* 0x020fe20000100a00 */
[----:B-1----:R-:W1:Y:S01]  /*251f0*/  S2R R0, SR_TID.X ;  /* 0x0000000000007919 */ /* 0x002e620000002100 */
[----:B------:R-:W2:Y:S01]  /*25200*/  S2UR UR5, SR_CgaCtaId ;  /* 0x00000000000579c3 */ /* 0x000ea20000008800 */
[----:B------:R-:W-:Y:S01]  /*25210*/  UMOV UR4, 0x400 ;  /* 0x0000040000047882 */ /* 0x000fe20000000000 */
[----:B------:R-:W3:Y:S01]  /*25220*/  LDCU.128 UR8, c[0x0][0x390] ;  /* 0x00007200ff0877ac */ /* 0x000ee20008000c00 */
[----:B------:R4:W-:Y:S01]  /*25230*/  STL.64 [R1+0xf50], R4 ;  /* 0x000f500401007387 */ /* 0x0009e20000100a00 */
[----:B------:R-:W0:Y:S01]  /*25240*/  LDCU UR6, c[0x0][0x398] ;  /* 0x00007300ff0677ac */ /* 0x000e220008000800 */
[----:B------:R-:W0:Y:S01]  /*25250*/  S2R R29, SR_TID.X ;  /* 0x00000000001d7919 */ /* 0x000e220000002100 */
[----:B------:R-:W0:Y:S01]  /*25260*/  LDCU UR7, c[0x0][0x398] ;  /* 0x00007300ff0777ac */ /* 0x000e220008000800 */
[----:B------:R-:W0:Y:S01]  /*25270*/  LDCU UR14, c[0x0][0x398] ;  /* 0x00007300ff0e77ac */ /* 0x000e220008000800 */
[----:B----4-:R-:W4:Y:S01]  /*25280*/  LDL.LU R4, [R1+0x80] ;  /* 0x0000800001047983 */ /* 0x010f220000300800 */
[----:B------:R-:W0:Y:S03]  /*25290*/  LDCU UR15, c[0x0][0x398] ;  /* 0x00007300ff0f77ac */ /* 0x000e260008000800 */
[----:B------:R-:W4:Y:S01]  /*252a0*/  LDL.LU R5, [R1+0x84] ;  /* 0x0000840001057983 */ /* 0x000f220000300800 */
[----:B------:R-:W0:Y:S03]  /*252b0*/  LDCU UR16, c[0x0][0x398] ;  /* 0x00007300ff1077ac */ /* 0x000e260008000800 */
[----:B------:R-:W4:Y:S01]  /*252c0*/  LDL.LU R6, [R1+0x88] ;  /* 0x0000880001067983 */ /* 0x000f220000300800 */
[----:B------:R-:W0:Y:S03]  /*252d0*/  LDCU UR17, c[0x0][0x398] ;  /* 0x00007300ff1177ac */ /* 0x000e260008000800 */
[----:B------:R-:W4:Y:S01]  /*252e0*/  LDL.LU R7, [R1+0x8c] ;  /* 0x00008c0001077983 */ /* 0x000f220000300800 */
[----:B------:R-:W0:Y:S03]  /*252f0*/  LDCU UR18, c[0x0][0x398] ;  /* 0x00007300ff1277ac */ /* 0x000e260008000800 */
[----:B------:R-:W-:Y:S01]  /*25300*/  STL.64 [R1+0xf48], R10 ;  /* 0x000f480a01007387 */ /* 0x000fe20000100a00 */
[----:B------:R-:W0:Y:S03]  /*25310*/  LDCU UR19, c[0x0][0x398] ;  /* 0x00007300ff1377ac */ /* 0x000e260008000800 */
[----:B------:R1:W-:Y:S01]  /*25320*/  STL.64 [R1+0xf40], R8 ;  /* 0x000f400801007387 */ /* 0x0003e20000100a00 */
[----:B------:R-:W0:Y:S01]  /*25330*/  LDCU UR20, c[0x0][0x398] ;  /* 0x00007300ff1477ac */ /* 0x000e220008000800 */
[----:B------:R-:W0:Y:S01]  /*25340*/  LDCU UR21, c[0x0][0x398] ;  /* 0x00007300ff1577ac */ /* 0x000e220008000800 */
[----:B------:R-:W0:Y:S01]  /*25350*/  LDCU UR22, c[0x0][0x398] ;  /* 0x00007300ff1677ac */ /* 0x000e220008000800 */
[----:B-1----:R-:W3:Y:S04]  /*25360*/  LDL.LU R8, [R1+0x90] ;  /* 0x0000900001087983 */ /* 0x002ee80000300800 */
[----:B------:R-:W3:Y:S04]  /*25370*/  LDL.LU R9, [R1+0x94] ;  /* 0x0000940001097983 */ /* 0x000ee80000300800 */
[----:B------:R-:W3:Y:S04]  /*25380*/  LDL.LU R10, [R1+0x98] ;  /* 0x00009800010a7983 */ /* 0x000ee80000300800 */
[----:B------:R-:W3:Y:S04]  /*25390*/  LDL.LU R11, [R1+0x9c] ;  /* 0x00009c00010b7983 */ /* 0x000ee80000300800 */
[----:B------:R-:W-:Y:S04]  /*253a0*/  STL.64 [R1+0xf38], R14 ;  /* 0x000f380e01007387 */ /* 0x000fe80000100a00 */
[----:B------:R-:W-:Y:S04]  /*253b0*/  STL.64 [R1+0xf30], R12 ;  /* 0x000f300c01007387 */ /* 0x000fe80000100a00 */
[----:B------:R-:W-:Y:S04]  /*253c0*/  STL.64 [R1+0xf28], R18 ;  /* 0x000f281201007387 */ /* 0x000fe80000100a00 */
[----:B------:R-:W-:Y:S04]  /*253d0*/  STL.64 [R1+0xf20], R16 ;  /* 0x000f201001007387 */ /* 0x000fe80000100a00 */
[----:B------:R-:W-:Y:S04]  /*253e0*/  STL.64 [R1+0xf18], R22 ;  /* 0x000f181601007387 */ /* 0x000fe80000100a00 */
[----:B------:R-:W-:Y:S04]  /*253f0*/  STL.64 [R1+0xf10], R20 ;  /* 0x000f101401007387 */ /* 0x000fe80000100a00 */
[----:B------:R1:W-:Y:S04]  /*25400*/  STL [R1+0xf0c], R27 ;  /* 0x000f0c1b01007387 */ /* 0x0003e80000100800 */
[----:B-1----:R-:W4:Y:S01]  /*25410*/  LDL R27, [R1+0x5d0] ;  /* 0x0005d000011b7983 */ /* 0x002f220000100800 */
[C---:B------:R-:W-:Y:S01]  /*25420*/  IMAD.SHL.U32 R2, R0.reuse, 0x10, RZ ;  /* 0x0000001000027824 */ /* 0x040fe200078e00ff */
[----:B--2---:R-:W-:Y:S01]  /*25430*/  ULEA UR4, UR5, UR4, 0x18 ;  /* 0x0000000405047291 */ /* 0x004fe2000f8ec0ff */
[C---:B------:R-:W-:Y:S01]  /*25440*/  IMAD.SHL.U32 R3, R0.reuse, 0x20, RZ ;  /* 0x0000002000037824 */ /* 0x040fe200078e00ff */
[----:B0-----:R-:W-:Y:S01]  /*25450*/  LOP3.LUT R29, R29, 0x3f, RZ, 0xc0, !PT ;  /* 0x0000003f1d1d7812 */ /* 0x001fe200078ec0ff */
[----:B------:R-:W-:Y:S01]  /*25460*/  IMAD.SHL.U32 R28, R0, 0x8, RZ ;  /* 0x00000008001c7824 */ /* 0x000fe200078e00ff */
[----:B------:R-:W-:Y:S01]  /*25470*/  LOP3.LUT R2, R2, 0xf0, RZ, 0xc0, !PT ;  /* 0x000000f002027812 */ /* 0x000fe200078ec0ff */
[----:B------:R-:W0:Y:S01]  /*25480*/  LDCU UR5, c[0x0][0x398] ;  /* 0x00007300ff0577ac */ /* 0x000e220008000800 */
[----:B------:R-:W-:-:S02]  /*25490*/  LOP3.LUT R0, R3, 0x200, RZ, 0xc0, !PT ;  /* 0x0000020003007812 */ /* 0x000fc400078ec0ff */
[----:B------:R-:W-:Y:S02]  /*254a0*/  LOP3.LUT R28, R28, 0x100, RZ, 0xc0, !PT ;  /* 0x000001001c1c7812 */ /* 0x000fe400078ec0ff */
[----:B------:R-:W-:-:S05]  /*254b0*/  IADD3 R0, PT, PT, R0, UR4, R2 ;  /* 0x0000000400007c10 */ /* 0x000fca000fffe002 */
[----:B------:R-:W-:Y:S01]  /*254c0*/  IMAD.IADD R0, R28, 0x1, R0 ;  /* 0x000000011c007824 */ /* 0x000fe200078e0200 */
[----:B------:R-:W-:Y:S01]  /*254d0*/  BAR.SYNC.DEFER_BLOCKING 0x0 ;  /* 0x0000000000007b1d */ /* 0x000fe20000010000 */
[----:B------:R-:W-:-:S05]  /*254e0*/  LEA R28, R29, UR4, 0x4 ;  /* 0x000000041d1c7c11 */ /* 0x000fca000f8e20ff */
[----:B------:R-:W1:Y:S01]  /*254f0*/  LDCU UR4, c[0x0][0x3b8] ;  /* 0x00007700ff0477ac */ /* 0x000e620008000800 */
[----:B---3--:R-:W-:Y:S01]  /*25500*/  STSM.16.M88.4 [R0], R8 ;  /* 0x0000000800007844 */ /* 0x008fe20000000200 */
[----:B------:R-:W-:Y:S06]  /*25510*/  BAR.SYNC.DEFER_BLOCKING 0x0 ;  /* 0x0000000000007b1d */ /* 0x000fec0000010000 */
[----:B------:R-:W2:Y:S02]  /*25520*/  LDS.128 R8, [R28] ;  /* 0x000000001c087984 */ /* 0x000ea40000000c00 */
[----:B------:R-:W-:Y:S01]  /*25530*/  BAR.SYNC.DEFER_BLOCKING 0x0 ;  /* 0x0000000000007b1d */ /* 0x000fe20000010000 */
[----:B----4-:R-:W-:-:S05]  /*25540*/  VIADD R2, R27, 0x1 ;  /* 0x000000011b027836 */ /* 0x010fca0000000000 */
[----:B------:R-:W-:Y:S01]  /*25550*/  STL.64 [R1+0xf68], R26 ;  /* 0x000f681a01007387 */ /* 0x000fe20000100a00 */
[----:B------:R-:W-:Y:S01]  /*25560*/  VIADD R3, R27, 0x2 ;  /* 0x000000021b037836 */ /* 0x000fe20000000000 */
[----:B------:R-:W-:Y:S02]  /*25570*/  ISETP.GE.AND P2, PT, R2, UR11, PT ;  /* 0x0000000b02007c0c */ /* 0x000fe4000bf46270 */
[----:B------:R3:W-:Y:S02]  /*25580*/  STL.64 [R1+0xf60], R24 ;  /* 0x000f601801007387 */ /* 0x0007e40000100a00 */
[----:B------:R-:W-:Y:S02]  /*25590*/  ISETP.GE.AND P1, PT, R3, UR11, PT ;  /* 0x0000000b03007c0c */ /* 0x000fe4000bf26270 */
[----:B------:R-:W4:Y:S01]  /*255a0*/  LDC R3, c[0x0][0x3b4] ;  /* 0x0000ed00ff037b82 */ /* 0x000f220000000800 */
[----:B------:R-:W-:Y:S07]  /*255b0*/  STSM.16.M88.4 [R0], R4 ;  /* 0x0000000400007844 */ /* 0x000fee0000000200 */
[----:B------:R-:W-:Y:S06]  /*255c0*/  BAR.SYNC.DEFER_BLOCKING 0x0 ;  /* 0x0000000000007b1d */ /* 0x000fec0000010000 */
[----:B--2---:R-:W-:Y:S04]  /*255d0*/  STL.64 [R1+0x90], R8 ;  /* 0x0000900801007387 */ /* 0x004fe80000100a00 */
[----:B------:R-:W-:Y:S04]  /*255e0*/  STL.64 [R1+0x98], R10 ;  /* 0x0000980a01007387 */ /* 0x000fe80000100a00 */
[----:B---3--:R-:W2:Y:S04]  /*255f0*/  LDL.LU R24, [R1+0x50] ;  /* 0x0000500001187983 */ /* 0x008ea80000300800 */
[----:B------:R-:W2:Y:S04]  /*25600*/  LDL.LU R25, [R1+0x54] ;  /* 0x0000540001197983 */ /* 0x000ea80000300800 */
[----:B------:R-:W3:Y:S04]  /*25610*/  LDL.LU R26, [R1+0x58] ;  /* 0x00005800011a7983 */ /* 0x000ee80000300800 */
[----:B------:R-:W3:Y:S04]  /*25620*/  LDL.LU R27, [R1+0x5c] ;  /* 0x00005c00011b7983 */ /* 0x000ee80000300800 */
[----:B------:R-:W0:Y:S01]  /*25630*/  LDS.128 R12, [R28] ;  /* 0x000000001c0c7984 */ /* 0x000e220000000c00 */
[----:B------:R-:W-:Y:S06]  /*25640*/  BAR.SYNC.DEFER_BLOCKING 0x0 ;  /* 0x0000000000007b1d */ /* 0x000fec0000010000 */
[----:B---3--:R-:W-:Y:S04]  /*25650*/  STL.64 [R1+0xf78], R26 ;  /* 0x000f781a01007387 */ /* 0x008fe80000100a00 */
[----:B--2---:R2:W-:Y:S04]  /*25660*/  STL.64 [R1+0xf70], R24 ;  /* 0x000f701801007387 */ /* 0x0045e80000100a00 */
[----:B--2---:R-:W2:Y:S04]  /*25670*/  LDL.LU R24, [R1+0x60] ;  /* 0x0000600001187983 */ /* 0x004ea80000300800 */
[----:B------:R-:W2:Y:S04]  /*25680*/  LDL.LU R25, [R1+0x64] ;  /* 0x0000640001197983 */ /* 0x000ea80000300800 */
[----:B------:R-:W3:Y:S04]  /*25690*/  LDL.LU R26, [R1+0x68] ;  /* 0x00006800011a7983 */ /* 0x000ee80000300800 */
[----:B------:R-:W3:Y:S04]  /*256a0*/  LDL.LU R27, [R1+0x6c] ;  /* 0x00006c00011b7983 */ /* 0x000ee80000300800 */
[----:B---3--:R-:W-:Y:S04]  /*256b0*/  STL.64 [R1+0xf88], R26 ;  /* 0x000f881a01007387 */ /* 0x008fe80000100a00 */
[----:B--2---:R2:W-:Y:S04]  /*256c0*/  STL.64 [R1+0xf80], R24 ;  /* 0x000f801801007387 */ /* 0x0045e80000100a00 */
[----:B--2---:R-:W2:Y:S04]  /*256d0*/  LDL.LU R24, [R1+0x70] ;  /* 0x0000700001187983 */ /* 0x004ea80000300800 */
[----:B------:R-:W2:Y:S04]  /*256e0*/  LDL.LU R25, [R1+0x74] ;  /* 0x0000740001197983 */ /* 0x000ea80000300800 */
[----:B------:R-:W2:Y:S04]  /*256f0*/  LDL.LU R26, [R1+0x78] ;  /* 0x00007800011a7983 */ /* 0x000ea80000300800 */
[----:B------:R-:W2:Y:S04]  /*25700*/  LDL.LU R27, [R1+0x7c] ;  /* 0x00007c00011b7983 */ /* 0x000ea80000300800 */
[----:B------:R-:W3:Y:S04]  /*25710*/  LDL.LU R4, [R1+0x40] ;  /* 0x0000400001047983 */ /* 0x000ee80000300800 */
[----:B------:R-:W3:Y:S04]  /*25720*/  LDL.LU R5, [R1+0x44] ;  /* 0x0000440001057983 */ /* 0x000ee80000300800 */
[----:B------:R-:W3:Y:S04]  /*25730*/  LDL.LU R6, [R1+0x48] ;  /* 0x0000480001067983 */ /* 0x000ee80000300800 */
[----:B------:R-:W3:Y:S04]  /*25740*/  LDL.LU R7, [R1+0x4c] ;  /* 0x00004c0001077983 */ /* 0x000ee80000300800 */
[----:B------:R-:W3:Y:S04]  /*25750*/  LDL.LU R8, [R1+0x30] ;  /* 0x0000300001087983 */ /* 0x000ee80000300800 */
[----:B0-----:R0:W-:Y:S04]  /*25760*/  STL.64 [R1+0x80], R12 ;  /* 0x0000800c01007387 */ /* 0x0011e80000100a00 */
[----:B------:R0:W-:Y:S04]  /*25770*/  STL.64 [R1+0x88], R14 ;  /* 0x0000880e01007387 */ /* 0x0001e80000100a00 */
[----:B------:R-:W3:Y:S04]  /*25780*/  LDL.LU R9, [R1+0x34] ;  /* 0x0000340001097983 */ /* 0x000ee80000300800 */
[----:B------:R-:W3:Y:S04]  /*25790*/  LDL.LU R10, [R1+0x38] ;  /* 0x00003800010a7983 */ /* 0x000ee80000300800 */
        /* <DEDUP_REMOVED lines=9> */
[----:B------:R-:W3:Y:S04]  /*25830*/  LDL.LU R20, [R1] ;  /* 0x0000000001147983 */ /* 0x000ee80000300800 */
[----:B------:R-:W3:Y:S04]  /*25840*/  LDL.LU R21, [R1+0x4] ;  /* 0x0000040001157983 */ /* 0x000ee80000300800 */
[----:B------:R-:W3:Y:S04]  /*25850*/  LDL.LU R22, [R1+0x8] ;  /* 0x0000080001167983 */ /* 0x000ee80000300800 */
[----:B------:R-:W3:Y:S04]  /*25860*/  LDL.LU R23, [R1+0xc] ;  /* 0x00000c0001177983 */ /* 0x000ee80000300800 */
[----:B--2---:R-:W-:Y:S01]  /*25870*/  STSM.16.M88.4 [R0], R24 ;  /* 0x0000001800007844 */ /* 0x004fe20000000200 */
[----:B------:R-:W-:Y:S06]  /*25880*/  BAR.SYNC.DEFER_BLOCKING 0x0 ;  /* 0x0000000000007b1d */ /* 0x000fec0000010000 */
[----:B------:R-:W0:Y:S04]  /*25890*/  LDS.128 R24, [R28] ;  /* 0x000000001c187984 */ /* 0x000e280000000c00 */
[----:B0-----:R-:W-:Y:S04]  /*258a0*/  STL.64 [R1+0x70], R24 ;  /* 0x0000701801007387 */ /* 0x001fe80000100a00 */
[----:B------:R0:W-:Y:S04]  /*258b0*/  STL.64 [R1+0x78], R26 ;  /* 0x0000781a01007387 */ /* 0x0001e80000100a00 */
[----:B0-----:R-:W2:Y:S04]  /*258c0*/  LDL.LU.64 R26, [R1+0xf88] ;  /* 0x000f8800011a7983 */ /* 0x001ea80000300a00 */
[----:B------:R-:W2:Y:S01]  /*258d0*/  LDL.LU.64 R24, [R1+0xf80] ;  /* 0x000f800001187983 */ /* 0x000ea20000300a00 */
[----:B------:R-:W-:Y:S06]  /*258e0*/  BAR.SYNC.DEFER_BLOCKING 0x0 ;  /* 0x0000000000007b1d */ /* 0x000fec0000010000 */
[----:B--2---:R-:W-:Y:S02]  /*258f0*/  STSM.16.M88.4 [R0], R24 ;  /* 0x0000001800007844 */ /* 0x004fe40000000200 */
        /* <DEDUP_REMOVED lines=9> */
[----:B------:R-:W0:Y:S02]  /*25990*/  LDS.128 R24, [R28] ;  /* 0x000000001c187984 */ /* 0x000e240000000c00 */
[----:B------:R-:W-:Y:S06]  /*259a0*/  BAR.SYNC.DEFER_BLOCKING 0x0 ;  /* 0x0000000000007b1d */ /* 0x000fec0000010000 */
[----:B---3--:R-:W-:Y:S02]  /*259b0*/  STSM.16.M88.4 [R0], R4 ;  /* 0x0000000400007844 */ /* 0x008fe40000000200 */
[----:B------:R-:W-:Y:S06]  /*259c0*/  BAR.SYNC.DEFER_BLOCKING 0x0 ;  /* 0x0000000000007b1d */ /* 0x000fec0000010000 */
[----:B0-----:R-:W-:Y:S04]  /*259d0*/  STL.64 [R1+0x50], R24 ;  /* 0x0000501801007387 */ /* 0x001fe80000100a00 */
[----:B------:R0:W-:Y:S04]  /*259e0*/  STL.64 [R1+0x58], R26 ;  /* 0x0000581a01007387 */ /* 0x0001e80000100a00 */
[----:B------:R-:W2:Y:S01]  /*259f0*/  LDS.128 R4, [R28] ;  /* 0x000000001c047984 */ /* 0x000ea20000000c00 */
[----:B------:R-:W-:Y:S06]  /*25a00*/  BAR.SYNC.DEFER_BLOCKING 0x0 ;  /* 0x0000000000007b1d */ /* 0x000fec0000010000 */
[----:B0-----:R-:W3:Y:S04]  /*25a10*/  LDL.LU.64 R26, [R1+0xf68] ;  /* 0x000f6800011a7983 */ /* 0x001ee80000300a00 */
[----:B------:R-:W3:Y:S04]  /*25a20*/  LDL.LU.64 R24, [R1+0xf60] ;  /* 0x000f600001187983 */ /* 0x000ee80000300a00 */
[----:B------:R-:W-:Y:S01]  /*25a30*/  STSM.16.M88.4 [R0], R8 ;  /* 0x0000000800007844 */ /* 0x000fe20000000200 */
[----:B------:R-:W-:Y:S06]  /*25a40*/  BAR.SYNC.DEFER_BLOCKING 0x0 ;  /* 0x0000000000007b1d */ /* 0x000fec0000010000 */
[----:B--2---:R-:W-:Y:S04]  /*25a50*/  STL.64 [R1+0x40], R4 ;  /* 0x0000400401007387 */ /* 0x004fe80000100a00 */
[----:B------:R0:W-:Y:S04]  /*25a60*/  STL.64 [R1+0x48], R6 ;  /* 0x0000480601007387 */ /* 0x0001e80000100a00 */
[----:B0-----:R-:W2:Y:S04]  /*25a70*/  LDL.LU.64 R6, [R1+0xf58] ;  /* 0x000f580001067983 */ /* 0x001ea80000300a00 */
[----:B------:R-:W2:Y:S04]  /*25a80*/  LDL.LU.64 R4, [R1+0xf50] ;  /* 0x000f500001047983 */ /* 0x000ea80000300a00 */
[----:B------:R-:W0:Y:S01]  /*25a90*/  LDS.128 R8, [R28] ;  /* 0x000000001c087984 */ /* 0x000e220000000c00 */
[----:B------:R-:W-:Y:S06]  /*25aa0*/  BAR.SYNC.DEFER_BLOCKING 0x0 ;  /* 0x0000000000007b1d */ /* 0x000fec0000010000 */
[----:B------:R-:W-:Y:S02]  /*25ab0*/  STSM.16.M88.4 [R0], R12 ;  /* 0x0000000c00007844 */ /* 0x000fe40000000200 */
[----:B------:R-:W-:Y:S06]  /*25ac0*/  BAR.SYNC.DEFER_BLOCKING 0x0 ;  /* 0x0000000000007b1d */ /* 0x000fec0000010000 */
[----:B0-----:R-:W-:Y:S04]  /*25ad0*/  STL.64 [R1+0x30], R8 ;  /* 0x0000300801007387 */ /* 0x001fe80000100a00 */
[----:B------:R0:W-:Y:S04]  /*25ae0*/  STL.64 [R1+0x38], R10 ;  /* 0x0000380a01007387 */ /* 0x0001e80000100a00 */
[----:B0-----:R-:W3:Y:S04]  /*25af0*/  LDL.LU.64 R10, [R1+0xf48] ;  /* 0x000f4800010a7983 */ /* 0x001ee80000300a00 */
[----:B------:R-:W3:Y:S04]  /*25b00*/  LDL.LU.64 R8, [R1+0xf40] ;  /* 0x000f400001087983 */ /* 0x000ee80000300a00 */
[----:B------:R-:W0:Y:S01]  /*25b10*/  LDS.128 R12, [R28] ;  /* 0x000000001c0c7984 */ /* 0x000e220000000c00 */
[----:B------:R-:W-:Y:S06]  /*25b20*/  BAR.SYNC.DEFER_BLOCKING 0x0 ;  /* 0x0000000000007b1d */ /* 0x000fec0000010000 */
[----:B------:R-:W-:Y:S02]  /*25b30*/  STSM.16.M88.4 [R0], R16 ;  /* 0x0000001000007844 */ /* 0x000fe40000000200 */
[----:B------:R-:W-:Y:S06]  /*25b40*/  BAR.SYNC.DEFER_BLOCKING 0x0 ;  /* 0x0000000000007b1d */ /* 0x000fec0000010000 */
[----:B0-----:R-:W-:Y:S04]  /*25b50*/  STL.64 [R1+0x20], R12 ;  /* 0x0000200c01007387 */ /* 0x001fe80000100a00 */
[----:B------:R0:W-:Y:S04]  /*25b60*/  STL.64 [R1+0x28], R14 ;  /* 0x0000280e01007387 */ /* 0x0001e80000100a00 */
[----:B0-----:R-:W4:Y:S04]  /*25b70*/  LDL.LU.64 R14, [R1+0xf38] ;  /* 0x000f3800010e7983 */ /* 0x001f280000300a00 */
[----:B------:R-:W4:Y:S04]  /*25b80*/  LDL.LU.64 R12, [R1+0xf30] ;  /* 0x000f3000010c7983 */ /* 0x000f280000300a00 */
[----:B------:R-:W0:Y:S01]  /*25b90*/  LDS.128 R16, [R28] ;  /* 0x000000001c107984 */ /* 0x000e220000000c00 */
[----:B------:R-:W-:Y:S06]  /*25ba0*/  BAR.SYNC.DEFER_BLOCKING 0x0 ;  /* 0x0000000000007b1d */ /* 0x000fec0000010000 */
[----:B------:R-:W4:Y:S04]  /*25bb0*/  LDL R2, [R1+0xeb4] ;  /* 0x000eb40001027983 */ /* 0x000f280000100800 */
[----:B------:R-:W-:Y:S01]  /*25bc0*/  STSM.16.M88.4 [R0], R20 ;  /* 0x0000001400007844 */ /* 0x000fe20000000200 */
[----:B------:R-:W-:Y:S06]  /*25bd0*/  BAR.SYNC.DEFER_BLOCKING 0x0 ;  /* 0x0000000000007b1d */ /* 0x000fec0000010000 */
[----:B0-----:R-:W-:Y:S04]  /*25be0*/  STL.64 [R1+0xa0], R16 ;  /* 0x0000a01001007387 */ /* 0x001fe80000100a00 */
[----:B------:R0:W-:Y:S04]  /*25bf0*/  STL.64 [R1+0xa8], R18 ;  /* 0x0000a81201007387 */ /* 0x0001e80000100a00 */
[----:B0-----:R-:W4:Y:S04]  /*25c00*/  LDL.LU.64 R18, [R1+0xf28] ;  /* 0x000f280001127983 */ /* 0x001f280000300a00 */
[----:B------:R-:W4:Y:S04]  /*25c10*/  LDL.LU.64 R16, [R1+0xf20] ;  /* 0x000f200001107983 */ /* 0x000f280000300a00 */
[----:B------:R-:W0:Y:S01]  /*25c20*/  LDS.128 R20, [R28] ;  /* 0x000000001c147984 */ /* 0x000e220000000c00 */
[----:B------:R-:W-:Y:S06]  /*25c30*/  BAR.SYNC.DEFER_BLOCKING 0x0 ;  /* 0x0000000000007b1d */ /* 0x000fec0000010000 */
[----:B0-----:R-:W-:Y:S04]  /*25c40*/  STL.64 [R1+0x10], R20 ;  /* 0x0000101401007387 */ /* 0x001fe80000100a00 */
[----:B------:R0:W-:Y:S04]  /*25c50*/  STL.64 [R1+0x18], R22 ;  /* 0x0000181601007387 */ /* 0x0001e80000100a00 */
[----:B0-----:R-:W4:Y:S04]  /*25c60*/  LDL.LU.64 R22, [R1+0xf18] ;  /* 0x000f180001167983 */ /* 0x001f280000300a00 */
[----:B------:R-:W4:Y:S04]  /*25c70*/  LDL.LU.64 R20, [R1+0xf10] ;  /* 0x000f100001147983 */ /* 0x000f280000300a00 */
[----:B--2---:R-:W-:Y:S01]  /*25c80*/  STSM.16.M88.4 [R0], R4 ;  /* 0x0000000400007844 */ /* 0x004fe20000000200 */
[----:B------:R-:W-:Y:S06]  /*25c90*/  BAR.SYNC.DEFER_BLOCKING 0x0 ;  /* 0x0000000000007b1d */ /* 0x000fec0000010000 */
[----:B------:R-:W0:Y:S02]  /*25ca0*/  LDS.128 R4, [R28] ;  /* 0x000000001c047984 */ /* 0x000e240000000c00 */
[----:B------:R-:W-:Y:S06]  /*25cb0*/  BAR.SYNC.DEFER_BLOCKING 0x0 ;  /* 0x0000000000007b1d */ /* 0x000fec0000010000 */
[----:B---3--:R-:W-:Y:S02]  /*25cc0*/  STSM.16.M88.4 [R0], R8 ;  /* 0x0000000800007844 */ /* 0x008fe40000000200 */
[----:B------:R-:W-:Y:S06]  /*25cd0*/  BAR.SYNC.DEFER_BLOCKING 0x0 ;  /* 0x0000000000007b1d */ /* 0x000fec0000010000 */
[----:B0-----:R-:W-:Y:S04]  /*25ce0*/  STL.64 [R1], R4 ;  /* 0x0000000401007387 */ /* 0x001fe80000100a00 */
[----:B------:R-:W-:Y:S04]  /*25cf0*/  STL.64 [R1+0x8], R6 ;  /* 0x0000080601007387 */ /* 0x000fe80000100a00 */
[----:B------:R-:W0:Y:S01]  /*25d00*/  LDS.128 R4, [R28] ;  /* 0x000000001c047984 */ /* 0x000e220000000c00 */
[----:B------:R-:W-:Y:S06]  /*25d10*/  BAR.SYNC.DEFER_BLOCKING 0x0 ;  /* 0x0000000000007b1d */ /* 0x000fec0000010000 */
[----:B----4-:R2:W-:Y:S04]  /*25d20*/  STSM.16.M88.4 [R0], R12 ;  /* 0x0000000c00007844 */ /* 0x0105e80000000200 */
[----:B0-----:R-:W-:Y:S04]  /*25d30*/  STL [R1+0xf00], R4 ;  /* 0x000f000401007387 */ /* 0x001fe80000100800 */
[----:B------:R-:W-:Y:S04]  /*25d40*/  STL [R1+0xefc], R5 ;  /* 0x000efc0501007387 */ /* 0x000fe80000100800 */
[----:B------:R-:W-:Y:S04]  /*25d50*/  STL [R1+0xef8], R6 ;  /* 0x000ef80601007387 */ /* 0x000fe80000100800 */
[----:B------:R-:W-:Y:S01]  /*25d60*/  STL [R1+0xef4], R7 ;  /* 0x000ef40701007387 */ /* 0x000fe20000100800 */
[----:B------:R-:W-:Y:S01]  /*25d70*/  BAR.SYNC.DEFER_BLOCKING 0x0 ;  /* 0x0000000000007b1d */ /* 0x000fe20000010000 */
[C---:B------:R-:W-:Y:S01]  /*25d80*/  ISETP.GE.AND P0, PT, R2.reuse, UR10, PT ;  /* 0x0000000a02007c0c */ /* 0x040fe2000bf06270 */
[----:B------:R-:W-:-:S04]  /*25d90*/  IMAD R29, R2, R3, RZ ;  /* 0x00000003021d7224 */ /* 0x000fc800078e02ff */
[----:B--2---:R-:W2:Y:S01]  /*25da0*/  LDL.LU R14, [R1+0x90] ;  /* 0x00009000010e7983 */ /* 0x004ea20000300800 */
[----:B------:R-:W-:Y:S02]  /*25db0*/  ISETP.LT.AND P0, PT, R27, UR11, !P0 ;  /* 0x0000000b1b007c0c */ /* 0x000fe4000c701270 */
[----:B------:R-:W-:Y:S01]  /*25dc0*/  LEA R2, P3, R29, UR8, 0x1 ;  /* 0x000000081d027c11 */ /* 0x000fe2000f8608ff */
[----:B------:R-:W0:Y:S01]  /*25dd0*/  LDS.128 R4, [R28] ;  /* 0x000000001c047984 */ /* 0x000e220000000c00 */
[----:B------:R-:W-:Y:S06]  /*25de0*/  BAR.SYNC.DEFER_BLOCKING 0x0 ;  /* 0x0000000000007b1d */ /* 0x000fec0000010000 */
[----:B------:R1:W-:Y:S02]  /*25df0*/  STSM.16.M88.4 [R0], R16 ;  /* 0x0000001000007844 */ /* 0x0003e40000000200 */
[----:B------:R-:W-:Y:S06]  /*25e00*/  BAR.SYNC.DEFER_BLOCKING 0x0 ;  /* 0x0000000000007b1d */ /* 0x000fec0000010000 */
[----:B0-----:R0:W-:Y:S04]  /*25e10*/  STL.64 [R1+0xc0], R4 ;  /* 0x0000c00401007387 */ /* 0x0011e80000100a00 */
[----:B------:R3:W-:Y:S01]  /*25e20*/  STL.64 [R1+0xc8], R6 ;  /* 0x0000c80601007387 */ /* 0x0007e20000100a00 */
[----:B-1----:R-:W-:-:S03]  /*25e30*/  IMAD R18, R27, UR4, RZ ;  /* 0x000000041b127c24 */ /* 0x002fc6000f8e02ff */
[----:B------:R-:W4:Y:S01]  /*25e40*/  LDL.LU R27, [R1+0xf0c] ;  /* 0x000f0c00011b7983 */ /* 0x000f220000300800 */
[----:B------:R-:W-:Y:S01]  /*25e50*/  LEA.HI.X.SX32 R3, R29, UR9, 0x1, P3 ;  /* 0x000000091d037c11 */ /* 0x000fe200098f0eff */
[----:B0-----:R-:W0:Y:S02]  /*25e60*/  LDC R5, c[0x0][0x3b4] ;  /* 0x0000ed00ff057b82 */ /* 0x001e240000000800 */
[----:B------:R-:W1:Y:S06]  /*25e70*/  LDS.128 R8, [R28] ;  /* 0x000000001c087984 */ /* 0x000e6c0000000c00 */
[----:B------:R-:W-:Y:S06]  /*25e80*/  BAR.SYNC.DEFER_BLOCKING 0x0 ;  /* 0x0000000000007b1d */ /* 0x000fec0000010000 */
[----:B---3--:R-:W3:Y:S04]  /*25e90*/  LDL.LU R6, [R1+0x70] ;  /* 0x0000700001067983 */ /* 0x008ee80000300800 */
[----:B------:R-:W3:Y:S04]  /*25ea0*/  LDL R4, [R1+0xebc] ;  /* 0x000ebc0001047983 */ /* 0x000ee80000100800 */
[----:B------:R-:W-:Y:S04]  /*25eb0*/  STSM.16.M88.4 [R0], R20 ;  /* 0x0000001400007844 */ /* 0x000fe80000000200 */
[----:B-1----:R-:W-:Y:S04]  /*25ec0*/  STL.64 [R1+0xb0], R8 ;  /* 0x0000b00801007387 */ /* 0x002fe80000100a00 */
[----:B------:R-:W-:Y:S01]  /*25ed0*/  STL.64 [R1+0xb8], R10 ;  /* 0x0000b80a01007387 */ /* 0x000fe20000100a00 */
[----:B------:R-:W-:Y:S06]  /*25ee0*/  BAR.SYNC.DEFER_BLOCKING 0x0 ;  /* 0x0000000000007b1d */ /* 0x000fec0000010000 */
[----:B------:R-:W3:Y:S01]  /*25ef0*/  LDL R7, [R1+0xeb8] ;  /* 0x000eb80001077983 */ /* 0x000ee20000100800 */
[----:B------:R-:W-:-:S03]  /*25f00*/  IMAD.WIDE R12, R18, 0x2, R2 ;  /* 0x00000002120c7825 */ /* 0x000fc600078e0202 */
[----:B------:R-:W1:Y:S01]  /*25f10*/  LDS.128 R8, [R28] ;  /* 0x000000001c087984 */ /* 0x000e620000000c00 */
[----:B------:R-:W-:Y:S06]  /*25f20*/  BAR.SYNC.DEFER_BLOCKING 0x0 ;  /* 0x0000000000007b1d */ /* 0x000fec0000010000 */
[----:B-1----:R-:W-:Y:S04]  /*25f30*/  STL [R1+0xf08], R8 ;  /* 0x000f080801007387 */ /* 0x002fe80000100800 */
[----:B------:R1:W-:Y:S04]  /*25f40*/  STL [R1+0xf04], R28 ;  /* 0x000f041c01007387 */ /* 0x0003e80000100800 */
[----:B-1----:R-:W3:Y:S04]  /*25f50*/  LDL.LU R28, [R1+0x80] ;  /* 0x00008000011c7983 */ /* 0x002ee80000300800 */
[----:B------:R1:W-:Y:S04]  /*25f60*/  STL [R1+0xef0], R9 ;  /* 0x000ef00901007387 */ /* 0x0003e80000100800 */
[----:B-1----:R-:W3:Y:S04]  /*25f70*/  LDL R9, [R1+0xeb4] ;  /* 0x000eb40001097983 */ /* 0x002ee80000100800 */
[----:B------:R1:W-:Y:S04]  /*25f80*/  STL [R1+0xeec], R10 ;  /* 0x000eec0a01007387 */ /* 0x0003e80000100800 */
[----:B-1----:R-:W3:Y:S04]  /*25f90*/  LDL.LU R10, [R1+0x5d0] ;  /* 0x0005d000010a7983 */ /* 0x002ee80000300800 */
[----:B------:R1:W-:Y:S04]  /*25fa0*/  STL [R1+0xee8], R11 ;  /* 0x000ee80b01007387 */ /* 0x0003e80000100800 */
[----:B-1----:R-:W3:Y:S01]  /*25fb0*/  LDL.LU R11, [R1+0xec0] ;  /* 0x000ec000010b7983 */ /* 0x002ee20000300800 */
[----:B0-----:R-:W-:-:S03]  /*25fc0*/  IMAD R15, R5, 0x40, R29 ;  /* 0x00000040050f7824 */ /* 0x001fc600078e021d */
[----:B------:R-:W3:Y:S01]  /*25fd0*/  LDL.LU R8, [R1+0x60] ;  /* 0x0000600001087983 */ /* 0x000ee20000300800 */
[----:B--2---:R-:W-:-:S03]  /*25fe0*/  PRMT R29, R14, 0x7632, R29 ;  /* 0x000076320e1d7816 */ /* 0x004fc6000000001d */
[----:B----4-:R0:W-:Y:S01]  /*25ff0*/  STSM.16.M88.4 [R0], R24 ;  /* 0x0000001800007844 */ /* 0x0101e20000000200 */
[----:B------:R-:W-:Y:S01]  /*26000*/  BAR.SYNC.DEFER_BLOCKING 0x0 ;  /* 0x0000000000007b1d */ /* 0x000fe20000010000 */
[----:B0-----:R-:W-:-:S04]  /*26010*/  IMAD R0, R5, 0x40, R15 ;  /* 0x0000004005007824 */ /* 0x001fc800078e020f */
[----:B------:R-:W-:Y:S02]  /*26020*/  IMAD R16, R5, 0x40, R0 ;  /* 0x0000004005107824 */ /* 0x000fe400078e0200 */
[----:B------:R-:W2:Y:S04]  /*26030*/  LDL.LU R5, [R1+0x50] ;  /* 0x0000500001057983 */ /* 0x000ea80000300800 */
[----:B------:R0:W-:Y:S02]  /*26040*/  @P0 STG.E.U16 desc[UR12][R12.64], R14 ;  /* 0x0000000e0c000986 */ /* 0x0001e4000c10150c */
[----:B0-----:R-:W-:Y:S02]  /*26050*/  LEA R12, P0, R15, UR8, 0x1 ;  /* 0x000000080f0c7c11 */ /* 0x001fe4000f8008ff */
[----:B------:R-:W-:-:S02]  /*26060*/  LEA R14, P6, R0, UR8, 0x1 ;  /* 0x00000008000e7c11 */ /* 0x000fc4000f8c08ff */
[----:B------:R-:W-:Y:S02]  /*26070*/  LEA.HI.X.SX32 R13, R15, UR9, 0x1, P0 ;  /* 0x000000090f0d7c11 */ /* 0x000fe400080f0eff */
[----:B------:R-:W-:Y:S01]  /*26080*/  LEA R20, P0, R16, UR8, 0x1 ;  /* 0x0000000810147c11 */ /* 0x000fe2000f8008ff */
[----:B------:R-:W0:Y:S01]  /*26090*/  LDCU UR8, c[0x0][0x398] ;  /* 0x00007300ff0877ac */ /* 0x000e220008000800 */
[----:B------:R-:W-:Y:S02]  /*260a0*/  LEA.HI.X.SX32 R15, R0, UR9, 0x1, P6 ;  /* 0x00000009000f7c11 */ /* 0x000fe4000b0f0eff */
[----:B------:R-:W-:Y:S01]  /*260b0*/  LEA.HI.X.SX32 R21, R16, UR9, 0x1, P0 ;  /* 0x0000000910157c11 */ /* 0x000fe200080f0eff */
[C---:B------:R-:W-:Y:S01]  /*260c0*/  IMAD.WIDE R24, R18.reuse, 0x2, R12 ;  /* 0x0000000212187825 */ /* 0x040fe200078e020c */
[----:B------:R-:W1:Y:S03]  /*260d0*/  LDCU UR9, c[0x0][0x398] ;  /* 0x00007300ff0977ac */ /* 0x000e660008000800 */
[----:B------:R-:W-:-:S02]  /*260e0*/  VIADD R0, R18, UR4 ;  /* 0x0000000412007c36 */ /* 0x000fc40008000000 */
[----:B------:R-:W-:-:S04]  /*260f0*/  IMAD.WIDE R22, R18, 0x2, R14 ;  /* 0x0000000212167825 */ /* 0x000fc800078e020e */
[----:B------:R-:W-:-:S04]  /*26100*/  IMAD.WIDE R18, R18, 0x2, R20 ;  /* 0x0000000212127825 */ /* 0x000fc800078e0214 */
[----:B------:R-:W-:Y:S01]  /*26110*/  IMAD.WIDE R16, R0, 0x2, R2 ;  /* 0x0000000200107825 */ /* 0x000fe200078e0202 */
[----:B---3--:R-:W-:Y:S02]  /*26120*/  PRMT R27, R28, 0x7632, R27 ;  /* 0x000076321c1b7816 */ /* 0x008fe4000000001b */
[----:B------:R-:W-:Y:S02]  /*26130*/  ISETP.LT.AND P6, PT, R9, UR10, !P2 ;  /* 0x0000000a09007c0c */ /* 0x000fe4000d7c1270 */
[C---:B------:R-:W-:Y:S01]  /*26140*/  ISETP.GE.AND P3, PT, R10.reuse, UR11, PT ;  /* 0x0000000b0a007c0c */ /* 0x040fe2000bf66270 */
[----:B------:R-:W-:-:S03]  /*26150*/  VIADD R26, R10, 0x3 ;  /* 0x000000030a1a7836 */ /* 0x000fc60000000000 */
[----:B------:R-:W-:Y:S02]  /*26160*/  ISETP.LT.AND P4, PT, R7, UR10, !P3 ;  /* 0x0000000a07007c0c */ /* 0x000fe4000df81270 */
[----:B------:R-:W-:Y:S02]  /*26170*/  ISETP.LT.AND P5, PT, R4, UR10, !P3 ;  /* 0x0000000a04007c0c */ /* 0x000fe4000dfa1270 */
[----:B------:R-:W-:-:S09]  /*26180*/  ISETP.LT.AND P3, PT, R11, UR10, !P3 ;  /* 0x0000000a0b007c0c */ /* 0x000fd2000df61270 */
[----:B------:R3:W-:Y:S04]  /*26190*/  @P4 STG.E.U16 desc[UR12][R24.64], R29 ;  /* 0x0000001d18004986 */ /* 0x0007e8000c10150c */
[----:B------:R4:W-:Y:S04]  /*261a0*/  @P5 STG.E.U16 desc[UR12][R22.64], R28 ;  /* 0x0000001c16005986 */ /* 0x0009e8000c10150c */
[----:B------:R0:W-:Y:S01]  /*261b0*/  @P3 STG.E.U16 desc[UR12][R18.64], R27 ;  /* 0x0000001b12003986 */ /* 0x0001e2000c10150c */
[----:B---3--:R-:W-:-:S03]  /*261c0*/  PRMT R29, R6, 0x7632, R29 ;  /* 0x00007632061d7816 */ /* 0x008fc6000000001d */
[----:B------:R3:W-:Y:S04]  /*261d0*/  @P6 STG.E.U16 desc[UR12][R16.64], R6 ;  /* 0x0000000610006986 */ /* 0x0007e8000c10150c */
[----:B----4-:R-:W4:Y:S01]  /*261e0*/  LDL.LU R28, [R1+0x84] ;  /* 0x00008400011c7983 */ /* 0x010f220000300800 */
[----:B0-----:R-:W-:-:S03]  /*261f0*/  VIADD R27, R10, 0x4 ;  /* 0x000000040a1b7836 */ /* 0x001fc60000000000 */
[----:B---3--:R-:W3:Y:S02]  /*26200*/  LDL.LU R6, [R1+0x74] ;  /* 0x0000740001067983 */ /* 0x008ee40000300800 */
[----:B------:R-:W-:Y:S02]  /*26210*/  ISETP.GE.AND P3, PT, R27, UR11, PT ;  /* 0x0000000b1b007c0c */ /* 0x000fe4000bf66270 */
[----:B------:R-:W2:Y:S01]  /*26220*/  LDL.LU R27, [R1+0x94] ;  /* 0x00009400011b7983 */ /* 0x000ea20000300800 */
[----:B------:R-:W-:Y:S02]  /*26230*/  ISETP.LT.AND P4, PT, R7, UR10, !P2 ;  /* 0x0000000a07007c0c */ /* 0x000fe4000d781270 */
[----:B------:R-:W-:Y:S01]  /*26240*/  ISETP.LT.AND P5, PT, R4, UR10, !P2 ;  /* 0x0000000a04007c0c */ /* 0x000fe2000d7a1270 */
[----:B------:R-:W-:Y:S01]  /*26250*/  IMAD.WIDE R24, R0, 0x2, R12 ;  /* 0x0000000200187825 */ /* 0x000fe200078e020c */
[----:B------:R-:W-:-:S03]  /*26260*/  ISETP.GE.AND P0, PT, R26, UR11, PT ;  /* 0x0000000b1a007c0c */ /* 0x000fc6000bf06270 */
[----:B------:R-:W-:-:S04]  /*26270*/  IMAD.WIDE R22, R0, 0x2, R14 ;  /* 0x0000000200167825 */ /* 0x000fc800078e020e */
[C---:B------:R-:W-:Y:S02]  /*26280*/  VIADD R26, R0.reuse, UR4 ;  /* 0x00000004001a7c36 */ /* 0x040fe40008000000 */
[----:B------:R-:W-:Y:S01]  /*26290*/  IMAD.WIDE R18, R0, 0x2, R20 ;  /* 0x0000000200127825 */ /* 0x000fe200078e0214 */
[----:B------:R-:W-:Y:S01]  /*262a0*/  @P4 STG.E.U16 desc[UR12][R24.64], R29 ;  /* 0x0000001d18004986 */ /* 0x000fe2000c10150c */
[----:B------:R-:W-:-:S03]  /*262b0*/  PRMT R0, R8, 0x7632, R0 ;  /* 0x0000763208007816 */ /* 0x000fc60000000000 */
[----:B------:R0:W-:Y:S04]  /*262c0*/  @P5 STG.E.U16 desc[UR12][R22.64], R8 ;  /* 0x0000000816005986 */ /* 0x0001e8000c10150c */
[----:B0-----:R-:W3:Y:S01]  /*262d0*/  LDL.LU R8, [R1+0x64] ;  /* 0x0000640001087983 */ /* 0x001ee20000300800 */
[----:B------:R-:W-:Y:S02]  /*262e0*/  ISETP.LT.AND P2, PT, R11, UR10, !P2 ;  /* 0x0000000a0b007c0c */ /* 0x000fe4000d741270 */
[----:B------:R-:W-:Y:S01]  /*262f0*/  ISETP.LT.AND P6, PT, R9, UR10, !P1 ;  /* 0x0000000a09007c0c */ /* 0x000fe2000cfc1270 */
[----:B------:R-:W-:Y:S01]  /*26300*/  IMAD.WIDE R16, R26, 0x2, R2 ;  /* 0x000000021a107825 */ /* 0x000fe200078e0202 */
[----:B------:R-:W-:-:S09]  /*26310*/  ISETP.LT.AND P4, PT, R4, UR10, !P1 ;  /* 0x0000000a04007c0c */ /* 0x000fd2000cf81270 */
[----:B------:R0:W-:Y:S01]  /*26320*/  @P2 STG.E.U16 desc[UR12][R18.64], R0 ;  /* 0x0000000012002986 */ /* 0x0001e2000c10150c */
[----:B------:R-:W-:Y:S02]  /*26330*/  ISETP.LT.AND P2, PT, R7, UR10, !P1 ;  /* 0x0000000a07007c0c */ /* 0x000fe4000cf41270 */
[----:B------:R-:W-:Y:S01]  /*26340*/  ISETP.LT.AND P1, PT, R11, UR10, !P1 ;  /* 0x0000000a0b007c0c */ /* 0x000fe2000cf21270 */
[----:B------:R-:W-:-:S04]  /*26350*/  IMAD.WIDE R24, R26, 0x2, R12 ;  /* 0x000000021a187825 */ /* 0x000fc800078e020c */
[----:B------:R-:W-:-:S04]  /*26360*/  IMAD.WIDE R22, R26, 0x2, R14 ;  /* 0x000000021a167825 */ /* 0x000fc800078e020e */
[C---:B0-----:R-:W-:Y:S02]  /*26370*/  VIADD R0, R26.reuse, UR4 ;  /* 0x000000041a007c36 */ /* 0x041fe40008000000 */
[----:B------:R-:W-:Y:S01]  /*26380*/  IMAD.WIDE R18, R26, 0x2, R20 ;  /* 0x000000021a127825 */ /* 0x000fe200078e0214 */
[----:B----4-:R-:W-:Y:S01]  /*26390*/  PRMT R26, R28, 0x7632, R26 ;  /* 0x000076321c1a7816 */ /* 0x010fe2000000001a */
[----:B--2---:R0:W-:Y:S01]  /*263a0*/  @P6 STG.E.U16 desc[UR12][R16.64], R27 ;  /* 0x0000001b10006986 */ /* 0x0041e2000c10150c */
[----:B------:R-:W-:Y:S02]  /*263b0*/  ISETP.LT.AND P6, PT, R9, UR10, !P0 ;  /* 0x0000000a09007c0c */ /* 0x000fe4000c7c1270 */
[----:B------:R-:W-:-:S05]  /*263c0*/  PRMT R29, R27, 0x7632, R29 ;  /* 0x000076321b1d7816 */ /* 0x000fca000000001d */
[----:B------:R2:W-:Y:S04]  /*263d0*/  @P2 STG.E.U16 desc[UR12][R24.64], R29 ;  /* 0x0000001d18002986 */ /* 0x0005e8000c10150c */
[----:B------:R4:W-:Y:S01]  /*263e0*/  @P4 STG.E.U16 desc[UR12][R22.64], R28 ;  /* 0x0000001c16004986 */ /* 0x0009e2000c10150c */
[----:B0-----:R-:W-:-:S03]  /*263f0*/  IMAD.WIDE R16, R0, 0x2, R2 ;  /* 0x0000000200107825 */ /* 0x001fc600078e0202 */
[----:B------:R0:W-:Y:S04]  /*26400*/  @P1 STG.E.U16 desc[UR12][R18.64], R26 ;  /* 0x0000001a12001986 */ /* 0x0001e8000c10150c */
[----:B---3--:R3:W-:Y:S01]  /*26410*/  @P6 STG.E.U16 desc[UR12][R16.64], R6 ;  /* 0x0000000610006986 */ /* 0x0087e2000c10150c */
[----:B--2---:R-:W-:-:S03]  /*26420*/  PRMT R29, R6, 0x7632, R29 ;  /* 0x00007632061d7816 */ /* 0x004fc6000000001d */
[----:B----4-:R-:W2:Y:S01]  /*26430*/  LDL.LU R28, [R1+0x88] ;  /* 0x00008800011c7983 */ /* 0x010ea20000300800 */
[----:B0-----:R-:W-:-:S03]  /*26440*/  VIADD R19, R10, 0x6 ;  /* 0x000000060a137836 */ /* 0x001fc60000000000 */
[----:B---3--:R-:W3:Y:S02]  /*26450*/  LDL.LU R6, [R1+0x78] ;  /* 0x0000780001067983 */ /* 0x008ee40000300800 */
[----:B------:R-:W-:Y:S02]  /*26460*/  ISETP.GE.AND P2, PT, R19, UR11, PT ;  /* 0x0000000b13007c0c */ /* 0x000fe4000bf46270 */
[----:B------:R-:W4:Y:S01]  /*26470*/  LDL.LU R19, [R1+0x98] ;  /* 0x0000980001137983 */ /* 0x000f220000300800 */
[----:B------:R-:W-:Y:S01]  /*26480*/  ISETP.LT.AND P1, PT, R7, UR10, !P0 ;  /* 0x0000000a07007c0c */ /* 0x000fe2000c721270 */
[----:B------:R-:W-:Y:S01]  /*26490*/  VIADD R27, R10, 0x5 ;  /* 0x000000050a1b7836 */ /* 0x000fe20000000000 */
[----:B------:R-:W-:Y:S01]  /*264a0*/  ISETP.LT.AND P4, PT, R4, UR10, !P0 ;  /* 0x0000000a04007c0c */ /* 0x000fe2000c781270 */
[----:B------:R-:W-:-:S03]  /*264b0*/  IMAD.WIDE R24, R0, 0x2, R14 ;  /* 0x0000000200187825 */ /* 0x000fc600078e020e */
[----:B------:R-:W-:Y:S01]  /*264c0*/  ISETP.GE.AND P5, PT, R27, UR11, PT ;  /* 0x0000000b1b007c0c */ /* 0x000fe2000bfa6270 */
[----:B------:R-:W-:-:S04]  /*264d0*/  IMAD.WIDE R26, R0, 0x2, R12 ;  /* 0x00000002001a7825 */ /* 0x000fc800078e020c */
[C---:B------:R-:W-:Y:S02]  /*264e0*/  VIADD R18, R0.reuse, UR4 ;  /* 0x0000000400127c36 */ /* 0x040fe40008000000 */
[----:B------:R-:W-:Y:S01]  /*264f0*/  IMAD.WIDE R22, R0, 0x2, R20 ;  /* 0x0000000200167825 */ /* 0x000fe200078e0214 */
[----:B------:R-:W-:Y:S01]  /*26500*/  @P1 STG.E.U16 desc[UR12][R26.64], R29 ;  /* 0x0000001d1a001986 */ /* 0x000fe2000c10150c */
[----:B------:R-:W-:-:S03]  /*26510*/  PRMT R0, R8, 0x7632, R0 ;  /* 0x0000763208007816 */ /* 0x000fc60000000000 */
[----:B------:R0:W-:Y:S04]  /*26520*/  @P4 STG.E.U16 desc[UR12][R24.64], R8 ;  /* 0x0000000818004986 */ /* 0x0001e8000c10150c */
[----:B0-----:R-:W3:Y:S01]  /*26530*/  LDL R8, [R1+0x68] ;  /* 0x0000680001087983 */ /* 0x001ee20000100800 */
[----:B------:R-:W-:Y:S02]  /*26540*/  ISETP.LT.AND P0, PT, R11, UR10, !P0 ;  /* 0x0000000a0b007c0c */ /* 0x000fe4000c701270 */
[----:B------:R-:W-:Y:S02]  /*26550*/  ISETP.LT.AND P6, PT, R9, UR10, !P3 ;  /* 0x0000000a09007c0c */ /* 0x000fe4000dfc1270 */
[----:B------:R-:W-:Y:S02]  /*26560*/  ISETP.LT.AND P1, PT, R7, UR10, !P3 ;  /* 0x0000000a07007c0c */ /* 0x000fe4000df21270 */
[----:B------:R-:W-:Y:S01]  /*26570*/  ISETP.LT.AND P4, PT, R4, UR10, !P3 ;  /* 0x0000000a04007c0c */ /* 0x000fe2000df81270 */
[----:B------:R-:W-:-:S04]  /*26580*/  IMAD.WIDE R16, R18, 0x2, R2 ;  /* 0x0000000212107825 */ /* 0x000fc800078e0202 */
[C---:B------:R-:W-:Y:S02]  /*26590*/  IMAD.WIDE R24, R18.reuse, 0x2, R12 ;  /* 0x0000000212187825 */ /* 0x040fe400078e020c */
[----:B------:R0:W-:Y:S02]  /*265a0*/  @P0 STG.E.U16 desc[UR12][R22.64], R0 ;  /* 0x0000000016000986 */ /* 0x0001e4000c10150c */
[----:B0-----:R-:W-:-:S04]  /*265b0*/  IMAD.WIDE R22, R18, 0x2, R14 ;  /* 0x0000000212167825 */ /* 0x001fc800078e020e */
[----:B------:R-:W-:Y:S01]  /*265c0*/  VIADD R0, R18, UR4 ;  /* 0x0000000412007c36 */ /* 0x000fe20008000000 */
[----:B--2---:R-:W-:Y:S01]  /*265d0*/  PRMT R26, R28, 0x7632, R26 ;  /* 0x000076321c1a7816 */ /* 0x004fe2000000001a */
[----:B----4-:R0:W-:Y:S01]  /*265e0*/  @P6 STG.E.U16 desc[UR12][R16.64], R19 ;  /* 0x0000001310006986 */ /* 0x0101e2000c10150c */
[----:B------:R-:W-:Y:S02]  /*265f0*/  PRMT R27, R19, 0x7632, R27 ;  /* 0x00007632131b7816 */ /* 0x000fe4000000001b */
[----:B------:R-:W-:Y:S02]  /*26600*/  ISETP.LT.AND P6, PT, R11, UR10, !P3 ;  /* 0x0000000a0b007c0c */ /* 0x000fe4000dfc1270 */
[----:B------:R-:W-:Y:S01]  /*26610*/  ISETP.LT.AND P3, PT, R9, UR10, !P5 ;  /* 0x0000000a09007c0c */ /* 0x000fe2000ef61270 */
[----:B------:R-:W-:Y:S04]  /*26620*/  @P1 STG.E.U16 desc[UR12][R24.64], R27 ;  /* 0x0000001b18001986 */ /* 0x000fe8000c10150c */
[----:B------:R2:W-:Y:S01]  /*26630*/  @P4 STG.E.U16 desc[UR12][R22.64], R28 ;  /* 0x0000001c16004986 */ /* 0x0005e2000c10150c */
[----:B------:R-:W-:Y:S01]  /*26640*/  ISETP.LT.AND P4, PT, R7, UR10, !P5 ;  /* 0x0000000a07007c0c */ /* 0x000fe2000ef81270 */
[----:B0-----:R-:W-:-:S02]  /*26650*/  VIADD R16, R10, 0x7 ;  /* 0x000000070a107836 */ /* 0x001fc40000000000 */
[----:B------:R-:W-:-:S03]  /*26660*/  IMAD.WIDE R18, R18, 0x2, R20 ;  /* 0x0000000212127825 */ /* 0x000fc600078e0214 */
[----:B------:R-:W-:Y:S01]  /*26670*/  ISETP.GE.AND P0, PT, R16, UR11, PT ;  /* 0x0000000b10007c0c */ /* 0x000fe2000bf06270 */
[C---:B------:R-:W-:Y:S01]  /*26680*/  IMAD.WIDE R16, R0.reuse, 0x2, R2 ;  /* 0x0000000200107825 */ /* 0x040fe200078e0202 */
[----:B------:R0:W-:Y:S03]  /*26690*/  @P6 STG.E.U16 desc[UR12][R18.64], R26 ;  /* 0x0000001a12006986 */ /* 0x0001e6000c10150c */
[----:B--2---:R-:W-:Y:S01]  /*266a0*/  IMAD.WIDE R22, R0, 0x2, R12 ;  /* 0x0000000200167825 */ /* 0x004fe200078e020c */
[----:B------:R-:W2:Y:S04]  /*266b0*/  LDL.LU R28, [R1+0x8c] ;  /* 0x00008c00011c7983 */ /* 0x000ea80000300800 */
[----:B---3--:R3:W-:Y:S01]  /*266c0*/  @P3 STG.E.U16 desc[UR12][R16.64], R6 ;  /* 0x0000000610003986 */ /* 0x0087e2000c10150c */
[----:B0-----:R-:W-:-:S02]  /*266d0*/  PRMT R26, R6, 0x7632, R26 ;  /* 0x00007632061a7816 */ /* 0x001fc4000000001a */
[----:B------:R-:W-:-:S03]  /*266e0*/  PRMT R25, R8, 0x7632, R25 ;  /* 0x0000763208197816 */ /* 0x000fc60000000019 */
[----:B------:R0:W-:Y:S04]  /*266f0*/  @P4 STG.E.U16 desc[UR12][R22.64], R26 ;  /* 0x0000001a16004986 */ /* 0x0001e8000c10150c */
[----:B---3--:R-:W3:Y:S04]  /*26700*/  LDL.LU R6, [R1+0x7c] ;  /* 0x00007c0001067983 */ /* 0x008ee80000300800 */
[----:B------:R-:W4:Y:S04]  /*26710*/  LDL.LU R8, [R1+0xf08] ;  /* 0x000f080001087983 */ /* 0x000f280000300800 */
[----:B0-----:R-:W2:Y:S04]  /*26720*/  LDL.LU R26, [R1+0x68] ;  /* 0x00006800011a7983 */ /* 0x001ea80000300800 */
[----:B------:R-:W3:Y:S01]  /*26730*/  LDL.LU R23, [R1+0x9c] ;  /* 0x00009c0001177983 */ /* 0x000ee20000300800 */
[----:B------:R-:W-:-:S02]  /*26740*/  ISETP.LT.AND P6, PT, R4, UR10, !P5 ;  /* 0x0000000a04007c0c */ /* 0x000fc4000efc1270 */
[----:B------:R-:W-:Y:S01]  /*26750*/  ISETP.LT.AND P5, PT, R11, UR10, !P5 ;  /* 0x0000000a0b007c0c */ /* 0x000fe2000efa1270 */
[C---:B------:R-:W-:Y:S01]  /*26760*/  IMAD.WIDE R18, R0.reuse, 0x2, R14 ;  /* 0x0000000200127825 */ /* 0x040fe200078e020e */
[----:B------:R-:W-:Y:S02]  /*26770*/  ISETP.LT.AND P3, PT, R9, UR10, !P2 ;  /* 0x0000000a09007c0c */ /* 0x000fe4000d761270 */
[----:B------:R-:W-:Y:S01]  /*26780*/  ISETP.LT.AND P1, PT, R7, UR10, !P2 ;  /* 0x0000000a07007c0c */ /* 0x000fe2000d721270 */
[----:B------:R-:W-:-:S04]  /*26790*/  IMAD.WIDE R16, R0, 0x2, R20 ;  /* 0x0000000200107825 */ /* 0x000fc800078e0214 */
[----:B------:R-:W-:Y:S02]  /*267a0*/  VIADD R0, R0, UR4 ;  /* 0x0000000400007c36 */ /* 0x000fe40008000000 */
[----:B------:R-:W-:-:S05]  /*267b0*/  VIADD R24, R10, 0x8 ;  /* 0x000000080a187836 */ /* 0x000fca0000000000 */
[----:B------:R-:W-:Y:S01]  /*267c0*/  ISETP.GE.AND P4, PT, R24, UR11, PT ;  /* 0x0000000b18007c0c */ /* 0x000fe2000bf86270 */
[----:B------:R-:W-:Y:S01]  /*267d0*/  VIADD R24, R0, UR4 ;  /* 0x0000000400187c36 */ /* 0x000fe20008000000 */
[----:B--2---:R0:W-:Y:S04]  /*267e0*/  @P6 STG.E.U16 desc[UR12][R18.64], R26 ;  /* 0x0000001a12006986 */ /* 0x0041e8000c10150c */
[----:B------:R2:W-:Y:S01]  /*267f0*/  @P5 STG.E.U16 desc[UR12][R16.64], R25 ;  /* 0x0000001910005986 */ /* 0x0005e2000c10150c */
[----:B------:R-:W-:Y:S02]  /*26800*/  ISETP.LT.AND P5, PT, R4, UR10, !P2 ;  /* 0x0000000a04007c0c */ /* 0x000fe4000d7a1270 */
[----:B---3--:R-:W-:Y:S02]  /*26810*/  PRMT R22, R23, 0x7632, R22 ;  /* 0x0000763217167816 */ /* 0x008fe40000000016 */
[----:B------:R-:W-:Y:S01]  /*26820*/  ISETP.LT.AND P2, PT, R11, UR10, !P2 ;  /* 0x0000000a0b007c0c */ /* 0x000fe2000d741270 */
[----:B0-----:R-:W-:-:S04]  /*26830*/  IMAD.WIDE R18, R0, 0x2, R2 ;  /* 0x0000000200127825 */ /* 0x001fc800078e0202 */
[----:B--2---:R-:W-:Y:S01]  /*26840*/  IMAD.WIDE R16, R0, 0x2, R12 ;  /* 0x0000000200107825 */ /* 0x004fe200078e020c */
[----:B------:R-:W-:Y:S01]  /*26850*/  @P3 STG.E.U16 desc[UR12][R18.64], R23 ;  /* 0x0000001712003986 */ /* 0x000fe2000c10150c */
[----:B------:R-:W-:-:S03]  /*26860*/  ISETP.LT.AND P6, PT, R9, UR10, !P0 ;  /* 0x0000000a09007c0c */ /* 0x000fc6000c7c1270 */
[----:B------:R0:W-:Y:S01]  /*26870*/  @P1 STG.E.U16 desc[UR12][R16.64], R22 ;  /* 0x0000001610001986 */ /* 0x0001e2000c10150c */
[----:B------:R-:W-:Y:S01]  /*26880*/  ISETP.LT.AND P1, PT, R7, UR10, !P0 ;  /* 0x0000000a07007c0c */ /* 0x000fe2000c721270 */
[C---:B------:R-:W-:Y:S02]  /*26890*/  VIADD R25, R10.reuse, 0x9 ;  /* 0x000000090a197836 */ /* 0x040fe40000000000 */
[----:B------:R-:W-:Y:S02]  /*268a0*/  VIADD R26, R10, 0xa ;  /* 0x0000000a0a1a7836 */ /* 0x000fe40000000000 */
[----:B0-----:R-:W-:-:S04]  /*268b0*/  IMAD.WIDE R22, R0, 0x2, R14 ;  /* 0x0000000200167825 */ /* 0x001fc800078e020e */
[----:B------:R-:W-:Y:S01]  /*268c0*/  IMAD.WIDE R16, R0, 0x2, R20 ;  /* 0x0000000200107825 */ /* 0x000fe200078e0214 */
[----:B------:R-:W-:Y:S01]  /*268d0*/  PRMT R0, R28, 0x7632, R0 ;  /* 0x000076321c007816 */ /* 0x000fe20000000000 */
[----:B------:R0:W-:Y:S02]  /*268e0*/  @P5 STG.E.U16 desc[UR12][R22.64], R28 ;  /* 0x0000001c16005986 */ /* 0x0001e4000c10150c */
[----:B------:R-:W-:Y:S02]  /*268f0*/  IMAD.WIDE R18, R24, 0x2, R2 ;  /* 0x0000000218127825 */ /* 0x000fe400078e0202 */
[----:B------:R2:W-:Y:S01]  /*26900*/  @P2 STG.E.U16 desc[UR12][R16.64], R0 ;  /* 0x0000000010002986 */ /* 0x0005e2000c10150c */
[----:B------:R-:W-:-:S03]  /*26910*/  ISETP.GE.AND P3, PT, R25, UR11, PT ;  /* 0x0000000b19007c0c */ /* 0x000fc6000bf66270 */
[----:B------:R-:W3:Y:S01]  /*26920*/  LDL R25, [R1+0x6c] ;  /* 0x00006c0001197983 */ /* 0x000ee20000100800 */
[----:B0-----:R-:W-:Y:S01]  /*26930*/  PRMT R22, R6, 0x7632, R22 ;  /* 0x0000763206167816 */ /* 0x001fe20000000016 */
[----:B--2---:R-:W-:Y:S02]  /*26940*/  IMAD.WIDE R16, R24, 0x2, R12 ;  /* 0x0000000218107825 */ /* 0x004fe400078e020c */
[----:B------:R0:W-:Y:S04]  /*26950*/  @P6 STG.E.U16 desc[UR12][R18.64], R6 ;  /* 0x0000000612006986 */ /* 0x0001e8000c10150c */
[----:B------:R-:W2:Y:S04]  /*26960*/  LDL.LU R28, [R1+0x40] ;  /* 0x00004000011c7983 */ /* 0x000ea80000300800 */
[----:B------:R1:W-:Y:S01]  /*26970*/  @P1 STG.E.U16 desc[UR12][R16.64], R22 ;  /* 0x0000001610001986 */ /* 0x0003e2000c10150c */
[----:B------:R-:W-:-:S03]  /*26980*/  ISETP.GE.AND P1, PT, R26, UR11, PT ;  /* 0x0000000b1a007c0c */ /* 0x000fc6000bf26270 */
[----:B0-----:R-:W2:Y:S04]  /*26990*/  LDL.LU R6, [R1+0x30] ;  /* 0x0000300001067983 */ /* 0x001ea80000300800 */
[----:B------:R-:W2:Y:S01]  /*269a0*/  LDL.LU R26, [R1+0x6c] ;  /* 0x00006c00011a7983 */ /* 0x000ea20000300800 */
[----:B------:R-:W-:Y:S02]  /*269b0*/  ISETP.LT.AND P2, PT, R4, UR10, !P0 ;  /* 0x0000000a04007c0c */ /* 0x000fe4000c741270 */
[----:B------:R-:W-:Y:S01]  /*269c0*/  ISETP.LT.AND P0, PT, R11, UR10, !P0 ;  /* 0x0000000a0b007c0c */ /* 0x000fe2000c701270 */
[----:B-1----:R-:W-:-:S04]  /*269d0*/  IMAD.WIDE R16, R24, 0x2, R14 ;  /* 0x0000000218107825 */ /* 0x002fc800078e020e */
[C---:B------:R-:W-:Y:S01]  /*269e0*/  IMAD.WIDE R18, R24.reuse, 0x2, R20 ;  /* 0x0000000218127825 */ /* 0x040fe200078e0214 */
[----:B------:R-:W-:Y:S02]  /*269f0*/  ISETP.LT.AND P5, PT, R9, UR10, !P4 ;  /* 0x0000000a09007c0c */ /* 0x000fe4000e7a1270 */
[----:B------:R-:W-:Y:S01]  /*26a00*/  ISETP.LT.AND P6, PT, R7, UR10, !P4 ;  /* 0x0000000a07007c0c */ /* 0x000fe2000e7c1270 */
[----:B------:R-:W-:Y:S01]  /*26a10*/  VIADD R0, R24, UR4 ;  /* 0x0000000418007c36 */ /* 0x000fe20008000000 */
[----:B------:R-:W-:-:S03]  /*26a20*/  PRMT R27, R5, 0x7632, R27 ;  /* 0x00007632051b7816 */ /* 0x000fc6000000001b */
[----:B------:R-:W-:Y:S01]  /*26a30*/  IMAD.WIDE R22, R0, 0x2, R2 ;  /* 0x0000000200167825 */ /* 0x000fe200078e0202 */
[----:B---3--:R-:W-:-:S03]  /*26a40*/  PRMT R29, R25, 0x7632, R29 ;  /* 0x00007632191d7816 */ /* 0x008fc6000000001d */
[----:B------:R-:W-:Y:S01]  /*26a50*/  IMAD.WIDE R24, R0, 0x2, R12 ;  /* 0x0000000200187825 */ /* 0x000fe200078e020c */
[----:B--2---:R0:W-:Y:S04]  /*26a60*/  @P2 STG.E.U16 desc[UR12][R16.64], R26 ;  /* 0x0000001a10002986 */ /* 0x0041e8000c10150c */
[----:B------:R1:W-:Y:S01]  /*26a70*/  @P0 STG.E.U16 desc[UR12][R18.64], R29 ;  /* 0x0000001d12000986 */ /* 0x0003e2000c10150c */
[----:B------:R-:W-:-:S03]  /*26a80*/  ISETP.LT.AND P0, PT, R4, UR10, !P4 ;  /* 0x0000000a04007c0c */ /* 0x000fc6000e701270 */
[----:B------:R2:W-:Y:S01]  /*26a90*/  @P5 STG.E.U16 desc[UR12][R22.64], R5 ;  /* 0x0000000516005986 */ /* 0x0005e2000c10150c */
[----:B0-----:R-:W-:Y:S02]  /*26aa0*/  VIADD R17, R10, 0xb ;  /* 0x0000000b0a117836 */ /* 0x001fe40000000000 */
[----:B-1----:R-:W-:Y:S01]  /*26ab0*/  IMAD.WIDE R18, R0, 0x2, R14 ;  /* 0x0000000200127825 */ /* 0x002fe200078e020e */
[----:B------:R-:W-:Y:S01]  /*26ac0*/  @P6 STG.E.U16 desc[UR12][R24.64], R27 ;  /* 0x0000001b18006986 */ /* 0x000fe2000c10150c */
[----:B------:R-:W-:-:S03]  /*26ad0*/  PRMT R29, R28, 0x7632, R29 ;  /* 0x000076321c1d7816 */ /* 0x000fc6000000001d */
[----:B--2---:R-:W2:Y:S04]  /*26ae0*/  LDL.LU R5, [R1+0x54] ;  /* 0x0000540001057983 */ /* 0x004ea80000300800 */
[----:B------:R0:W-:Y:S01]  /*26af0*/  @P0 STG.E.U16 desc[UR12][R18.64], R28 ;  /* 0x0000001c12000986 */ /* 0x0001e2000c10150c */
[----:B------:R-:W-:-:S03]  /*26b00*/  ISETP.GE.AND P0, PT, R17, UR11, PT ;  /* 0x0000000b11007c0c */ /* 0x000fc6000bf06270 */
[----:B0-----:R-:W3:Y:S04]  /*26b10*/  LDL.LU R28, [R1+0xf04] ;  /* 0x000f0400011c7983 */ /* 0x001ee80000300800 */
[----:B------:R-:W2:Y:S01]  /*26b20*/  LDL.LU R17, [R1+0x20] ;  /* 0x0000200001117983 */ /* 0x000ea20000300800 */
[----:B------:R-:W-:Y:S02]  /*26b30*/  ISETP.LT.AND P4, PT, R11, UR10, !P4 ;  /* 0x0000000a0b007c0c */ /* 0x000fe4000e781270 */
[----:B------:R-:W-:Y:S02]  /*26b40*/  ISETP.LT.AND P5, PT, R9, UR10, !P3 ;  /* 0x0000000a09007c0c */ /* 0x000fe4000dfa1270 */
[----:B------:R-:W-:Y:S01]  /*26b50*/  ISETP.LT.AND P6, PT, R7, UR10, !P3 ;  /* 0x0000000a07007c0c */ /* 0x000fe2000dfc1270 */
[----:B------:R-:W-:Y:S01]  /*26b60*/  VIADD R16, R0, UR4 ;  /* 0x0000000400107c36 */ /* 0x000fe20008000000 */
[----:B------:R-:W-:Y:S01]  /*26b70*/  ISETP.LT.AND P2, PT, R4, UR10, !P3 ;  /* 0x0000000a04007c0c */ /* 0x000fe2000df41270 */
[----:B------:R-:W-:Y:S01]  /*26b80*/  IMAD.WIDE R22, R0, 0x2, R20 ;  /* 0x0000000200167825 */ /* 0x000fe200078e0214 */
[----:B------:R-:W-:-:S03]  /*26b90*/  PRMT R0, R6, 0x7632, R0 ;  /* 0x0000763206007816 */ /* 0x000fc60000000000 */
[----:B------:R-:W-:-:S04]  /*26ba0*/  IMAD.WIDE R24, R16, 0x2, R2 ;  /* 0x0000000210187825 */ /* 0x000fc800078e0202 */
[C---:B------:R-:W-:Y:S01]  /*26bb0*/  IMAD.WIDE R26, R16.reuse, 0x2, R12 ;  /* 0x00000002101a7825 */ /* 0x040fe200078e020c */
[----:B------:R-:W-:Y:S03]  /*26bc0*/  @P4 STG.E.U16 desc[UR12][R22.64], R29 ;  /* 0x0000001d16004986 */ /* 0x000fe6000c10150c */
[----:B------:R-:W-:Y:S01]  /*26bd0*/  IMAD.WIDE R18, R16, 0x2, R14 ;  /* 0x0000000210127825 */ /* 0x000fe200078e020e */
[----:B------:R0:W-:Y:S04]  /*26be0*/  @P5 STG.E.U16 desc[UR12][R24.64], R6 ;  /* 0x0000000618005986 */ /* 0x0001e8000c10150c */
[----:B------:R1:W-:Y:S04]  /*26bf0*/  @P6 STG.E.U16 desc[UR12][R26.64], R0 ;  /* 0x000000001a006986 */ /* 0x0003e8000c10150c */
[----:B0-----:R-:W3:Y:S01]  /*26c00*/  LDL.LU R6, [R1+0x34] ;  /* 0x0000340001067983 */ /* 0x001ee20000300800 */
[----:B-1----:R-:W-:-:S03]  /*26c10*/  VIADD R26, R10, 0xc ;  /* 0x0000000c0a1a7836 */ /* 0x002fc60000000000 */
[----:B--2---:R0:W-:Y:S02]  /*26c20*/  @P2 STG.E.U16 desc[UR12][R18.64], R17 ;  /* 0x0000001112002986 */ /* 0x0041e4000c10150c */
[----:B------:R-:W-:Y:S02]  /*26c30*/  ISETP.GE.AND P2, PT, R26, UR11, PT ;  /* 0x0000000b1a007c0c */ /* 0x000fe4000bf46270 */
[----:B------:R-:W2:Y:S01]  /*26c40*/  LDL.LU R26, [R1+0x44] ;  /* 0x00004400011a7983 */ /* 0x000ea20000300800 */
[----:B------:R-:W-:Y:S02]  /*26c50*/  ISETP.LT.AND P3, PT, R11, UR10, !P3 ;  /* 0x0000000a0b007c0c */ /* 0x000fe4000df61270 */
[----:B------:R-:W-:Y:S01]  /*26c60*/  ISETP.LT.AND P4, PT, R9, UR10, !P1 ;  /* 0x0000000a09007c0c */ /* 0x000fe2000cf81270 */
[----:B------:R-:W-:Y:S01]  /*26c70*/  VIADD R0, R16, UR4 ;  /* 0x0000000410007c36 */ /* 0x000fe20008000000 */
[----:B------:R-:W-:Y:S02]  /*26c80*/  ISETP.LT.AND P5, PT, R7, UR10, !P1 ;  /* 0x0000000a07007c0c */ /* 0x000fe4000cfa1270 */
[----:B------:R-:W-:-:S02]  /*26c90*/  ISETP.LT.AND P6, PT, R4, UR10, !P1 ;  /* 0x0000000a04007c0c */ /* 0x000fc4000cfc1270 */
[----:B------:R-:W-:Y:S01]  /*26ca0*/  PRMT R29, R17, 0x7632, R29 ;  /* 0x00007632111d7816 */ /* 0x000fe2000000001d */
[----:B0-----:R-:W-:Y:S01]  /*26cb0*/  IMAD.WIDE R16, R16, 0x2, R20 ;  /* 0x0000000210107825 */ /* 0x001fe200078e0214 */
[----:B------:R-:W-:-:S03]  /*26cc0*/  ISETP.LT.AND P1, PT, R11, UR10, !P1 ;  /* 0x0000000a0b007c0c */ /* 0x000fc6000cf21270 */
[C---:B------:R-:W-:Y:S01]  /*26cd0*/  IMAD.WIDE R18, R0.reuse, 0x2, R2 ;  /* 0x0000000200127825 */ /* 0x040fe200078e0202 */
[----:B------:R-:W-:Y:S01]  /*26ce0*/  PRMT R27, R5, 0x7632, R27 ;  /* 0x00007632051b7816 */ /* 0x000fe2000000001b */
[----:B------:R-:W-:Y:S02]  /*26cf0*/  @P3 STG.E.U16 desc[UR12][R16.64], R29 ;  /* 0x0000001d10003986 */ /* 0x000fe4000c10150c */
[C---:B------:R-:W-:Y:S02]  /*26d00*/  IMAD.WIDE R22, R0.reuse, 0x2, R12 ;  /* 0x0000000200167825 */ /* 0x040fe400078e020c */
[----:B------:R0:W-:Y:S02]  /*26d10*/  @P4 STG.E.U16 desc[UR12][R18.64], R5 ;  /* 0x0000000512004986 */ /* 0x0001e4000c10150c */
[C---:B------:R-:W-:Y:S02]  /*26d20*/  IMAD.WIDE R24, R0.reuse, 0x2, R14 ;  /* 0x0000000200187825 */ /* 0x040fe400078e020e */
[----:B------:R-:W-:Y:S02]  /*26d30*/  @P5 STG.E.U16 desc[UR12][R22.64], R27 ;  /* 0x0000001b16005986 */ /* 0x000fe4000c10150c */
[----:B0-----:R-:W-:-:S02]  /*26d40*/  IMAD.WIDE R18, R0, 0x2, R20 ;  /* 0x0000000200127825 */ /* 0x001fc400078e0214 */
[----:B------:R-:W4:Y:S01]  /*26d50*/  LDL.LU R5, [R1+0x58] ;  /* 0x0000580001057983 */ /* 0x000f220000300800 */
[----:B--2---:R-:W-:-:S03]  /*26d60*/  PRMT R29, R26, 0x7632, R29 ;  /* 0x000076321a1d7816 */ /* 0x004fc6000000001d */
[----:B------:R-:W-:Y:S04]  /*26d70*/  @P6 STG.E.U16 desc[UR12][R24.64], R26 ;  /* 0x0000001a18006986 */ /* 0x000fe8000c10150c */
[----:B------:R0:W-:Y:S04]  /*26d80*/  @P1 STG.E.U16 desc[UR12][R18.64], R29 ;  /* 0x0000001d12001986 */ /* 0x0001e8000c10150c */
[----:B0-----:R-:W2:Y:S01]  /*26d90*/  LDL.LU R19, [R1+0x24] ;  /* 0x0000240001137983 */ /* 0x001ea20000300800 */
[----:B------:R-:W-:Y:S02]  /*26da0*/  ISETP.LT.AND P4, PT, R9, UR10, !P0 ;  /* 0x0000000a09007c0c */ /* 0x000fe4000c781270 */
[----:B------:R-:W-:Y:S01]  /*26db0*/  ISETP.LT.AND P5, PT, R7, UR10, !P0 ;  /* 0x0000000a07007c0c */ /* 0x000fe2000c7a1270 */
[----:B------:R-:W-:-:S02]  /*26dc0*/  VIADD R17, R10, 0xd ;  /* 0x0000000d0a117836 */ /* 0x000fc40000000000 */
[----:B------:R-:W-:Y:S01]  /*26dd0*/  VIADD R16, R0, UR4 ;  /* 0x0000000400107c36 */ /* 0x000fe20008000000 */
[----:B------:R-:W-:Y:S02]  /*26de0*/  ISETP.LT.AND P6, PT, R4, UR10, !P0 ;  /* 0x0000000a04007c0c */ /* 0x000fe4000c7c1270 */
[----:B------:R-:W-:Y:S01]  /*26df0*/  ISETP.LT.AND P0, PT, R11, UR10, !P0 ;  /* 0x0000000a0b007c0c */ /* 0x000fe2000c701270 */
[----:B------:R-:W-:Y:S01]  /*26e00*/  IMAD.WIDE R22, R16, 0x2, R2 ;  /* 0x0000000210167825 */ /* 0x000fe200078e0202 */
[----:B------:R-:W-:Y:S02]  /*26e10*/  ISETP.GE.AND P3, PT, R17, UR11, PT ;  /* 0x0000000b11007c0c */ /* 0x000fe4000bf66270 */
[----:B---3--:R-:W-:Y:S01]  /*26e20*/  PRMT R0, R6, 0x7632, R0 ;  /* 0x0000763206007816 */ /* 0x008fe20000000000 */
[----:B------:R-:W-:Y:S01]  /*26e30*/  IMAD.WIDE R24, R16, 0x2, R12 ;  /* 0x0000000210187825 */ /* 0x000fe200078e020c */
[----:B------:R0:W-:Y:S03]  /*26e40*/  @P4 STG.E.U16 desc[UR12][R22.64], R6 ;  /* 0x0000000616004986 */ /* 0x0001e6000c10150c */
[----:B------:R-:W-:Y:S01]  /*26e50*/  VIADD R17, R10, 0xe ;  /* 0x0000000e0a117836 */ /* 0x000fe20000000000 */
[----:B------:R1:W-:Y:S01]  /*26e60*/  @P5 STG.E.U16 desc[UR12][R24.64], R0 ;  /* 0x0000000018005986 */ /* 0x0003e2000c10150c */
[----:B------:R-:W-:-:S03]  /*26e70*/  IMAD.WIDE R26, R16, 0x2, R14 ;  /* 0x00000002101a7825 */ /* 0x000fc600078e020e */
[----:B------:R-:W-:Y:S01]  /*26e80*/  ISETP.GE.AND P1, PT, R17, UR11, PT ;  /* 0x0000000b11007c0c */ /* 0x000fe2000bf26270 */
[----:B0-----:R-:W3:Y:S01]  /*26e90*/  LDL.LU R6, [R1+0x38] ;  /* 0x0000380001067983 */ /* 0x001ee20000300800 */
[C---:B-1----:R-:W-:Y:S02]  /*26ea0*/  VIADD R0, R16.reuse, UR4 ;  /* 0x0000000410007c36 */ /* 0x042fe40008000000 */
[----:B------:R-:W-:Y:S01]  /*26eb0*/  IMAD.WIDE R16, R16, 0x2, R20 ;  /* 0x0000000210107825 */ /* 0x000fe200078e0214 */
[----:B--2---:R-:W-:Y:S01]  /*26ec0*/  PRMT R29, R19, 0x7632, R29 ;  /* 0x00007632131d7816 */ /* 0x004fe2000000001d */
[----:B------:R-:W-:Y:S01]  /*26ed0*/  @P6 STG.E.U16 desc[UR12][R26.64], R19 ;  /* 0x000000131a006986 */ /* 0x000fe2000c10150c */
[----:B------:R-:W-:-:S03]  /*26ee0*/  ISETP.LT.AND P6, PT, R4, UR10, !P2 ;  /* 0x0000000a04007c0c */ /* 0x000fc6000d7c1270 */
[----:B------:R-:W2:Y:S04]  /*26ef0*/  LDL.LU R4, [R1+0xf00] ;  /* 0x000f000001047983 */ /* 0x000ea80000300800 */
[----:B------:R0:W-:Y:S04]  /*26f00*/  @P0 STG.E.U16 desc[UR12][R16.64], R29 ;  /* 0x0000001d10000986 */ /* 0x0001e8000c10150c */
[----:B0-----:R-:W2:Y:S01]  /*26f10*/  LDL.LU R17, [R1+0x48] ;  /* 0x0000480001117983 */ /* 0x001ea20000300800 */
[----:B------:R-:W-:Y:S02]  /*26f20*/  ISETP.LT.AND P4, PT, R9, UR10, !P2 ;  /* 0x0000000a09007c0c */ /* 0x000fe4000d781270 */
[----:B------:R-:W-:Y:S01]  /*26f30*/  ISETP.LT.AND P5, PT, R7, UR10, !P2 ;  /* 0x0000000a07007c0c */ /* 0x000fe2000d7a1270 */
[C---:B------:R-:W-:Y:S01]  /*26f40*/  IMAD.WIDE R18, R0.reuse, 0x2, R2 ;  /* 0x0000000200127825 */ /* 0x040fe200078e0202 */
[----:B----4-:R-:W-:Y:S01]  /*26f50*/  PRMT R27, R5, 0x7632, R27 ;  /* 0x00007632051b7816 */ /* 0x010fe2000000001b */
[----:B------:R-:W4:Y:S02]  /*26f60*/  LDL.LU R29, [R1+0x28] ;  /* 0x00002800011d7983 */ /* 0x000f240000300800 */
[----:B------:R-:W-:Y:S01]  /*26f70*/  IMAD.WIDE R22, R0, 0x2, R12 ;  /* 0x0000000200167825 */ /* 0x000fe200078e020c */
[----:B------:R-:W-:-:S05]  /*26f80*/  ISETP.LT.AND P2, PT, R11, UR10, !P2 ;  /* 0x0000000a0b007c0c */ /* 0x000fca000d741270 */
[----:B------:R0:W-:Y:S01]  /*26f90*/  @P4 STG.E.U16 desc[UR12][R18.64], R5 ;  /* 0x0000000512004986 */ /* 0x0001e2000c10150c */
[----:B------:R-:W-:-:S03]  /*26fa0*/  IMAD.WIDE R24, R0, 0x2, R14 ;  /* 0x0000000200187825 */ /* 0x000fc600078e020e */
[----:B------:R1:W-:Y:S01]  /*26fb0*/  @P5 STG.E.U16 desc[UR12][R22.64], R27 ;  /* 0x0000001b16005986 */ /* 0x0003e2000c10150c */
[----:B------:R-:W-:-:S03]  /*26fc0*/  ISETP.LT.AND P4, PT, R9, UR10, !P3 ;  /* 0x0000000a09007c0c */ /* 0x000fc6000df81270 */
[----:B0-----:R-:W4:Y:S04]  /*26fd0*/  LDL.LU R5, [R1+0xefc] ;  /* 0x000efc0001057983 */ /* 0x001f280000300800 */
[----:B-1----:R-:W4:Y:S01]  /*26fe0*/  LDL.LU R27, [R1+0xebc] ;  /* 0x000ebc00011b7983 */ /* 0x002f220000300800 */
[----:B------:R-:W-:Y:S01]  /*26ff0*/  ISETP.LT.AND P5, PT, R7, UR10, !P3 ;  /* 0x0000000a07007c0c */ /* 0x000fe2000dfa1270 */
[----:B------:R-:W-:-:S05]  /*27000*/  VIADD R26, R10, 0xf ;  /* 0x0000000f0a1a7836 */ /* 0x000fca0000000000 */
[----:B------:R-:W-:Y:S02]  /*27010*/  ISETP.GE.AND P0, PT, R26, UR11, PT ;  /* 0x0000000b1a007c0c */ /* 0x000fe4000bf06270 */
[----:B------:R-:W4:Y:S04]  /*27020*/  LDL.LU R26, [R1+0x4c] ;  /* 0x00004c00011a7983 */ /* 0x000f280000300800 */
[----:B--2---:R0:W-:Y:S01]  /*27030*/  @P6 STG.E.U16 desc[UR12][R24.64], R17 ;  /* 0x0000001118006986 */ /* 0x0041e2000c10150c */
[----:B------:R-:W-:Y:S01]  /*27040*/  PRMT R18, R17, 0x7632, R18 ;  /* 0x0000763211127816 */ /* 0x000fe20000000012 */
[----:B0-----:R-:W-:-:S04]  /*27050*/  IMAD.WIDE R16, R0, 0x2, R20 ;  /* 0x0000000200107825 */ /* 0x001fc800078e0214 */
[----:B------:R-:W-:Y:S01]  /*27060*/  VIADD R0, R0, UR4 ;  /* 0x0000000400007c36 */ /* 0x000fe20008000000 */
[----:B------:R0:W-:Y:S01]  /*27070*/  @P2 STG.E.U16 desc[UR12][R16.64], R18 ;  /* 0x0000001210002986 */ /* 0x0001e2000c10150c */
[----:B---3--:R-:W-:Y:S02]  /*27080*/  PRMT R25, R6, 0x7632, R25 ;  /* 0x0000763206197816 */ /* 0x008fe40000000019 */
[----:B0-----:R-:W-:-:S04]  /*27090*/  IMAD.WIDE R16, R0, 0x2, R2 ;  /* 0x0000000200107825 */ /* 0x001fc800078e0202 */
[----:B------:R-:W-:Y:S01]  /*270a0*/  IMAD.WIDE R18, R0, 0x2, R12 ;  /* 0x0000000200127825 */ /* 0x000fe200078e020c */
[----:B------:R0:W-:Y:S04]  /*270b0*/  @P4 STG.E.U16 desc[UR12][R16.64], R6 ;  /* 0x0000000610004986 */ /* 0x0001e8000c10150c */
[----:B------:R1:W-:Y:S04]  /*270c0*/  @P5 STG.E.U16 desc[UR12][R18.64], R25 ;  /* 0x0000001912005986 */ /* 0x0003e8000c10150c */
[----:B0-----:R-:W2:Y:S04]  /*270d0*/  LDL.LU R6, [R1+0xef8] ;  /* 0x000ef80001067983 */ /* 0x001ea80000300800 */
[----:B-1----:R-:W3:Y:S01]  /*270e0*/  LDL.LU R25, [R1+0x5c] ;  /* 0x00005c0001197983 */ /* 0x002ee20000300800 */
[----:B----4-:R-:W-:-:S02]  /*270f0*/  ISETP.LT.AND P6, PT, R27, UR10, !P3 ;  /* 0x0000000a1b007c0c */ /* 0x010fc4000dfc1270 */
[----:B------:R-:W-:Y:S01]  /*27100*/  ISETP.LT.AND P3, PT, R11, UR10, !P3 ;  /* 0x0000000a0b007c0c */ /* 0x000fe2000df61270 */
[C---:B------:R-:W-:Y:S01]  /*27110*/  IMAD.WIDE R22, R0.reuse, 0x2, R14 ;  /* 0x0000000200167825 */ /* 0x040fe200078e020e */
[----:B------:R-:W-:Y:S02]  /*27120*/  ISETP.LT.AND P4, PT, R9, UR10, !P1 ;  /* 0x0000000a09007c0c */ /* 0x000fe4000cf81270 */
[----:B------:R-:W-:Y:S01]  /*27130*/  ISETP.LT.AND P5, PT, R7, UR10, !P1 ;  /* 0x0000000a07007c0c */ /* 0x000fe2000cfa1270 */
[----:B------:R-:W-:Y:S01]  /*27140*/  IMAD.WIDE R16, R0, 0x2, R20 ;  /* 0x0000000200107825 */ /* 0x000fe200078e0214 */
[----:B------:R-:W-:-:S03]  /*27150*/  PRMT R19, R29, 0x7632, R19 ;  /* 0x000076321d137816 */ /* 0x000fc60000000013 */
[C---:B------:R-:W-:Y:S02]  /*27160*/  VIADD R24, R10.reuse, 0x10 ;  /* 0x000000100a187836 */ /* 0x040fe40000000000 */
[----:B------:R0:W-:Y:S01]  /*27170*/  @P6 STG.E.U16 desc[UR12][R22.64], R29 ;  /* 0x0000001d16006986 */ /* 0x0001e2000c10150c */
[----:B------:R-:W-:Y:S01]  /*27180*/  ISETP.LT.AND P6, PT, R27, UR10, !P1 ;  /* 0x0000000a1b007c0c */ /* 0x000fe2000cfc1270 */
[----:B------:R-:W-:Y:S02]  /*27190*/  VIADD R18, R10, 0x11 ;  /* 0x000000110a127836 */ /* 0x000fe40000000000 */
[----:B------:R-:W-:Y:S01]  /*271a0*/  VIADD R0, R0, UR4 ;  /* 0x0000000400007c36 */ /* 0x000fe20008000000 */
[----:B------:R1:W-:Y:S01]  /*271b0*/  @P3 STG.E.U16 desc[UR12][R16.64], R19 ;  /* 0x0000001310003986 */ /* 0x0003e2000c10150c */
[----:B------:R-:W-:Y:S02]  /*271c0*/  ISETP.GE.AND P2, PT, R24, UR11, PT ;  /* 0x0000000b18007c0c */ /* 0x000fe4000bf46270 */
[----:B------:R-:W-:Y:S01]  /*271d0*/  ISETP.GE.AND P3, PT, R18, UR11, PT ;  /* 0x0000000b12007c0c */ /* 0x000fe2000bf66270 */
[C---:B0-----:R-:W-:Y:S01]  /*271e0*/  IMAD.WIDE R22, R0.reuse, 0x2, R14 ;  /* 0x0000000200167825 */ /* 0x041fe200078e020e */
[----:B------:R-:W4:Y:S03]  /*271f0*/  LDL.LU R29, [R1+0x2c] ;  /* 0x00002c00011d7983 */ /* 0x000f260000300800 */
[----:B-1----:R-:W-:-:S04]  /*27200*/  IMAD.WIDE R16, R0, 0x2, R2 ;  /* 0x0000000200107825 */ /* 0x002fc800078e0202 */
[----:B------:R-:W-:Y:S01]  /*27210*/  IMAD.WIDE R18, R0, 0x2, R12 ;  /* 0x0000000200127825 */ /* 0x000fe200078e020c */
[----:B---3--:R-:W-:Y:S01]  /*27220*/  PRMT R24, R25, 0x7632, R24 ;  /* 0x0000763219187816 */ /* 0x008fe20000000018 */
[----:B------:R-:W-:Y:S04]  /*27230*/  @P4 STG.E.U16 desc[UR12][R16.64], R25 ;  /* 0x0000001910004986 */ /* 0x000fe8000c10150c */
[----:B------:R-:W-:Y:S04]  /*27240*/  @P5 STG.E.U16 desc[UR12][R18.64], R24 ;  /* 0x0000001812005986 */ /* 0x000fe8000c10150c */
[----:B------:R0:W-:Y:S04]  /*27250*/  @P6 STG.E.U16 desc[UR12][R22.64], R26 ;  /* 0x0000001a16006986 */ /* 0x0001e8000c10150c */
[----:B0-----:R-:W3:Y:S01]  /*27260*/  LDL.LU R23, [R1+0x3c] ;  /* 0x00003c0001177983 */ /* 0x001ee20000300800 */
[----:B------:R-:W-:-:S02]  /*27270*/  ISETP.LT.AND P1, PT, R11, UR10, !P1 ;  /* 0x0000000a0b007c0c */ /* 0x000fc4000cf21270 */
[----:B------:R-:W-:Y:S01]  /*27280*/  ISETP.LT.AND P6, PT, R9, UR10, !P0 ;  /* 0x0000000a09007c0c */ /* 0x000fe2000c7c1270 */
[----:B------:R-:W2:Y:S01]  /*27290*/  LDL.LU R25, [R1+0xa0] ;  /* 0x0000a00001197983 */ /* 0x000ea20000300800 */
[----:B------:R-:W-:Y:S01]  /*272a0*/  PRMT R18, R26, 0x7632, R18 ;  /* 0x000076321a127816 */ /* 0x000fe20000000012 */
[C---:B------:R-:W-:Y:S01]  /*272b0*/  IMAD.WIDE R16, R0.reuse, 0x2, R20 ;  /* 0x0000000200107825 */ /* 0x040fe200078e0214 */
[----:B------:R-:W-:Y:S01]  /*272c0*/  ISETP.LT.AND P4, PT, R7, UR10, !P0 ;  /* 0x0000000a07007c0c */ /* 0x000fe2000c781270 */
[----:B------:R-:W2:Y:S02]  /*272d0*/  LDL.LU R26, [R1+0x10] ;  /* 0x00001000011a7983 */ /* 0x000ea40000300800 */
[----:B------:R-:W-:Y:S01]  /*272e0*/  VIADD R0, R0, UR4 ;  /* 0x0000000400007c36 */ /* 0x000fe20008000000 */
[----:B------:R-:W-:Y:S01]  /*272f0*/  ISETP.LT.AND P5, PT, R27, UR10, !P0 ;  /* 0x0000000a1b007c0c */ /* 0x000fe2000c7a1270 */
[----:B------:R-:W-:Y:S02]  /*27300*/  VIADD R22, R10, 0x12 ;  /* 0x000000120a167836 */ /* 0x000fe40000000000 */
[----:B------:R0:W-:Y:S03]  /*27310*/  @P1 STG.E.U16 desc[UR12][R16.64], R18 ;  /* 0x0000001210001986 */ /* 0x0001e6000c10150c */
[----:B------:R-:W-:Y:S01]  /*27320*/  ISETP.GE.AND P1, PT, R22, UR11, PT ;  /* 0x0000000b16007c0c */ /* 0x000fe2000bf26270 */
[----:B0-----:R-:W-:-:S04]  /*27330*/  IMAD.WIDE R18, R0, 0x2, R2 ;  /* 0x0000000200127825 */ /* 0x001fc800078e0202 */
[C---:B------:R-:W-:Y:S01]  /*27340*/  IMAD.WIDE R16, R0.reuse, 0x2, R12 ;  /* 0x0000000200107825 */ /* 0x040fe200078e020c */
[----:B------:R-:W-:Y:S02]  /*27350*/  ISETP.LT.AND P0, PT, R11, UR10, !P0 ;  /* 0x0000000a0b007c0c */ /* 0x000fe4000c701270 */
[----:B---3--:R-:W-:Y:S01]  /*27360*/  PRMT R22, R23, 0x7632, R22 ;  /* 0x0000763217167816 */ /* 0x008fe20000000016 */
[----:B------:R0:W-:Y:S04]  /*27370*/  @P6 STG.E.U16 desc[UR12][R18.64], R23 ;  /* 0x0000001712006986 */ /* 0x0001e8000c10150c */
[----:B------:R4:W-:Y:S01]  /*27380*/  @P4 STG.E.U16 desc[UR12][R16.64], R22 ;  /* 0x0000001610004986 */ /* 0x0009e2000c10150c */
[----:B0-----:R-:W-:Y:S01]  /*27390*/  IMAD.WIDE R18, R0, 0x2, R14 ;  /* 0x0000000200127825 */ /* 0x001fe200078e020e */
[----:B----4-:R-:W-:-:S04]  /*273a0*/  PRMT R22, R29, 0x7632, R22 ;  /* 0x000076321d167816 */ /* 0x010fc80000000016 */
[----:B------:R0:W-:Y:S04]  /*273b0*/  @P5 STG.E.U16 desc[UR12][R18.64], R29 ;  /* 0x0000001d12005986 */ /* 0x0001e8000c10150c */
[----:B0-----:R-:W3:Y:S01]  /*273c0*/  LDL.LU R29, [R1] ;  /* 0x00000000011d7983 */ /* 0x001ee20000300800 */
[----:B------:R-:W-:Y:S01]  /*273d0*/  ISETP.LT.AND P6, PT, R9, UR10, !P2 ;  /* 0x0000000a09007c0c */ /* 0x000fe2000d7c1270 */
[----:B------:R-:W-:Y:S01]  /*273e0*/  IMAD.WIDE R16, R0, 0x2, R20 ;  /* 0x0000000200107825 */ /* 0x000fe200078e0214 */
[----:B------:R-:W-:-:S03]  /*273f0*/  ISETP.LT.AND P4, PT, R7, UR10, !P2 ;  /* 0x0000000a07007c0c */ /* 0x000fc6000d781270 */
[----:B------:R-:W-:Y:S01]  /*27400*/  VIADD R0, R0, UR4 ;  /* 0x0000000400007c36 */ /* 0x000fe20008000000 */
[----:B------:R-:W-:Y:S01]  /*27410*/  ISETP.LT.AND P5, PT, R27, UR10, !P2 ;  /* 0x0000000a1b007c0c */ /* 0x000fe2000d7a1270 */
[----:B------:R-:W-:Y:S01]  /*27420*/  VIADD R18, R10, 0x13 ;  /* 0x000000130a127836 */ /* 0x000fe20000000000 */
[----:B------:R0:W-:Y:S01]  /*27430*/  @P0 STG.E.U16 desc[UR12][R16.64], R22 ;  /* 0x0000001610000986 */ /* 0x0001e2000c10150c */
[----:B--2---:R-:W-:Y:S01]  /*27440*/  PRMT R24, R25, 0x7632, R24 ;  /* 0x0000763219187816 */ /* 0x004fe20000000018 */
[----:B------:R-:W1:Y:S02]  /*27450*/  LDCU UR10, c[0x0][0x398] ;  /* 0x00007300ff0a77ac */ /* 0x000e640008000800 */
[----:B------:R-:W-:Y:S01]  /*27460*/  ISETP.GE.AND P0, PT, R18, UR11, PT ;  /* 0x0000000b12007c0c */ /* 0x000fe2000bf06270 */
[C---:B------:R-:W-:Y:S01]  /*27470*/  IMAD.WIDE R18, R0.reuse, 0x2, R12 ;  /* 0x0000000200127825 */ /* 0x040fe200078e020c */
[----:B------:R-:W-:Y:S01]  /*27480*/  ISETP.LT.AND P2, PT, R11, UR5, !P2 ;  /* 0x000000050b007c0c */ /* 0x000fe2000d741270 */
[----:B------:R-:W2:Y:S02]  /*27490*/  LDCU UR5, c[0x0][0x398] ;  /* 0x00007300ff0577ac */ /* 0x000ea40008000800 */
[----:B0-----:R-:W-:-:S04]  /*274a0*/  IMAD.WIDE R16, R0, 0x2, R2 ;  /* 0x0000000200107825 */ /* 0x001fc800078e0202 */
[C---:B------:R-:W-:Y:S01]  /*274b0*/  IMAD.WIDE R22, R0.reuse, 0x2, R14 ;  /* 0x0000000200167825 */ /* 0x040fe200078e020e */
[----:B------:R0:W-:Y:S01]  /*274c0*/  @P6 STG.E.U16 desc[UR12][R16.64], R25 ;  /* 0x0000001910006986 */ /* 0x0001e2000c10150c */
[----:B------:R-:W-:Y:S01]  /*274d0*/  ISETP.LT.AND P6, PT, R9, UR6, !P3 ;  /* 0x0000000609007c0c */ /* 0x000fe2000dfc1270 */
[----:B------:R-:W4:Y:S02]  /*274e0*/  LDCU UR6, c[0x0][0x398] ;  /* 0x00007300ff0677ac */ /* 0x000f240008000800 */
[----:B------:R1:W-:Y:S04]  /*274f0*/  @P4 STG.E.U16 desc[UR12][R18.64], R24 ;  /* 0x0000001812004986 */ /* 0x0003e8000c10150c */
[----:B0-----:R-:W2:Y:S01]  /*27500*/  LDL.LU R25, [R1+0xa4] ;  /* 0x0000a40001197983 */ /* 0x001ea20000300800 */
[----:B------:R-:W-:-:S03]  /*27510*/  IMAD.WIDE R16, R0, 0x2, R20 ;  /* 0x0000000200107825 */ /* 0x000fc600078e0214 */
[----:B------:R0:W-:Y:S01]  /*27520*/  @P5 STG.E.U16 desc[UR12][R22.64], R26 ;  /* 0x0000001a16005986 */ /* 0x0001e2000c10150c */
[----:B-1----:R-:W-:Y:S01]  /*27530*/  PRMT R18, R26, 0x7632, R18 ;  /* 0x000076321a127816 */ /* 0x002fe20000000012 */
[----:B------:R-:W-:Y:S02]  /*27540*/  VIADD R0, R0, UR4 ;  /* 0x0000000400007c36 */ /* 0x000fe40008000000 */
[----:B0-----:R-:W2:Y:S04]  /*27550*/  LDL.LU R26, [R1+0x14] ;  /* 0x00001400011a7983 */ /* 0x001ea80000300800 */
[----:B------:R0:W-:Y:S02]  /*27560*/  @P2 STG.E.U16 desc[UR12][R16.64], R18 ;  /* 0x0000001210002986 */ /* 0x0001e4000c10150c */
[----:B0-----:R-:W-:Y:S01]  /*27570*/  IMAD.WIDE R16, R0, 0x2, R2 ;  /* 0x0000000200107825 */ /* 0x001fe200078e0202 */
[----:B---3--:R-:W-:-:S04]  /*27580*/  PRMT R24, R29, 0x7632, R24 ;  /* 0x000076321d187816 */ /* 0x008fc80000000018 */
[----:B------:R0:W-:Y:S04]  /*27590*/  @P6 STG.E.U16 desc[UR12][R16.64], R29 ;  /* 0x0000001d10006986 */ /* 0x0001e8000c10150c */
[----:B0-----:R-:W3:Y:S01]  /*275a0*/  LDL.LU R29, [R1+0x4] ;  /* 0x00000400011d7983 */ /* 0x001ee20000300800 */
[----:B------:R-:W-:Y:S01]  /*275b0*/  ISETP.LT.AND P4, PT, R7, UR7, !P3 ;  /* 0x0000000707007c0c */ /* 0x000fe2000df81270 */
[----:B------:R-:W-:Y:S01]  /*275c0*/  VIADD R19, R10, 0x14 ;  /* 0x000000140a137836 */ /* 0x000fe20000000000 */
[----:B------:R-:W-:Y:S01]  /*275d0*/  ISETP.LT.AND P5, PT, R27, UR8, !P3 ;  /* 0x000000081b007c0c */ /* 0x000fe2000dfa1270 */
[C---:B------:R-:W-:Y:S01]  /*275e0*/  IMAD.WIDE R22, R0.reuse, 0x2, R14 ;  /* 0x0000000200167825 */ /* 0x040fe200078e020e */
[----:B------:R-:W-:Y:S01]  /*275f0*/  ISETP.LT.AND P3, PT, R11, UR9, !P3 ;  /* 0x000000090b007c0c */ /* 0x000fe2000df61270 */
[----:B------:R-:W0:Y:S01]  /*27600*/  LDCU UR7, c[0x0][0x398] ;  /* 0x00007300ff0777ac */ /* 0x000e220008000800 */
[----:B------:R-:W-:Y:S01]  /*27610*/  ISETP.GE.AND P2, PT, R19, UR11, PT ;  /* 0x0000000b13007c0c */ /* 0x000fe2000bf46270 */
[C---:B------:R-:W-:Y:S01]  /*27620*/  IMAD.WIDE R18, R0.reuse, 0x2, R12 ;  /* 0x0000000200127825 */ /* 0x040fe200078e020c */
[----:B------:R-:W-:Y:S01]  /*27630*/  ISETP.LT.AND P6, PT, R27, UR16, !P1 ;  /* 0x000000101b007c0c */ /* 0x000fe2000cfc1270 */
[----:B------:R-:W1:Y:S04]  /*27640*/  LDCU UR8, c[0x0][0x398] ;  /* 0x00007300ff0877ac */ /* 0x000e680008000800 */
[----:B------:R0:W-:Y:S01]  /*27650*/  @P4 STG.E.U16 desc[UR12][R18.64], R24 ;  /* 0x0000001812004986 */ /* 0x0001e2000c10150c */
[----:B------:R-:W-:Y:S01]  /*27660*/  ISETP.LT.AND P4, PT, R9, UR14, !P1 ;  /* 0x0000000e09007c0c */ /* 0x000fe2000cf81270 */
[C---:B------:R-:W-:Y:S01]  /*27670*/  IMAD.WIDE R16, R0.reuse, 0x2, R20 ;  /* 0x0000000200107825 */ /* 0x040fe200078e0214 */
[----:B------:R-:W1:Y:S01]  /*27680*/  LDCU UR9, c[0x0][0x398] ;  /* 0x00007300ff0977ac */ /* 0x000e620008000800 */
[----:B------:R4:W-:Y:S01]  /*27690*/  @P5 STG.E.U16 desc[UR12][R22.64], R4 ;  /* 0x0000000416005986 */ /* 0x0009e2000c10150c */
[----:B------:R-:W-:Y:S01]  /*276a0*/  ISETP.LT.AND P5, PT, R7, UR15, !P1 ;  /* 0x0000000f07007c0c */ /* 0x000fe2000cfa1270 */
[----:B------:R-:W-:Y:S01]  /*276b0*/  VIADD R0, R0, UR4 ;  /* 0x0000000400007c36 */ /* 0x000fe20008000000 */
[----:B------:R-:W1:Y:S01]  /*276c0*/  LDCU UR16, c[0x0][0x398] ;  /* 0x00007300ff1077ac */ /* 0x000e620008000800 */
[----:B0-----:R-:W-:Y:S01]  /*276d0*/  VIADD R18, R10, 0x15 ;  /* 0x000000150a127836 */ /* 0x001fe20000000000 */
[----:B------:R-:W0:Y:S01]  /*276e0*/  LDCU UR14, c[0x0][0x398] ;  /* 0x00007300ff0e77ac */ /* 0x000e220008000800 */
[----:B----4-:R-:W-:Y:S01]  /*276f0*/  PRMT R4, R4, 0x7632, R4 ;  /* 0x0000763204047816 */ /* 0x010fe20000000004 */
[----:B------:R-:W-:Y:S01]  /*27700*/  IMAD.WIDE R22, R0, 0x2, R14 ;  /* 0x0000000200167825 */ /* 0x000fe200078e020e */
[----:B------:R-:W-:Y:S01]  /*27710*/  ISETP.LT.AND P1, PT, R11, UR17, !P1 ;  /* 0x000000110b007c0c */ /* 0x000fe2000cf21270 */
[----:B------:R-:W4:Y:S02]  /*27720*/  LDCU UR15, c[0x0][0x398] ;  /* 0x00007300ff0f77ac */ /* 0x000f240008000800 */
[----:B------:R0:W-:Y:S01]  /*27730*/  @P3 STG.E.U16 desc[UR12][R16.64], R4 ;  /* 0x0000000410003986 */ /* 0x0001e2000c10150c */
[----:B------:R-:W-:Y:S01]  /*27740*/  ISETP.GE.AND P3, PT, R18, UR11, PT ;  /* 0x0000000b12007c0c */ /* 0x000fe2000bf66270 */
[C---:B------:R-:W-:Y:S01]  /*27750*/  IMAD.WIDE R18, R0.reuse, 0x2, R12 ;  /* 0x0000000200127825 */ /* 0x040fe200078e020c */
[----:B------:R-:W1:Y:S03]  /*27760*/  LDCU UR17, c[0x0][0x398] ;  /* 0x00007300ff1177ac */ /* 0x000e660008000800 */
[----:B0-----:R-:W-:Y:S01]  /*27770*/  IMAD.WIDE R16, R0, 0x2, R2 ;  /* 0x0000000200107825 */ /* 0x001fe200078e0202 */
[----:B--2---:R-:W-:-:S04]  /*27780*/  PRMT R4, R25, 0x7632, R4 ;  /* 0x0000763219047816 */ /* 0x004fc80000000004 */
[----:B------:R0:W-:Y:S04]  /*27790*/  @P4 STG.E.U16 desc[UR12][R16.64], R25 ;  /* 0x0000001910004986 */ /* 0x0001e8000c10150c */
[----:B------:R2:W-:Y:S04]  /*277a0*/  @P5 STG.E.U16 desc[UR12][R18.64], R4 ;  /* 0x0000000412005986 */ /* 0x0005e8000c10150c */
[----:B------:R1:W-:Y:S01]  /*277b0*/  @P6 STG.E.U16 desc[UR12][R22.64], R26 ;  /* 0x0000001a16006986 */ /* 0x0003e2000c10150c */
[----:B------:R-:W-:Y:S01]  /*277c0*/  ISETP.LT.AND P6, PT, R9, UR18, !P0 ;  /* 0x0000001209007c0c */ /* 0x000fe2000c7c1270 */
[----:B------:R-:W3:Y:S01]  /*277d0*/  LDCU UR18, c[0x0][0x398] ;  /* 0x00007300ff1277ac */ /* 0x000ee20008000800 */
[----:B0-----:R-:W-:Y:S01]  /*277e0*/  IMAD.WIDE R16, R0, 0x2, R20 ;  /* 0x0000000200107825 */ /* 0x001fe200078e0214 */
[----:B--2---:R-:W-:-:S03]  /*277f0*/  PRMT R4, R26, 0x7632, R4 ;  /* 0x000076321a047816 */ /* 0x004fc60000000004 */
[----:B------:R-:W-:Y:S01]  /*27800*/  VIADD R0, R0, UR4 ;  /* 0x0000000400007c36 */ /* 0x000fe20008000000 */
[----:B-1----:R-:W2:Y:S04]  /*27810*/  LDL.LU R26, [R1+0xa8] ;  /* 0x0000a800011a7983 */ /* 0x002ea80000300800 */
[----:B------:R0:W-:Y:S02]  /*27820*/  @P1 STG.E.U16 desc[UR12][R16.64], R4 ;  /* 0x0000000410001986 */ /* 0x0001e4000c10150c */
[----:B0-----:R-:W-:Y:S01]  /*27830*/  IMAD.WIDE R16, R0, 0x2, R2 ;  /* 0x0000000200107825 */ /* 0x001fe200078e0202 */
[----:B---3--:R-:W-:-:S04]  /*27840*/  PRMT R4, R29, 0x7632, R4 ;  /* 0x000076321d047816 */ /* 0x008fc80000000004 */
[----:B------:R0:W-:Y:S04]  /*27850*/  @P6 STG.E.U16 desc[UR12][R16.64], R29 ;  /* 0x0000001d10006986 */ /* 0x0001e8000c10150c */
[----:B0-----:R-:W3:Y:S04]  /*27860*/  LDL.LU R29, [R1+0x18] ;  /* 0x00001800011d7983 */ /* 0x001ee80000300800 */
[----:B------:R-:W4:Y:S01]  /*27870*/  LDL.LU R25, [R1+0x8] ;  /* 0x0000080001197983 */ /* 0x000f220000300800 */
[----:B------:R-:W-:Y:S01]  /*27880*/  ISETP.LT.AND P4, PT, R7, UR10, !P0 ;  /* 0x0000000a07007c0c */ /* 0x000fe2000c781270 */
[----:B------:R-:W-:Y:S01]  /*27890*/  VIADD R18, R10, 0x16 ;  /* 0x000000160a127836 */ /* 0x000fe20000000000 */
[----:B------:R-:W-:Y:S01]  /*278a0*/  ISETP.LT.AND P5, PT, R27, UR19, !P0 ;  /* 0x000000131b007c0c */ /* 0x000fe2000c7a1270 */
[----:B------:R-:W-:Y:S01]  /*278b0*/  IMAD.WIDE R22, R0, 0x2, R14 ;  /* 0x0000000200167825 */ /* 0x000fe200078e020e */
[----:B------:R-:W-:Y:S01]  /*278c0*/  ISETP.LT.AND P0, PT, R11, UR5, !P0 ;  /* 0x000000050b007c0c */ /* 0x000fe2000c701270 */
[----:B------:R-:W0:Y:S01]  /*278d0*/  LDCU UR10, c[0x0][0x398] ;  /* 0x00007300ff0a77ac */ /* 0x000e220008000800 */
[----:B------:R-:W-:Y:S01]  /*278e0*/  ISETP.GE.AND P1, PT, R18, UR11, PT ;  /* 0x0000000b12007c0c */ /* 0x000fe2000bf26270 */
[C---:B------:R-:W-:Y:S01]  /*278f0*/  IMAD.WIDE R18, R0.reuse, 0x2, R12 ;  /* 0x0000000200127825 */ /* 0x040fe200078e020c */
[----:B------:R-:W-:Y:S01]  /*27900*/  ISETP.LT.AND P6, PT, R9, UR20, !P2 ;  /* 0x0000001409007c0c */ /* 0x000fe2000d7c1270 */
[----:B------:R-:W1:Y:S02]  /*27910*/  LDCU UR5, c[0x0][0x398] ;  /* 0x00007300ff0577ac */ /* 0x000e640008000800 */
[----:B------:R-:W-:-:S02]  /*27920*/  IMAD.WIDE R16, R0, 0x2, R20 ;  /* 0x0000000200107825 */ /* 0x000fc400078e0214 */
[----:B------:R0:W-:Y:S01]  /*27930*/  @P4 STG.E.U16 desc[UR12][R18.64], R4 ;  /* 0x0000000412004986 */ /* 0x0001e2000c10150c */
[----:B------:R-:W1:Y:S03]  /*27940*/  LDCU UR19, c[0x0][0x398] ;  /* 0x00007300ff1377ac */ /* 0x000e660008000800 */
[----:B------:R1:W-:Y:S01]  /*27950*/  @P5 STG.E.U16 desc[UR12][R22.64], R5 ;  /* 0x0000000516005986 */ /* 0x0003e2000c10150c */
[----:B------:R-:W-:Y:S01]  /*27960*/  ISETP.LT.AND P5, PT, R7, UR6, !P2 ;  /* 0x0000000607007c0c */ /* 0x000fe2000d7a1270 */
[----:B------:R-:W2:Y:S01]  /*27970*/  LDCU UR20, c[0x0][0x398] ;  /* 0x00007300ff1477ac */ /* 0x000ea20008000800 */
[----:B------:R-:W2:Y:S01]  /*27980*/  LDCU UR6, c[0x0][0x398] ;  /* 0x00007300ff0677ac */ /* 0x000ea20008000800 */
[----:B0-----:R-:W-:Y:S01]  /*27990*/  VIADD R4, R0, UR4 ;  /* 0x0000000400047c36 */ /* 0x001fe20008000000 */
[----:B-1----:R-:W-:Y:S01]  /*279a0*/  PRMT R5, R5, 0x7632, R5 ;  /* 0x0000763205057816 */ /* 0x002fe20000000005 */
[----:B------:R-:W-:-:S04]  /*279b0*/  VIADD R18, R10, 0x17 ;  /* 0x000000170a127836 */ /* 0x000fc80000000000 */
[----:B------:R0:W-:Y:S01]  /*279c0*/  @P0 STG.E.U16 desc[UR12][R16.64], R5 ;  /* 0x0000000510000986 */ /* 0x0001e2000c10150c */
[----:B------:R-:W-:Y:S01]  /*279d0*/  ISETP.LT.AND P0, PT, R27, UR7, !P2 ;  /* 0x000000071b007c0c */ /* 0x000fe2000d701270 */
[----:B------:R-:W-:Y:S01]  /*279e0*/  VIADD R0, R10, 0x18 ;  /* 0x000000180a007836 */ /* 0x000fe20000000000 */
[----:B------:R-:W-:Y:S01]  /*279f0*/  ISETP.GE.AND P4, PT, R18, UR11, PT ;  /* 0x0000000b12007c0c */ /* 0x000fe2000bf86270 */
[----:B------:R-:W-:-:S04]  /*27a00*/  IMAD.WIDE R18, R4, 0x2, R12 ;  /* 0x0000000204127825 */ /* 0x000fc800078e020c */
[----:B0-----:R-:W-:Y:S01]  /*27a10*/  IMAD.WIDE R16, R4, 0x2, R2 ;  /* 0x0000000204107825 */ /* 0x001fe200078e0202 */
[----:B------:R-:W-:Y:S01]  /*27a20*/  ISETP.LT.AND P2, PT, R11, UR8, !P2 ;  /* 0x000000080b007c0c */ /* 0x000fe2000d741270 */
[----:B------:R-:W0:Y:S01]  /*27a30*/  LDCU UR7, c[0x0][0x398] ;  /* 0x00007300ff0777ac */ /* 0x000e220008000800 */
[----:B------:R-:W-:Y:S01]  /*27a40*/  PRMT R23, R6, 0x7632, R23 ;  /* 0x0000763206177816 */ /* 0x000fe20000000017 */
[----:B------:R-:W1:Y:S01]  /*27a50*/  LDCU UR8, c[0x0][0x398] ;  /* 0x00007300ff0877ac */ /* 0x000e620008000800 */
[----:B--2---:R-:W-:Y:S01]  /*27a60*/  PRMT R5, R26, 0x7632, R5 ;  /* 0x000076321a057816 */ /* 0x004fe20000000005 */
[----:B------:R2:W-:Y:S04]  /*27a70*/  @P6 STG.E.U16 desc[UR12][R16.64], R26 ;  /* 0x0000001a10006986 */ /* 0x0005e8000c10150c */
[----:B------:R0:W-:Y:S01]  /*27a80*/  @P5 STG.E.U16 desc[UR12][R18.64], R5 ;  /* 0x0000000512005986 */ /* 0x0001e2000c10150c */
[----:B------:R-:W-:Y:S01]  /*27a90*/  ISETP.LT.AND P5, PT, R9, UR9, !P3 ;  /* 0x0000000909007c0c */ /* 0x000fe2000dfa1270 */
[----:B------:R-:W1:Y:S02]  /*27aa0*/  LDCU UR9, c[0x0][0x398] ;  /* 0x00007300ff0977ac */ /* 0x000e640008000800 */
[----:B--2---:R-:W2:Y:S01]  /*27ab0*/  LDL.LU R26, [R1+0xac] ;  /* 0x0000ac00011a7983 */ /* 0x004ea20000300800 */
[----:B------:R-:W-:Y:S01]  /*27ac0*/  IMAD.WIDE R16, R4, 0x2, R14 ;  /* 0x0000000204107825 */ /* 0x000fe200078e020e */
[----:B------:R-:W-:-:S03]  /*27ad0*/  ISETP.GE.AND P6, PT, R0, UR11, PT ;  /* 0x0000000b00007c0c */ /* 0x000fc6000bfc6270 */
[C---:B------:R-:W-:Y:S02]  /*27ae0*/  VIADD R0, R4.reuse, UR4 ;  /* 0x0000000404007c36 */ /* 0x040fe40008000000 */
[----:B0-----:R-:W-:Y:S01]  /*27af0*/  IMAD.WIDE R4, R4, 0x2, R20 ;  /* 0x0000000204047825 */ /* 0x001fe200078e0214 */
[----:B---3--:R-:W-:Y:S01]  /*27b00*/  PRMT R18, R29, 0x7632, R18 ;  /* 0x000076321d127816 */ /* 0x008fe20000000012 */
[----:B------:R0:W-:Y:S04]  /*27b10*/  @P0 STG.E.U16 desc[UR12][R16.64], R29 ;  /* 0x0000001d10000986 */ /* 0x0001e8000c10150c */
[----:B0-----:R-:W3:Y:S01]  /*27b20*/  LDL.LU R29, [R1+0x1c] ;  /* 0x00001c00011d7983 */ /* 0x001ee20000300800 */
[----:B------:R-:W-:Y:S01]  /*27b30*/  IMAD.WIDE R16, R0, 0x2, R2 ;  /* 0x0000000200107825 */ /* 0x000fe200078e0202 */
[----:B----4-:R-:W-:-:S02]  /*27b40*/  PRMT R22, R25, 0x7632, R22 ;  /* 0x0000763219167816 */ /* 0x010fc40000000016 */
[----:B------:R-:W-:Y:S04]  /*27b50*/  @P2 STG.E.U16 desc[UR12][R4.64], R18 ;  /* 0x0000001204002986 */ /* 0x000fe8000c10150c */
[----:B------:R0:W-:Y:S04]  /*27b60*/  @P5 STG.E.U16 desc[UR12][R16.64], R25 ;  /* 0x0000001910005986 */ /* 0x0001e8000c10150c */
[----:B0-----:R-:W4:Y:S01]  /*27b70*/  LDL.LU R25, [R1+0xc] ;  /* 0x00000c0001197983 */ /* 0x001f220000300800 */
[----:B------:R-:W-:Y:S02]  /*27b80*/  ISETP.LT.AND P0, PT, R7, UR14, !P3 ;  /* 0x0000000e07007c0c */ /* 0x000fe4000df01270 */
[----:B------:R-:W-:Y:S01]  /*27b90*/  ISETP.LT.AND P2, PT, R27, UR15, !P3 ;  /* 0x0000000f1b007c0c */ /* 0x000fe2000df41270 */
[C---:B------:R-:W-:Y:S01]  /*27ba0*/  IMAD.WIDE R4, R0.reuse, 0x2, R12 ;  /* 0x0000000200047825 */ /* 0x040fe200078e020c */
[----:B------:R-:W-:Y:S01]  /*27bb0*/  ISETP.LT.AND P3, PT, R11, UR16, !P3 ;  /* 0x000000100b007c0c */ /* 0x000fe2000df61270 */
[----:B------:R-:W0:Y:S01]  /*27bc0*/  LDCU UR14, c[0x0][0x398] ;  /* 0x00007300ff0e77ac */ /* 0x000e220008000800 */
[----:B------:R-:W-:Y:S01]  /*27bd0*/  ISETP.LT.AND P5, PT, R9, UR17, !P1 ;  /* 0x0000001109007c0c */ /* 0x000fe2000cfa1270 */
[C---:B------:R-:W-:Y:S01]  /*27be0*/  IMAD.WIDE R16, R0.reuse, 0x2, R14 ;  /* 0x0000000200107825 */ /* 0x040fe200078e020e */
[----:B------:R-:W0:Y:S03]  /*27bf0*/  LDCU UR15, c[0x0][0x398] ;  /* 0x00007300ff0f77ac */ /* 0x000e260008000800 */
[----:B------:R-:W-:-:S02]  /*27c00*/  IMAD.WIDE R18, R0, 0x2, R20 ;  /* 0x0000000200127825 */ /* 0x000fc400078e0214 */
[----:B------:R1:W-:Y:S01]  /*27c10*/  @P0 STG.E.U16 desc[UR12][R4.64], R22 ;  /* 0x0000001604000986 */ /* 0x0003e2000c10150c */
[----:B------:R-:W0:Y:S01]  /*27c20*/  LDCU UR16, c[0x0][0x398] ;  /* 0x00007300ff1077ac */ /* 0x000e220008000800 */
[----:B------:R-:W-:Y:S02]  /*27c30*/  VIADD R0, R0, UR4 ;  /* 0x0000000400007c36 */ /* 0x000fe40008000000 */
[----:B------:R0:W-:Y:S01]  /*27c40*/  @P2 STG.E.U16 desc[UR12][R16.64], R6 ;  /* 0x0000000610002986 */ /* 0x0001e2000c10150c */
[----:B------:R-:W-:Y:S01]  /*27c50*/  ISETP.LT.AND P2, PT, R27, UR18, !P1 ;  /* 0x000000121b007c0c */ /* 0x000fe2000cf41270 */
[----:B------:R-:W2:Y:S02]  /*27c60*/  LDCU UR17, c[0x0][0x398] ;  /* 0x00007300ff1177ac */ /* 0x000ea40008000800 */
[----:B------:R2:W-:Y:S01]  /*27c70*/  @P3 STG.E.U16 desc[UR12][R18.64], R23 ;  /* 0x0000001712003986 */ /* 0x0005e2000c10150c */
[----:B------:R-:W-:Y:S01]  /*27c80*/  ISETP.LT.AND P3, PT, R7, UR10, !P1 ;  /* 0x0000000a07007c0c */ /* 0x000fe2000cf61270 */
[----:B------:R-:W3:Y:S01]  /*27c90*/  LDCU UR10, c[0x0][0x398] ;  /* 0x00007300ff0a77ac */ /* 0x000ee20008000800 */
[----:B-1----:R-:W-:-:S04]  /*27ca0*/  IMAD.WIDE R4, R0, 0x2, R2 ;  /* 0x0000000200047825 */ /* 0x002fc800078e0202 */
[----:B0-----:R-:W-:Y:S01]  /*27cb0*/  VIADD R6, R10, 0x19 ;  /* 0x000000190a067836 */ /* 0x001fe20000000000 */
[----:B------:R-:W0:Y:S01]  /*27cc0*/  LDCU UR18, c[0x0][0x398] ;  /* 0x00007300ff1277ac */ /* 0x000e220008000800 */
[----:B------:R-:W-:-:S03]  /*27cd0*/  IMAD.WIDE R16, R0, 0x2, R14 ;  /* 0x0000000200107825 */ /* 0x000fc600078e020e */
[----:B------:R-:W-:Y:S01]  /*27ce0*/  ISETP.GE.AND P0, PT, R6, UR11, PT ;  /* 0x0000000b06007c0c */ /* 0x000fe2000bf06270 */
[----:B--2---:R1:W-:Y:S01]  /*27cf0*/  @P5 STG.E.U16 desc[UR12][R4.64], R26 ;  /* 0x0000001a04005986 */ /* 0x0043e2000c10150c */
[----:B------:R-:W-:Y:S02]  /*27d00*/  PRMT R6, R26, 0x7632, R6 ;  /* 0x000076321a067816 */ /* 0x000fe40000000006 */
[----:B------:R-:W-:Y:S01]  /*27d10*/  ISETP.LT.AND P1, PT, R11, UR5, !P1 ;  /* 0x000000050b007c0c */ /* 0x000fe2000cf21270 */
[----:B------:R-:W-:-:S04]  /*27d20*/  IMAD.WIDE R18, R0, 0x2, R20 ;  /* 0x0000000200127825 */ /* 0x000fc800078e0214 */
[C---:B-1----:R-:W-:Y:S01]  /*27d30*/  IMAD.WIDE R4, R0.reuse, 0x2, R12 ;  /* 0x0000000200047825 */ /* 0x042fe200078e020c */
[----:B------:R-:W-:Y:S01]  /*27d40*/  ISETP.LT.AND P5, PT, R7, UR20, !P4 ;  /* 0x0000001407007c0c */ /* 0x000fe2000e7a1270 */
[----:B------:R-:W1:Y:S01]  /*27d50*/  LDCU UR5, c[0x0][0x398] ;  /* 0x00007300ff0577ac */ /* 0x000e620008000800 */
[----:B------:R-:W2:Y:S01]  /*27d60*/  LDL.LU R7, [R1+0xef4] ;  /* 0x000ef40001077983 */ /* 0x000ea20000300800 */
[----:B------:R-:W-:Y:S01]  /*27d70*/  VIADD R0, R0, UR4 ;  /* 0x0000000400007c36 */ /* 0x000fe20008000000 */
[----:B------:R-:W0:Y:S02]  /*27d80*/  LDCU UR20, c[0x0][0x398] ;  /* 0x00007300ff1477ac */ /* 0x000e240008000800 */
[----:B------:R0:W-:Y:S04]  /*27d90*/  @P3 STG.E.U16 desc[UR12][R4.64], R6 ;  /* 0x0000000604003986 */ /* 0x0001e8000c10150c */
[----:B------:R-:W2:Y:S04]  /*27da0*/  LDL.LU R26, [R1+0xc0] ;  /* 0x0000c000011a7983 */ /* 0x000ea80000300800 */
[----:B---3--:R3:W-:Y:S01]  /*27db0*/  @P2 STG.E.U16 desc[UR12][R16.64], R29 ;  /* 0x0000001d10002986 */ /* 0x0087e2000c10150c */
[----:B------:R-:W-:-:S02]  /*27dc0*/  ISETP.LT.AND P2, PT, R9, UR19, !P4 ;  /* 0x0000001309007c0c */ /* 0x000fc4000e741270 */
[----:B------:R-:W-:Y:S01]  /*27dd0*/  PRMT R22, R29, 0x7632, R22 ;  /* 0x000076321d167816 */ /* 0x000fe20000000016 */
[----:B0-----:R-:W-:Y:S01]  /*27de0*/  VIADD R4, R10, 0x1a ;  /* 0x0000001a0a047836 */ /* 0x001fe20000000000 */
[----:B------:R-:W-:Y:S01]  /*27df0*/  ISETP.LT.AND P3, PT, R27, UR6, !P4 ;  /* 0x000000061b007c0c */ /* 0x000fe2000e761270 */
[----:B------:R-:W0:Y:S02]  /*27e00*/  LDCU UR19, c[0x0][0x398] ;  /* 0x00007300ff1377ac */ /* 0x000e240008000800 */
[----:B------:R-:W-:Y:S01]  /*27e10*/  @P1 STG.E.U16 desc[UR12][R18.64], R22 ;  /* 0x0000001612001986 */ /* 0x000fe2000c10150c */
[----:B---3--:R-:W-:-:S03]  /*27e20*/  IMAD.WIDE R16, R0, 0x2, R2 ;  /* 0x0000000200107825 */ /* 0x008fc600078e0202 */
[----:B------:R-:W3:Y:S01]  /*27e30*/  LDL.LU R29, [R1+0xb0] ;  /* 0x0000b000011d7983 */ /* 0x000ee20000300800 */
[----:B------:R-:W0:Y:S03]  /*27e40*/  LDCU UR6, c[0x0][0x398] ;  /* 0x00007300ff0677ac */ /* 0x000e260008000800 */
[----:B----4-:R-:W-:Y:S04]  /*27e50*/  @P2 STG.E.U16 desc[UR12][R16.64], R25 ;  /* 0x0000001910002986 */ /* 0x010fe8000c10150c */
[----:B------:R4:W0:Y:S04]  /*27e60*/  LDS.128 R16, [R28] ;  /* 0x000000001c107984 */ /* 0x0008280000000c00 */
[----:B----4-:R-:W4:Y:S01]  /*27e70*/  LDL.LU R28, [R1+0xeb8] ;  /* 0x000eb800011c7983 */ /* 0x010f220000300800 */
[----:B------:R-:W-:Y:S01]  /*27e80*/  ISETP.GE.AND P1, PT, R4, UR11, PT ;  /* 0x0000000b04007c0c */ /* 0x000fe2000bf26270 */
[----:B------:R-:W-:Y:S01]  /*27e90*/  IMAD.WIDE R4, R0, 0x2, R12 ;  /* 0x0000000200047825 */ /* 0x000fe200078e020c */
[----:B------:R-:W-:-:S02]  /*27ea0*/  PRMT R6, R25, 0x7632, R6 ;  /* 0x0000763219067816 */ /* 0x000fc40000000006 */
[----:B------:R-:W-:Y:S01]  /*27eb0*/  ISETP.LT.AND P4, PT, R11, UR7, !P4 ;  /* 0x000000070b007c0c */ /* 0x000fe2000e781270 */
[C---:B------:R-:W-:Y:S01]  /*27ec0*/  IMAD.WIDE R22, R0.reuse, 0x2, R14 ;  /* 0x0000000200167825 */ /* 0x040fe200078e020e */
[----:B------:R-:W-:Y:S01]  /*27ed0*/  ISETP.LT.AND P2, PT, R27, UR14, !P6 ;  /* 0x0000000e1b007c0c */ /* 0x000fe2000f741270 */
[----:B------:R0:W-:Y:S01]  /*27ee0*/  @P5 STG.E.U16 desc[UR12][R4.64], R6 ;  /* 0x0000000604005986 */ /* 0x0001e2000c10150c */
[----:B------:R-:W-:Y:S01]  /*27ef0*/  ISETP.LT.AND P5, PT, R9, UR8, !P6 ;  /* 0x0000000809007c0c */ /* 0x000fe2000f7a1270 */
[----:B------:R-:W0:Y:S01]  /*27f00*/  LDCU UR7, c[0x0][0x398] ;  /* 0x00007300ff0777ac */ /* 0x000e220008000800 */
[----:B------:R-:W0:Y:S01]  /*27f10*/  LDCU UR8, c[0x0][0x398] ;  /* 0x00007300ff0877ac */ /* 0x000e220008000800 */
[----:B------:R-:W0:Y:S01]  /*27f20*/  LDCU UR14, c[0x0][0x398] ;  /* 0x00007300ff0e77ac */ /* 0x000e220008000800 */
[----:B--2---:R2:W-:Y:S01]  /*27f30*/  @P3 STG.E.U16 desc[UR12][R22.64], R7 ;  /* 0x0000000716003986 */ /* 0x0045e2000c10150c */
[----:B0-----:R-:W-:Y:S01]  /*27f40*/  PRMT R4, R7, 0x7632, R4 ;  /* 0x0000763207047816 */ /* 0x001fe20000000004 */
[----:B--2---:R-:W-:-:S04]  /*27f50*/  IMAD.WIDE R6, R0, 0x2, R20 ;  /* 0x0000000200067825 */ /* 0x004fc800078e0214 */
[----:B------:R-:W-:Y:S01]  /*27f60*/  VIADD R0, R0, UR4 ;  /* 0x0000000400007c36 */ /* 0x000fe20008000000 */
[----:B------:R0:W-:Y:S01]  /*27f70*/  @P4 STG.E.U16 desc[UR12][R6.64], R4 ;  /* 0x0000000406004986 */ /* 0x0001e2000c10150c */
[----:B------:R-:W-:Y:S02]  /*27f80*/  PRMT R5, R26, 0x7632, R5 ;  /* 0x000076321a057816 */ /* 0x000fe40000000005 */
[----:B------:R-:W-:-:S04]  /*27f90*/  IMAD.WIDE R22, R0, 0x2, R2 ;  /* 0x0000000200167825 */ /* 0x000fc800078e0202 */
[----:B------:R-:W-:Y:S01]  /*27fa0*/  IMAD.WIDE R24, R0, 0x2, R14 ;  /* 0x0000000200187825 */ /* 0x000fe200078e020e */
[----:B------:R2:W-:Y:S03]  /*27fb0*/  @P5 STG.E.U16 desc[UR12][R22.64], R26 ;  /* 0x0000001a16005986 */ /* 0x0005e6000c10150c */
[----:B0-----:R-:W-:Y:S02]  /*27fc0*/  VIADD R4, R10, 0x1b ;  /* 0x0000001b0a047836 */ /* 0x001fe40000000000 */
[----:B------:R-:W-:-:S03]  /*27fd0*/  IMAD.WIDE R6, R0, 0x2, R12 ;  /* 0x0000000200067825 */ /* 0x000fc600078e020c */
[----:B------:R-:W-:Y:S02]  /*27fe0*/  ISETP.GE.AND P4, PT, R4, UR11, PT ;  /* 0x0000000b04007c0c */ /* 0x000fe4000bf86270 */
[----:B------:R-:W-:Y:S01]  /*27ff0*/  ISETP.LT.AND P5, PT, R9, UR16, !P0 ;  /* 0x0000001009007c0c */ /* 0x000fe2000c7a1270 */
[----:B------:R-:W0:Y:S01]  /*28000*/  LDCU UR16, c[0x0][0x398] ;  /* 0x00007300ff1077ac */ /* 0x000e220008000800 */
[----:B------:R-:W3:Y:S04]  /*28010*/  LDL.LU R9, [R1+0xef0] ;  /* 0x000ef00001097983 */ /* 0x000ee80000300800 */
[----:B--2---:R-:W2:Y:S01]  /*28020*/  LDL.LU R26, [R1+0xc4] ;  /* 0x0000c400011a7983 */ /* 0x004ea20000300800 */
[C---:B----4-:R-:W-:Y:S01]  /*28030*/  ISETP.LT.AND P3, PT, R28.reuse, UR9, !P6 ;  /* 0x000000091c007c0c */ /* 0x050fe2000f761270 */
[----:B------:R-:W4:Y:S01]  /*28040*/  LDCU UR9, c[0x0][0x398] ;  /* 0x00007300ff0977ac */ /* 0x000f220008000800 */
[----:B------:R-:W-:Y:S01]  /*28050*/  ISETP.LT.AND P6, PT, R11, UR15, !P6 ;  /* 0x0000000f0b007c0c */ /* 0x000fe2000f7c1270 */
[----:B------:R-:W0:Y:S10]  /*28060*/  LDCU UR15, c[0x0][0x398] ;  /* 0x00007300ff0f77ac */ /* 0x000e340008000800 */
[----:B------:R0:W-:Y:S04]  /*28070*/  @P3 STG.E.U16 desc[UR12][R6.64], R5 ;  /* 0x0000000506003986 */ /* 0x0001e8000c10150c */
[----:B---3--:R3:W-:Y:S01]  /*28080*/  @P2 STG.E.U16 desc[UR12][R24.64], R29 ;  /* 0x0000001d18002986 */ /* 0x0087e2000c10150c */
[----:B------:R-:W-:Y:S01]  /*28090*/  ISETP.LT.AND P3, PT, R28, UR17, !P0 ;  /* 0x000000111c007c0c */ /* 0x000fe2000c761270 */
[----:B------:R-:W2:Y:S01]  /*280a0*/  LDCU UR17, c[0x0][0x398] ;  /* 0x00007300ff1177ac */ /* 0x000ea20008000800 */
[----:B0-----:R-:W-:Y:S01]  /*280b0*/  PRMT R6, R29, 0x7632, R6 ;  /* 0x000076321d067816 */ /* 0x001fe20000000006 */
[----:B------:R-:W-:-:S04]  /*280c0*/  IMAD.WIDE R4, R0, 0x2, R20 ;  /* 0x0000000200047825 */ /* 0x000fc800078e0214 */
[----:B---3--:R-:W-:Y:S01]  /*280d0*/  VIADD R24, R10, 0x1c ;  /* 0x0000001c0a187836 */ /* 0x008fe20000000000 */
[----:B------:R0:W-:Y:S01]  /*280e0*/  @P6 STG.E.U16 desc[UR12][R4.64], R6 ;  /* 0x0000000604006986 */ /* 0x0001e2000c10150c */
[----:B-1----:R-:W-:-:S03]  /*280f0*/  ISETP.LT.AND P2, PT, R27, UR5, !P0 ;  /* 0x000000051b007c0c */ /* 0x002fc6000c741270 */
[----:B------:R-:W3:Y:S01]  /*28100*/  LDL.LU R29, [R1+0xb4] ;  /* 0x0000b400011d7983 */ /* 0x000ee20000300800 */
[----:B------:R-:W-:Y:S01]  /*28110*/  ISETP.LT.AND P6, PT, R11, UR10, !P0 ;  /* 0x0000000a0b007c0c */ /* 0x000fe2000c7c1270 */
[----:B------:R-:W-:Y:S01]  /*28120*/  VIADD R0, R0, UR4 ;  /* 0x0000000400007c36 */ /* 0x000fe20008000000 */
[----:B------:R-:W-:Y:S01]  /*28130*/  ISETP.GE.AND P0, PT, R24, UR11, PT ;  /* 0x0000000b18007c0c */ /* 0x000fe2000bf06270 */
[----:B------:R-:W1:Y:S01]  /*28140*/  LDCU UR5, c[0x0][0x398] ;  /* 0x00007300ff0577ac */ /* 0x000e620008000800 */
[----:B------:R-:W3:Y:S01]  /*28150*/  LDL.LU R24, [R1+0xeb4] ;  /* 0x000eb40001187983 */ /* 0x000ee20000300800 */
[----:B------:R-:W-:Y:S01]  /*28160*/  PRMT R25, R8, 0x7632, R25 ;  /* 0x0000763208197816 */ /* 0x000fe20000000019 */
[C---:B0-----:R-:W-:Y:S01]  /*28170*/  IMAD.WIDE R4, R0.reuse, 0x2, R2 ;  /* 0x0000000200047825 */ /* 0x041fe200078e0202 */
[----:B------:R-:W0:Y:S03]  /*28180*/  LDCU UR10, c[0x0][0x398] ;  /* 0x00007300ff0a77ac */ /* 0x000e260008000800 */
[C---:B------:R-:W-:Y:S01]  /*28190*/  IMAD.WIDE R6, R0.reuse, 0x2, R12 ;  /* 0x0000000200067825 */ /* 0x040fe200078e020c */
[----:B------:R1:W-:Y:S03]  /*281a0*/  @P5 STG.E.U16 desc[UR12][R4.64], R8 ;  /* 0x0000000804005986 */ /* 0x0003e6000c10150c */
[C---:B------:R-:W-:Y:S01]  /*281b0*/  IMAD.WIDE R22, R0.reuse, 0x2, R14 ;  /* 0x0000000200167825 */ /* 0x040fe200078e020e */
[----:B------:R-:W-:Y:S04]  /*281c0*/  @P3 STG.E.U16 desc[UR12][R6.64], R25 ;  /* 0x0000001906003986 */ /* 0x000fe8000c10150c */
[----:B------:R0:W-:Y:S01]  /*281d0*/  @P2 STG.E.U16 desc[UR12][R22.64], R16 ;  /* 0x0000001016002986 */ /* 0x0001e2000c10150c */
[----:B-1----:R-:W-:-:S04]  /*281e0*/  IMAD.WIDE R4, R0, 0x2, R20 ;  /* 0x0000000200047825 */ /* 0x002fc800078e0214 */
[----:B------:R-:W-:Y:S01]  /*281f0*/  VIADD R0, R0, UR4 ;  /* 0x0000000400007c36 */ /* 0x000fe20008000000 */
[----:B0-----:R-:W-:-:S05]  /*28200*/  PRMT R16, R16, 0x7632, R16 ;  /* 0x0000763210107816 */ /* 0x001fca0000000010 */
[----:B------:R0:W-:Y:S02]  /*28210*/  @P6 STG.E.U16 desc[UR12][R4.64], R16 ;  /* 0x0000001004006986 */ /* 0x0001e4000c10150c */
[----:B0-----:R-:W-:Y:S01]  /*28220*/  IMAD.WIDE R4, R0, 0x2, R2 ;  /* 0x0000000200047825 */ /* 0x001fe200078e0202 */
[----:B--2---:R-:W-:Y:S02]  /*28230*/  PRMT R16, R26, 0x7632, R16 ;  /* 0x000076321a107816 */ /* 0x004fe40000000010 */
[----:B---3--:R-:W-:Y:S02]  /*28240*/  ISETP.LT.AND P5, PT, R24, UR18, !P1 ;  /* 0x0000001218007c0c */ /* 0x008fe4000cfa1270 */
[----:B------:R-:W-:Y:S02]  /*28250*/  ISETP.LT.AND P3, PT, R28, UR19, !P1 ;  /* 0x000000131c007c0c */ /* 0x000fe4000cf61270 */
[----:B------:R-:W-:Y:S01]  /*28260*/  ISETP.LT.AND P2, PT, R27, UR20, !P1 ;  /* 0x000000141b007c0c */ /* 0x000fe2000cf41270 */
[C---:B------:R-:W-:Y:S01]  /*28270*/  IMAD.WIDE R6, R0.reuse, 0x2, R12 ;  /* 0x0000000200067825 */ /* 0x040fe200078e020c */
[----:B------:R-:W-:Y:S01]  /*28280*/  ISETP.LT.AND P6, PT, R11, UR6, !P1 ;  /* 0x000000060b007c0c */ /* 0x000fe2000cfc1270 */
[----:B------:R-:W0:Y:S02]  /*28290*/  LDCU UR6, c[0x0][0x398] ;  /* 0x00007300ff0677ac */ /* 0x000e240008000800 */
[----:B------:R-:W-:Y:S01]  /*282a0*/  IMAD.WIDE R22, R0, 0x2, R14 ;  /* 0x0000000200167825 */ /* 0x000fe200078e020e */
[----:B------:R-:W1:Y:S03]  /*282b0*/  LDCU UR18, c[0x0][0x398] ;  /* 0x00007300ff1277ac */ /* 0x000e660008000800 */
[----:B------:R2:W-:Y:S04]  /*282c0*/  @P5 STG.E.U16 desc[UR12][R4.64], R26 ;  /* 0x0000001a04005986 */ /* 0x0005e8000c10150c */
[----:B--2---:R-:W2:Y:S01]  /*282d0*/  LDL.LU R26, [R1+0xc8] ;  /* 0x0000c800011a7983 */ /* 0x004ea20000300800 */
[----:B------:R-:W-:Y:S01]  /*282e0*/  ISETP.LT.AND P5, PT, R24, UR21, !P4 ;  /* 0x0000001518007c0c */ /* 0x000fe2000e7a1270 */
[----:B------:R-:W-:-:S02]  /*282f0*/  IMAD.WIDE R4, R0, 0x2, R20 ;  /* 0x0000000200047825 */ /* 0x000fc400078e0214 */
[----:B------:R3:W-:Y:S01]  /*28300*/  @P3 STG.E.U16 desc[UR12][R6.64], R16 ;  /* 0x0000001006003986 */ /* 0x0007e2000c10150c */
[----:B------:R-:W-:Y:S01]  /*28310*/  ISETP.LT.AND P3, PT, R28, UR7, !P4 ;  /* 0x000000071c007c0c */ /* 0x000fe2000e761270 */
[----:B------:R-:W-:Y:S01]  /*28320*/  VIADD R8, R10, 0x1d ;  /* 0x0000001d0a087836 */ /* 0x000fe20000000000 */
[----:B------:R-:W0:Y:S01]  /*28330*/  LDCU UR7, c[0x0][0x398] ;  /* 0x00007300ff0777ac */ /* 0x000e220008000800 */
[----:B------:R-:W-:Y:S01]  /*28340*/  VIADD R0, R0, UR4 ;  /* 0x0000000400007c36 */ /* 0x000fe20008000000 */
[----:B------:R0:W-:Y:S01]  /*28350*/  @P2 STG.E.U16 desc[UR12][R22.64], R29 ;  /* 0x0000001d16002986 */ /* 0x0001e2000c10150c */
[----:B------:R-:W-:Y:S02]  /*28360*/  ISETP.LT.AND P2, PT, R27, UR22, !P4 ;  /* 0x000000161b007c0c */ /* 0x000fe4000e741270 */
[----:B---3--:R-:W-:Y:S02]  /*28370*/  PRMT R7, R29, 0x7632, R7 ;  /* 0x000076321d077816 */ /* 0x008fe40000000007 */
[----:B------:R-:W-:-:S03]  /*28380*/  ISETP.GE.AND P1, PT, R8, UR11, PT ;  /* 0x0000000b08007c0c */ /* 0x000fc6000bf26270 */
[----:B------:R3:W-:Y:S01]  /*28390*/  @P6 STG.E.U16 desc[UR12][R4.64], R7 ;  /* 0x0000000704006986 */ /* 0x0007e2000c10150c */
[----:B------:R-:W-:Y:S01]  /*283a0*/  PRMT R16, R9, 0x7632, R16 ;  /* 0x0000763209107816 */ /* 0x000fe20000000010 */
[----:B------:R-:W-:Y:S01]  /*283b0*/  VIADD R8, R10, 0x1e ;  /* 0x0000001e0a087836 */ /* 0x000fe20000000000 */
[----:B------:R-:W-:Y:S01]  /*283c0*/  ISETP.LT.AND P6, PT, R11, UR8, !P4 ;  /* 0x000000080b007c0c */ /* 0x000fe2000e7c1270 */
[----:B0-----:R-:W2:Y:S01]  /*283d0*/  LDL.LU R29, [R1+0xb8] ;  /* 0x0000b800011d7983 */ /* 0x001ea20000300800 */
[C---:B------:R-:W-:Y:S01]  /*283e0*/  IMAD.WIDE R22, R0.reuse, 0x2, R14 ;  /* 0x0000000200167825 */ /* 0x040fe200078e020e */
[----:B------:R-:W0:Y:S03]  /*283f0*/  LDCU UR8, c[0x0][0x398] ;  /* 0x00007300ff0877ac */ /* 0x000e260008000800 */
[----:B---3--:R-:W-:-:S04]  /*28400*/  IMAD.WIDE R4, R0, 0x2, R2 ;  /* 0x0000000200047825 */ /* 0x008fc800078e0202 */
[----:B------:R-:W-:Y:S01]  /*28410*/  IMAD.WIDE R6, R0, 0x2, R12 ;  /* 0x0000000200067825 */ /* 0x000fe200078e020c */
[----:B------:R3:W-:Y:S01]  /*28420*/  @P5 STG.E.U16 desc[UR12][R4.64], R9 ;  /* 0x0000000904005986 */ /* 0x0007e2000c10150c */
[----:B------:R-:W-:-:S03]  /*28430*/  ISETP.GE.AND P4, PT, R8, UR11, PT ;  /* 0x0000000b08007c0c */ /* 0x000fc6000bf86270 */
[----:B------:R0:W-:Y:S01]  /*28440*/  @P3 STG.E.U16 desc[UR12][R6.64], R16 ;  /* 0x0000001006003986 */ /* 0x0001e2000c10150c */
[----:B----4-:R-:W-:Y:S01]  /*28450*/  ISETP.LT.AND P3, PT, R24, UR9, !P0 ;  /* 0x0000000918007c0c */ /* 0x010fe2000c761270 */
[----:B------:R-:W-:Y:S02]  /*28460*/  VIADD R8, R10, 0x1f ;  /* 0x0000001f0a087836 */ /* 0x000fe40000000000 */
[----:B---3--:R-:W-:Y:S01]  /*28470*/  IMAD.WIDE R4, R0, 0x2, R20 ;  /* 0x0000000200047825 */ /* 0x008fe200078e0214 */
[----:B------:R-:W3:Y:S01]  /*28480*/  LDL.LU R10, [R1+0xeec] ;  /* 0x000eec00010a7983 */ /* 0x000ee20000300800 */
[----:B--2---:R-:W-:Y:S02]  /*28490*/  PRMT R9, R26, 0x7632, R9 ;  /* 0x000076321a097816 */ /* 0x004fe40000000009 */
[----:B0-----:R-:W-:Y:S01]  /*284a0*/  PRMT R7, R17, 0x7632, R7 ;  /* 0x0000763211077816 */ /* 0x001fe20000000007 */
[----:B------:R-:W-:Y:S01]  /*284b0*/  VIADD R0, R0, UR4 ;  /* 0x0000000400007c36 */ /* 0x000fe20008000000 */
[----:B------:R-:W-:Y:S01]  /*284c0*/  @P2 STG.E.U16 desc[UR12][R22.64], R17 ;  /* 0x0000001116002986 */ /* 0x000fe2000c10150c */
[----:B------:R-:W-:Y:S01]  /*284d0*/  ISETP.LT.AND P5, PT, R28, UR14, !P0 ;  /* 0x0000000e1c007c0c */ /* 0x000fe2000c7a1270 */
[----:B------:R-:W0:Y:S02]  /*284e0*/  LDCU UR9, c[0x0][0x398] ;  /* 0x00007300ff0977ac */ /* 0x000e240008000800 */
[----:B------:R2:W-:Y:S01]  /*284f0*/  @P6 STG.E.U16 desc[UR12][R4.64], R7 ;  /* 0x0000000704006986 */ /* 0x0005e2000c10150c */
[----:B------:R-:W-:Y:S01]  /*28500*/  ISETP.GE.AND P2, PT, R8, UR11, PT ;  /* 0x0000000b08007c0c */ /* 0x000fe2000bf46270 */
[----:B------:R-:W4:Y:S01]  /*28510*/  LDCU UR11, c[0x0][0x398] ;  /* 0x00007300ff0b77ac */ /* 0x000f220008000800 */
[----:B------:R-:W0:Y:S01]  /*28520*/  LDCU UR14, c[0x0][0x398] ;  /* 0x00007300ff0e77ac */ /* 0x000e220008000800 */
[----:B--2---:R-:W-:-:S05]  /*28530*/  IMAD.WIDE R4, R0, 0x2, R2 ;  /* 0x0000000200047825 */ /* 0x004fca00078e0202 */
[----:B------:R2:W-:Y:S04]  /*28540*/  @P3 STG.E.U16 desc[UR12][R4.64], R26 ;  /* 0x0000001a04003986 */ /* 0x0005e8000c10150c */
[----:B--2---:R-:W2:Y:S01]  /*28550*/  LDL.LU R26, [R1+0xcc] ;  /* 0x0000cc00011a7983 */ /* 0x004ea20000300800 */
[----:B------:R-:W-:Y:S01]  /*28560*/  ISETP.LT.AND P6, PT, R27, UR5, !P0 ;  /* 0x000000051b007c0c */ /* 0x000fe2000c7c1270 */
[----:B------:R-:W-:Y:S01]  /*28570*/  IMAD.WIDE R6, R0, 0x2, R12 ;  /* 0x0000000200067825 */ /* 0x000fe200078e020c */
[----:B------:R-:W-:Y:S01]  /*28580*/  ISETP.LT.AND P0, PT, R11, UR10, !P0 ;  /* 0x0000000a0b007c0c */ /* 0x000fe2000c701270 */
[----:B------:R-:W0:Y:S01]  /*28590*/  LDCU UR5, c[0x0][0x398] ;  /* 0x00007300ff0577ac */ /* 0x000e220008000800 */
[----:B------:R-:W-:Y:S01]  /*285a0*/  ISETP.LT.AND P3, PT, R24, UR15, !P1 ;  /* 0x0000000f18007c0c */ /* 0x000fe2000cf61270 */
[----:B------:R-:W-:Y:S01]  /*285b0*/  IMAD.WIDE R4, R0, 0x2, R14 ;  /* 0x0000000200047825 */ /* 0x000fe200078e020e */
[----:B------:R1:W-:Y:S01]  /*285c0*/  @P5 STG.E.U16 desc[UR12][R6.64], R9 ;  /* 0x0000000906005986 */ /* 0x0003e2000c10150c */
[----:B------:R-:W-:Y:S01]  /*285d0*/  PRMT R16, R29, 0x7632, R16 ;  /* 0x000076321d107816 */ /* 0x000fe20000000010 */
[----:B------:R-:W0:Y:S01]  /*285e0*/  LDCU UR10, c[0x0][0x398] ;  /* 0x00007300ff0a77ac */ /* 0x000e220008000800 */
[----:B------:R-:W-:Y:S01]  /*285f0*/  ISETP.LT.AND P5, PT, R28, UR16, !P1 ;  /* 0x000000101c007c0c */ /* 0x000fe2000cfa1270 */
[----:B------:R-:W-:-:S03]  /*28600*/  VIADD R17, R0, UR4 ;  /* 0x0000000400117c36 */ /* 0x000fc60008000000 */
[----:B------:R0:W-:Y:S01]  /*28610*/  @P6 STG.E.U16 desc[UR12][R4.64], R29 ;  /* 0x0000001d04006986 */ /* 0x0001e2000c10150c */
[----:B-1----:R-:W-:Y:S01]  /*28620*/  IMAD.WIDE R6, R0, 0x2, R20 ;  /* 0x0000000200067825 */ /* 0x002fe200078e0214 */
[----:B------:R-:W-:-:S04]  /*28630*/  ISETP.LT.AND P6, PT, R24, UR7, !P4 ;  /* 0x0000000718007c0c */ /* 0x000fc8000e7c1270 */
[----:B------:R1:W-:Y:S01]  /*28640*/  @P0 STG.E.U16 desc[UR12][R6.64], R16 ;  /* 0x0000001006000986 */ /* 0x0003e2000c10150c */
[----:B------:R-:W-:Y:S01]  /*28650*/  ISETP.LT.AND P0, PT, R27, UR6, !P1 ;  /* 0x000000061b007c0c */ /* 0x000fe2000cf01270 */
[----:B------:R-:W-:Y:S01]  /*28660*/  IMAD.WIDE R22, R17, 0x2, R2 ;  /* 0x0000000211167825 */ /* 0x000fe200078e0202 */
[----:B------:R-:W-:Y:S01]  /*28670*/  ISETP.LT.AND P1, PT, R11, UR17, !P1 ;  /* 0x000000110b007c0c */ /* 0x000fe2000cf21270 */
[----:B0-----:R-:W2:Y:S01]  /*28680*/  LDL.LU R29, [R1+0xbc] ;  /* 0x0000bc00011d7983 */ /* 0x001ea20000300800 */
[----:B---3--:R-:W-:Y:S01]  /*28690*/  PRMT R0, R10, 0x7632, R0 ;  /* 0x000076320a007816 */ /* 0x008fe20000000000 */
[C---:B------:R-:W-:Y:S02]  /*286a0*/  IMAD.WIDE R8, R17.reuse, 0x2, R12 ;  /* 0x0000000211087825 */ /* 0x040fe400078e020c */
[----:B------:R-:W-:Y:S02]  /*286b0*/  @P3 STG.E.U16 desc[UR12][R22.64], R10 ;  /* 0x0000000a16003986 */ /* 0x000fe4000c10150c */
[----:B------:R-:W-:-:S02]  /*286c0*/  VIADD R25, R17, UR4 ;  /* 0x0000000411197c36 */ /* 0x000fc40008000000 */
[C---:B------:R-:W-:Y:S01]  /*286d0*/  IMAD.WIDE R4, R17.reuse, 0x2, R14 ;  /* 0x0000000211047825 */ /* 0x040fe200078e020e */
[----:B------:R0:W-:Y:S03]  /*286e0*/  @P5 STG.E.U16 desc[UR12][R8.64], R0 ;  /* 0x0000000008005986 */ /* 0x0001e6000c10150c */
[----:B-1----:R-:W-:Y:S01]  /*286f0*/  IMAD.WIDE R6, R17, 0x2, R20 ;  /* 0x0000000211067825 */ /* 0x002fe200078e0214 */
[----:B------:R1:W-:Y:S03]  /*28700*/  @P0 STG.E.U16 desc[UR12][R4.64], R18 ;  /* 0x0000001204000986 */ /* 0x0003e6000c10150c */
[----:B------:R-:W-:Y:S01]  /*28710*/  IMAD.WIDE R16, R25, 0x2, R2 ;  /* 0x0000000219107825 */ /* 0x000fe200078e0202 */
[----:B0-----:R-:W-:Y:S02]  /*28720*/  PRMT R9, R18, 0x7632, R9 ;  /* 0x0000763212097816 */ /* 0x001fe40000000009 */
[----:B------:R-:W-:-:S03]  /*28730*/  ISETP.LT.AND P3, PT, R24, UR5, !P2 ;  /* 0x0000000518007c0c */ /* 0x000fc6000d761270 */
[----:B------:R0:W-:Y:S01]  /*28740*/  @P1 STG.E.U16 desc[UR12][R6.64], R9 ;  /* 0x0000000906001986 */ /* 0x0001e2000c10150c */
[C---:B------:R-:W-:Y:S02]  /*28750*/  ISETP.LT.AND P0, PT, R28.reuse, UR8, !P4 ;  /* 0x000000081c007c0c */ /* 0x040fe4000e701270 */
[----:B------:R-:W-:Y:S02]  /*28760*/  ISETP.LT.AND P5, PT, R28, UR10, !P2 ;  /* 0x0000000a1c007c0c */ /* 0x000fe4000d7a1270 */
[----:B----4-:R-:W-:Y:S02]  /*28770*/  ISETP.LT.AND P1, PT, R27, UR11, !P2 ;  /* 0x0000000b1b007c0c */ /* 0x010fe4000d721270 */
[----:B------:R-:W-:Y:S01]  /*28780*/  ISETP.LT.AND P2, PT, R11, UR14, !P2 ;  /* 0x0000000e0b007c0c */ /* 0x000fe2000d741270 */
[----:B--2---:R2:W-:Y:S01]  /*28790*/  @P6 STG.E.U16 desc[UR12][R16.64], R26 ;  /* 0x0000001a10006986 */ /* 0x0045e2000c10150c */
[----:B------:R-:W-:Y:S02]  /*287a0*/  ISETP.LT.AND P6, PT, R27, UR18, !P4 ;  /* 0x000000121b007c0c */ /* 0x000fe4000e7c1270 */
[----:B------:R-:W-:-:S02]  /*287b0*/  ISETP.LT.AND P4, PT, R11, UR9, !P4 ;  /* 0x000000090b007c0c */ /* 0x000fc4000e781270 */
[----:B------:R-:W3:Y:S01]  /*287c0*/  LDL.LU R11, [R1+0xee8] ;  /* 0x000ee800010b7983 */ /* 0x000ee20000300800 */
[C---:B------:R-:W-:Y:S01]  /*287d0*/  VIADD R27, R25.reuse, UR4 ;  /* 0x00000004191b7c36 */ /* 0x040fe20008000000 */
[----:B------:R-:W-:Y:S01]  /*287e0*/  PRMT R0, R26, 0x7632, R0 ;  /* 0x000076321a007816 */ /* 0x000fe20000000000 */
[----:B-1----:R-:W-:-:S04]  /*287f0*/  IMAD.WIDE R4, R25, 0x2, R12 ;  /* 0x0000000219047825 */ /* 0x002fc800078e020c */
[C---:B0-----:R-:W-:Y:S01]  /*28800*/  IMAD.WIDE R8, R25.reuse, 0x2, R14 ;  /* 0x0000000219087825 */ /* 0x041fe200078e020e */
[----:B------:R2:W-:Y:S03]  /*28810*/  @P0 STG.E.U16 desc[UR12][R4.64], R0 ;  /* 0x0000000004000986 */ /* 0x0005e6000c10150c */
[----:B------:R-:W-:-:S04]  /*28820*/  IMAD.WIDE R22, R25, 0x2, R20 ;  /* 0x0000000219167825 */ /* 0x000fc800078e0214 */
[----:B------:R-:W-:-:S04]  /*28830*/  IMAD.WIDE R2, R27, 0x2, R2 ;  /* 0x000000021b027825 */ /* 0x000fc800078e0202 */
[----:B------:R-:W-:Y:S01]  /*28840*/  IMAD.WIDE R12, R27, 0x2, R12 ;  /* 0x000000021b0c7825 */ /* 0x000fe200078e020c */
[----:B------:R-:W-:-:S03]  /*28850*/  PRMT R6, R29, 0x7632, R6 ;  /* 0x000076321d067816 */ /* 0x000fc60000000006 */
[C---:B------:R-:W-:Y:S01]  /*28860*/  IMAD.WIDE R14, R27.reuse, 0x2, R14 ;  /* 0x000000021b0e7825 */ /* 0x040fe200078e020e */
[----:B------:R2:W-:Y:S04]  /*28870*/  @P6 STG.E.U16 desc[UR12][R8.64], R29 ;  /* 0x0000001d08006986 */ /* 0x0005e8000c10150c */
[----:B------:R2:W-:Y:S01]  /*28880*/  @P4 STG.E.U16 desc[UR12][R22.64], R6 ;  /* 0x0000000616004986 */ /* 0x0005e2000c10150c */
[----:B------:R-:W-:Y:S01]  /*28890*/  IMAD.WIDE R20, R27, 0x2, R20 ;  /* 0x000000021b147825 */ /* 0x000fe200078e0214 */
[----:B---3--:R-:W-:Y:S02]  /*288a0*/  PRMT R7, R11, 0x7632, R7 ;  /* 0x000076320b077816 */ /* 0x008fe40000000007 */
[----:B------:R2:W-:Y:S04]  /*288b0*/  @P3 STG.E.U16 desc[UR12][R2.64], R11 ;  /* 0x0000000b02003986 */ /* 0x0005e8000c10150c */
[----:B------:R2:W-:Y:S04]  /*288c0*/  @P5 STG.E.U16 desc[UR12][R12.64], R7 ;  /* 0x000000070c005986 */ /* 0x0005e8000c10150c */
[----:B------:R2:W-:Y:S01]  /*288d0*/  @P1 STG.E.U16 desc[UR12][R14.64], R19 ;  /* 0x000000130e001986 */ /* 0x0005e2000c10150c */
[----:B------:R-:W-:Y:S05]  /*288e0*/  @!P2 EXIT ;  /* 0x000000000000a94d */ /* 0x000fea0003800000 */
[----:B------:R-:W-:-:S05]  /*288f0*/  PRMT R10, R19, 0x7632, R10 ;  /* 0x00007632130a7816 */ /* 0x000fca000000000a */
[----:B------:R-:W-:Y:S01]  /*28900*/  STG.E.U16 desc[UR12][R20.64], R10 ;  /* 0x0000000a14007986 */ /* 0x000fe2000c10150c */
[----:B------:R-:W-:Y:S05]  /*28910*/  EXIT ;  /* 0x000000000000794d */ /* 0x000fea0003800000 */
.L_x_2:
[----:B------:R-:W-:-:S00]  /*28920*/  BRA `(.L_x_2) ;  /* 0xfffffffc00fc7947 */ /* 0x000fc0000383ffff */
[----:B------:R-:W-:-:S00]  /*28930*/  NOP ;  /* 0x0000000000007918 */ /* 0x000fc00000000000 */
        /* <DEDUP_REMOVED lines=12> */
.L_x_3:


//--------------------- .nv.shared.matmul_kernel  --------------------------
	.section	.nv.shared.matmul_kernel,"aw",@nobits
	.sectionflags	@""
	.align	16
	.zero		1024


//--------------------- .nv.shared.reserved.0     --------------------------
	.section	.nv.shared.reserved.0,"aw",@nobits
	.weak		__nv_reservedSMEM_offset_0_alias
	.size		__nv_reservedSMEM_offset_0_alias, 0, 64
	.other		__nv_reservedSMEM_offset_0_alias,@"STO_CUDA_RESERVED_SHARED STV_DEFAULT"
__nv_reservedSMEM_offset_0_alias:
	.zero		0
	.zero		64


//--------------------- .nv.constant0.matmul_kernel --------------------------
	.section	.nv.constant0.matmul_kernel,"a",@progbits
	.sectionflags	@""
	.align	4
.nv.constant0.matmul_kernel:
	.zero		976


//--------------------- SYMBOLS --------------------------

	.type		.nv.reservedSmem.offset0,@object
	.size		.nv.reservedSmem.offset0,0x4
	.type		.nv.reservedSmem.cap,@object
	.size		.nv.reservedSmem.cap,0x4
